	.target	sm_90a

	.elftype	@"ET_EXEC"


//--------------------- .note.nv.tkinfo           --------------------------
	.section	.note.nv.tkinfo,"",@"SHT_NOTE"
	.sectionflags	@"SHF_NOTE_NV_TKINFO"
	.tkinfo
        /*0018*/ 	.word	0x00000002
        /*0030*/ 	.string	""
        /*0030*/ 	.string	"ptxas"
        /*0030*/ 	.string	"Cuda compilation tools, release 13.0, V13.0.88"
        /*0030*/ 	.string	"Build cuda_13.0.r13.0/compiler.36424714_0"
        /*0030*/ 	.string	"-v  -suppress-debug-info  -lineinfo  -arch sm_90a "



//--------------------- .note.nv.cuinfo           --------------------------
	.section	.note.nv.cuinfo,"",@"SHT_NOTE"
	.sectionflags	@"SHF_NOTE_NV_CUINFO"
        /*0018*/ 	.short	0x0002
        /*001a*/ 	.short	0x005a
        /*001c*/ 	.short	0x0082
	.zero		2


//--------------------- .nv.info                  --------------------------
	.section	.nv.info,"",@"SHT_CUDA_INFO"
	.align	4


	//----- nvinfo : EIATTR_REGCOUNT
	.align		4
        /*0000*/ 	.byte	0x04, 0x2f
        /*0002*/ 	.short	(.L_1 - .L_0)
	.align		4
.L_0:
        /*0004*/ 	.word	index@(matmul_kernel)
        /*0008*/ 	.word	0x000000ff


	//----- nvinfo : EIATTR_FRAME_SIZE
	.align		4
.L_1:
        /*000c*/ 	.byte	0x04, 0x11
        /*000e*/ 	.short	(.L_3 - .L_2)
	.align		4
.L_2:
        /*0010*/ 	.word	index@(matmul_kernel)
        /*0014*/ 	.word	0x000012f0


	//----- nvinfo : EIATTR_MIN_STACK_SIZE
	.align		4
.L_3:
        /*0018*/ 	.byte	0x04, 0x12
        /*001a*/ 	.short	(.L_5 - .L_4)
	.align		4
.L_4:
        /*001c*/ 	.word	index@(matmul_kernel)
        /*0020*/ 	.word	0x000012f0
.L_5:


//--------------------- .nv.compat                --------------------------
	.section	.nv.compat,"",@"SHT_CUDA_COMPAT_INFO"
	.align	4
        /*0000*/ 	.byte	0x02, 0x09, 0x01, 0x00, 0x02, 0x02, 0x04, 0x00, 0x02, 0x05, 0x05, 0x00, 0x03, 0x07, 0x01, 0x01
        /*0010*/ 	.byte	0x02, 0x03, 0x00, 0x00, 0x02, 0x06, 0x01, 0x00, 0x04, 0x0b, 0x08, 0x00, 0x00, 0x00, 0x00, 0x00
        /*0020*/ 	.byte	0x00, 0x00, 0x00, 0x00


//--------------------- .nv.info.matmul_kernel    --------------------------
	.section	.nv.info.matmul_kernel,"",@"SHT_CUDA_INFO"
	.sectionflags	@""
	.align	4


	//----- nvinfo : EIATTR_CUDA_API_VERSION
	.align		4
        /*0000*/ 	.byte	0x04, 0x37
        /*0002*/ 	.short	(.L_7 - .L_6)
.L_6:
        /*0004*/ 	.word	0x00000082


	//----- nvinfo : EIATTR_KPARAM_INFO
	.align		4
.L_7:
        /*0008*/ 	.byte	0x04, 0x17
        /*000a*/ 	.short	(.L_9 - .L_8)
.L_8:
        /*000c*/ 	.word	0x00000000
        /*0010*/ 	.short	0x000d
        /*0012*/ 	.short	0x0048
        /*0014*/ 	.byte	0x00, 0xf4, 0x21, 0x00


	//----- nvinfo : EIATTR_KPARAM_INFO
	.align		4
.L_9:
        /*0018*/ 	.byte	0x04, 0x17
        /*001a*/ 	.short	(.L_11 - .L_10)
.L_10:
        /*001c*/ 	.word	0x00000000
        /*0020*/ 	.short	0x000c
        /*0022*/ 	.short	0x0040
        /*0024*/ 	.byte	0x00, 0xf4, 0x21, 0x00


	//----- nvinfo : EIATTR_KPARAM_INFO
	.align		4
.L_11:
        /*0028*/ 	.byte	0x04, 0x17
        /*002a*/ 	.short	(.L_13 - .L_12)
.L_12:
        /*002c*/ 	.word	0x00000000
        /*0030*/ 	.short	0x000b
        /*0032*/ 	.short	0x0038
        /*0034*/ 	.byte	0x00, 0xf0, 0x11, 0x00


	//----- nvinfo : EIATTR_KPARAM_INFO
	.align		4
.L_13:
        /*0038*/ 	.byte	0x04, 0x17
        /*003a*/ 	.short	(.L_15 - .L_14)
.L_14:
        /*003c*/ 	.word	0x00000000
        /*0040*/ 	.short	0x000a
        /*0042*/ 	.short	0x0034
        /*0044*/ 	.byte	0x00, 0xf0, 0x11, 0x00


	//----- nvinfo : EIATTR_KPARAM_INFO
	.align		4
.L_15:
        /*0048*/ 	.byte	0x04, 0x17
        /*004a*/ 	.short	(.L_17 - .L_16)
.L_16:
        /*004c*/ 	.word	0x00000000
        /*0050*/ 	.short	0x0009
        /*0052*/ 	.short	0x0030
        /*0054*/ 	.byte	0x00, 0xf0, 0x11, 0x00


	//----- nvinfo : EIATTR_KPARAM_INFO
	.align		4
.L_17:
        /*0058*/ 	.byte	0x04, 0x17
        /*005a*/ 	.short	(.L_19 - .L_18)
.L_18:
        /*005c*/ 	.word	0x00000000
        /*0060*/ 	.short	0x0008
        /*0062*/ 	.short	0x002c
        /*0064*/ 	.byte	0x00, 0xf0, 0x11, 0x00


	//----- nvinfo : EIATTR_KPARAM_INFO
	.align		4
.L_19:
        /*0068*/ 	.byte	0x04, 0x17
        /*006a*/ 	.short	(.L_21 - .L_20)
.L_20:
        /*006c*/ 	.word	0x00000000
        /*0070*/ 	.short	0x0007
        /*0072*/ 	.short	0x0028
        /*0074*/ 	.byte	0x00, 0xf0, 0x11, 0x00


	//----- nvinfo : EIATTR_KPARAM_INFO
	.align		4
.L_21:
        /*0078*/ 	.byte	0x04, 0x17
        /*007a*/ 	.short	(.L_23 - .L_22)
.L_22:
        /*007c*/ 	.word	0x00000000
        /*0080*/ 	.short	0x0006
        /*0082*/ 	.short	0x0024
        /*0084*/ 	.byte	0x00, 0xf0, 0x11, 0x00


	//----- nvinfo : EIATTR_KPARAM_INFO
	.align		4
.L_23:
        /*0088*/ 	.byte	0x04, 0x17
        /*008a*/ 	.short	(.L_25 - .L_24)
.L_24:
        /*008c*/ 	.word	0x00000000
        /*0090*/ 	.short	0x0005
        /*0092*/ 	.short	0x0020
        /*0094*/ 	.byte	0x00, 0xf0, 0x11, 0x00


	//----- nvinfo : EIATTR_KPARAM_INFO
	.align		4
.L_25:
        /*0098*/ 	.byte	0x04, 0x17
        /*009a*/ 	.short	(.L_27 - .L_26)
.L_26:
        /*009c*/ 	.word	0x00000000
        /*00a0*/ 	.short	0x0004
        /*00a2*/ 	.short	0x001c
        /*00a4*/ 	.byte	0x00, 0xf0, 0x11, 0x00


	//----- nvinfo : EIATTR_KPARAM_INFO
	.align		4
.L_27:
        /*00a8*/ 	.byte	0x04, 0x17
        /*00aa*/ 	.short	(.L_29 - .L_28)
.L_28:
        /*00ac*/ 	.word	0x00000000
        /*00b0*/ 	.short	0x0003
        /*00b2*/ 	.short	0x0018
        /*00b4*/ 	.byte	0x00, 0xf0, 0x11, 0x00


	//----- nvinfo : EIATTR_KPARAM_INFO
	.align		4
.L_29:
        /*00b8*/ 	.byte	0x04, 0x17
        /*00ba*/ 	.short	(.L_31 - .L_30)
.L_30:
        /*00bc*/ 	.word	0x00000000
        /*00c0*/ 	.short	0x0002
        /*00c2*/ 	.short	0x0010
        /*00c4*/ 	.byte	0x00, 0xf4, 0x21, 0x00


	//----- nvinfo : EIATTR_KPARAM_INFO
	.align		4
.L_31:
        /*00c8*/ 	.byte	0x04, 0x17
        /*00ca*/ 	.short	(.L_33 - .L_32)
.L_32:
        /*00cc*/ 	.word	0x00000000
        /*00d0*/ 	.short	0x0001
        /*00d2*/ 	.short	0x0008
        /*00d4*/ 	.byte	0x00, 0xf4, 0x21, 0x00


	//----- nvinfo : EIATTR_KPARAM_INFO
	.align		4
.L_33:
        /*00d8*/ 	.byte	0x04, 0x17
        /*00da*/ 	.short	(.L_35 - .L_34)
.L_34:
        /*00dc*/ 	.word	0x00000000
        /*00e0*/ 	.short	0x0000
        /*00e2*/ 	.short	0x0000
        /*00e4*/ 	.byte	0x00, 0xf4, 0x21, 0x00


	//----- nvinfo : EIATTR_SPARSE_MMA_MASK
	.align		4
.L_35:
        /*00e8*/ 	.byte	0x03, 0x50
        /*00ea*/ 	.short	0x0000


	//----- nvinfo : EIATTR_MAXREG_COUNT
	.align		4
        /*00ec*/ 	.byte	0x03, 0x1b
        /*00ee*/ 	.short	0x00ff


	//----- nvinfo : EIATTR_NUM_BARRIERS
	.align		4
        /*00f0*/ 	.byte	0x02, 0x4c
        /*00f2*/ 	.byte	0x01
	.zero		1


	//----- nvinfo : EIATTR_ANNOTATIONS
	.align		4
        /*00f4*/ 	.byte	0x04, 0x55
        /*00f6*/ 	.short	(.L_37 - .L_36)


	//   ....[0]....
.L_36:
        /*00f8*/ 	.word	0x00000001
        /*00fc*/ 	.byte	0xa0, 0x01, 0x00, 0x00, 0x01, 0x00, 0x00, 0x00, 0x50, 0x08, 0x00, 0x00, 0x01, 0x00, 0x00, 0x00
        /* <DEDUP_REMOVED lines=1907> */
        /*783c*/ 	.byte	0x60, 0x80, 0x02, 0x00, 0x01, 0x00, 0x00, 0x00, 0x70, 0x80, 0x02, 0x00


	//----- nvinfo : EIATTR_MERCURY_ISA_VERSION
	.align		4
.L_37:
        /*7848*/ 	.byte	0x03, 0x5f
        /*784a*/ 	.short	0x0101


	//----- nvinfo : EIATTR_EXIT_INSTR_OFFSETS
	.align		4
        /*784c*/ 	.byte	0x04, 0x1c
        /*784e*/ 	.short	(.L_39 - .L_38)


	//   ....[0]....
.L_38:
        /*7850*/ 	.word	0x0002f0c0


	//   ....[1]....
        /*7854*/ 	.word	0x0002f0f0


	//----- nvinfo : EIATTR_REQNTID
	.align		4
.L_39:
        /*7858*/ 	.byte	0x04, 0x10
        /*785a*/ 	.short	(.L_41 - .L_40)
.L_40:
        /*785c*/ 	.word	0x00000080
        /*7860*/ 	.word	0x00000001
        /*7864*/ 	.word	0x00000001


	//----- nvinfo : EIATTR_CBANK_PARAM_SIZE
	.align		4
.L_41:
        /*7868*/ 	.byte	0x03, 0x19
        /*786a*/ 	.short	0x0050


	//----- nvinfo : EIATTR_PARAM_CBANK
	.align		4
        /*786c*/ 	.byte	0x04, 0x0a
        /*786e*/ 	.short	(.L_43 - .L_42)
	.align		4
.L_42:
        /*7870*/ 	.word	index@(.nv.constant0.matmul_kernel)
        /*7874*/ 	.short	0x0210
        /*7876*/ 	.short	0x0050


	//----- nvinfo : EIATTR_SW_WAR
	.align		4
.L_43:
        /*7878*/ 	.byte	0x04, 0x36
        /*787a*/ 	.short	(.L_45 - .L_44)
.L_44:
        /*787c*/ 	.word	0x00000008
.L_45:


//--------------------- .nv.callgraph             --------------------------
	.section	.nv.callgraph,"",@"SHT_CUDA_CALLGRAPH"
	.align	4
	.sectionentsize	8
	.align		4
        /*0000*/ 	.word	0x00000000
	.align		4
        /*0004*/ 	.word	0xffffffff
	.align		4
        /*0008*/ 	.word	0x00000000
	.align		4
        /*000c*/ 	.word	0xfffffffe
	.align		4
        /*0010*/ 	.word	0x00000000
	.align		4
        /*0014*/ 	.word	0xfffffffd
	.align		4
        /*0018*/ 	.word	0x00000000
	.align		4
        /*001c*/ 	.word	0xfffffffc


//--------------------- .text.matmul_kernel       --------------------------
	.section	.text.matmul_kernel,"ax",@progbits
	.align	128
        .global         matmul_kernel
        .type           matmul_kernel,@function
        .size           matmul_kernel,(.L_x_3 - matmul_kernel)
        .other          matmul_kernel,@"STO_CUDA_ENTRY STV_DEFAULT"
matmul_kernel:
.text.matmul_kernel:
[----:B------:R-:W0:Y:S08]  /*0000*/  LDC R1, c[0x0][0x28] ;  /* 0x00000a00ff017b82 */ /* 0x000e300000000800 */
[----:B------:R-:W1:Y:S01]  /*0010*/  LDC.64 R184, c[0x0][0x228] ;  /* 0x00008a00ffb87b82 */ /* 0x000e620000000a00 */
[----:B------:R-:W2:Y:S01]  /*0020*/  S2R R5, SR_CTAID.X ;  /* 0x0000000000057919 */ /* 0x000ea20000002500 */
[----:B0-----:R-:W-:Y:S01]  /*0030*/  VIADD R1, R1, 0xffffed10 ;  /* 0xffffed1001017836 */ /* 0x001fe20000000000 */
[----:B------:R-:W-:-:S02]  /*0040*/  CS2R R148, SRZ ;  /* 0x0000000000947805 */ /* 0x000fc4000001ff00 */
[----:B------:R-:W-:Y:S01]  /*0050*/  CS2R R150, SRZ ;  /* 0x0000000000967805 */ /* 0x000fe2000001ff00 */
[----:B------:R-:W0:Y:S01]  /*0060*/  S2R R12, SR_TID.X ;  /* 0x00000000000c7919 */ /* 0x000e220000002100 */
[----:B------:R-:W-:Y:S02]  /*0070*/  CS2R R92, SRZ ;  /* 0x00000000005c7805 */ /* 0x000fe4000001ff00 */
[----:B------:R-:W-:Y:S02]  /*0080*/  CS2R R94, SRZ ;  /* 0x00000000005e7805 */ /* 0x000fe4000001ff00 */
[----:B------:R-:W-:Y:S02]  /*0090*/  CS2R R144, SRZ ;  /* 0x0000000000907805 */ /* 0x000fe4000001ff00 */
[----:B------:R-:W-:Y:S02]  /*00a0*/  CS2R R146, SRZ ;  /* 0x0000000000927805 */ /* 0x000fe4000001ff00 */
[----:B------:R-:W-:-:S02]  /*00b0*/  CS2R R96, SRZ ;  /* 0x0000000000607805 */ /* 0x000fc4000001ff00 */
[----:B------:R-:W-:Y:S02]  /*00c0*/  CS2R R98, SRZ ;  /* 0x0000000000627805 */ /* 0x000fe4000001ff00 */
        /* <DEDUP_REMOVED lines=11> */
[----:B------:R-:W-:Y:S01]  /*0180*/  CS2R R110, SRZ ;  /* 0x00000000006e7805 */ /* 0x000fe2000001ff00 */
[----:B-1----:R-:W-:Y:S01]  /*0190*/  VIADD R0, R185, 0x7f ;  /* 0x0000007fb9007836 */ /* 0x002fe20000000000 */
[----:B------:R-:W-:Y:S01]  /*01a0*/  STL [R1+0xda0], R185 ;  /* 0x000da0b901007387 */ /* 0x000fe20000100800 */
[----:B------:R-:W-:Y:S02]  /*01b0*/  CS2R R44, SRZ ;  /* 0x00000000002c7805 */ /* 0x000fe4000001ff00 */
[----:B------:R-:W-:Y:S02]  /*01c0*/  CS2R R46, SRZ ;  /* 0x00000000002e7805 */ /* 0x000fe4000001ff00 */
[----:B------:R-:W-:Y:S02]  /*01d0*/  CS2R R112, SRZ ;  /* 0x0000000000707805 */ /* 0x000fe4000001ff00 */
[----:B------:R-:W-:Y:S02]  /*01e0*/  SHF.R.S32.HI R3, RZ, 0x1f, R0 ;  /* 0x0000001fff037819 */ /* 0x000fe40000011400 */
[----:B------:R-:W-:-:S02]  /*01f0*/  CS2R R114, SRZ ;  /* 0x0000000000727805 */ /* 0x000fc4000001ff00 */
[----:B------:R-:W-:Y:S02]  /*0200*/  CS2R R48, SRZ ;  /* 0x0000000000307805 */ /* 0x000fe4000001ff00 */
[----:B------:R-:W-:Y:S02]  /*0210*/  CS2R R50, SRZ ;  /* 0x0000000000327805 */ /* 0x000fe4000001ff00 */
[----:B------:R-:W-:Y:S02]  /*0220*/  LEA.HI R3, R3, R0, RZ, 0x7 ;  /* 0x0000000003037211 */ /* 0x000fe400078f38ff */
[----:B------:R-:W-:Y:S02]  /*0230*/  CS2R R116, SRZ ;  /* 0x0000000000747805 */ /* 0x000fe4000001ff00 */
[----:B--2---:R-:W-:Y:S02]  /*0240*/  IABS R8, R5 ;  /* 0x0000000500087213 */ /* 0x004fe40000000000 */
[----:B------:R-:W-:-:S02]  /*0250*/  CS2R R118, SRZ ;  /* 0x0000000000767805 */ /* 0x000fc4000001ff00 */
[----:B------:R-:W-:Y:S02]  /*0260*/  SHF.R.S32.HI R4, RZ, 0x7, R3 ;  /* 0x00000007ff047819 */ /* 0x000fe40000011403 */
[----:B------:R-:W-:Y:S02]  /*0270*/  CS2R R52, SRZ ;  /* 0x0000000000347805 */ /* 0x000fe4000001ff00 */
[----:B0-----:R-:W-:Y:S02]  /*0280*/  LOP3.LUT R12, R12, 0x7f, RZ, 0xc0, !PT ;  /* 0x0000007f0c0c7812 */ /* 0x001fe400078ec0ff */
[----:B------:R-:W-:Y:S02]  /*0290*/  CS2R R54, SRZ ;  /* 0x0000000000367805 */ /* 0x000fe4000001ff00 */
[----:B------:R-:W-:Y:S02]  /*02a0*/  IABS R7, R4 ;  /* 0x0000000400077213 */ /* 0x000fe40000000000 */
[----:B------:R-:W-:-:S02]  /*02b0*/  CS2R R120, SRZ ;  /* 0x0000000000787805 */ /* 0x000fc4000001ff00 */
[----:B------:R-:W-:Y:S02]  /*02c0*/  IABS R10, R4 ;  /* 0x00000004000a7213 */ /* 0x000fe40000000000 */
[----:B------:R-:W-:Y:S01]  /*02d0*/  CS2R R122, SRZ ;  /* 0x00000000007a7805 */ /* 0x000fe2000001ff00 */
[----:B------:R-:W0:Y:S01]  /*02e0*/  I2F.RP R0, R7 ;  /* 0x0000000700007306 */ /* 0x000e220000209400 */
        /* <DEDUP_REMOVED lines=13> */
[----:B------:R-:W-:Y:S01]  /*03c0*/  CS2R R70, SRZ ;  /* 0x0000000000467805 */ /* 0x000fe2000001ff00 */
[----:B0-----:R-:W0:Y:S01]  /*03d0*/  MUFU.RCP R0, R0 ;  /* 0x0000000000007308 */ /* 0x001e220000001000 */
        /* <DEDUP_REMOVED lines=13> */
[----:B------:R-:W-:Y:S01]  /*04b0*/  CS2R R218, SRZ ;  /* 0x0000000000da7805 */ /* 0x000fe2000001ff00 */
[----:B0-----:R-:W-:-:S02]  /*04c0*/  VIADD R2, R0, 0xffffffe ;  /* 0x0ffffffe00027836 */ /* 0x001fc40000000000 */
[----:B------:R-:W-:Y:S02]  /*04d0*/  IMAD.MOV R0, RZ, RZ, -R10 ;  /* 0x000000ffff007224 */ /* 0x000fe400078e0a0a */
[----:B------:R0:W1:Y:S02]  /*04e0*/  F2I.FTZ.U32.TRUNC.NTZ R3, R2 ;  /* 0x0000000200037305 */ /* 0x000064000021f000 */
[----:B0-----:R-:W-:Y:S02]  /*04f0*/  IMAD.MOV.U32 R2, RZ, RZ, RZ ;  /* 0x000000ffff027224 */ /* 0x001fe400078e00ff */
[----:B-1----:R-:W-:-:S04]  /*0500*/  IMAD.MOV R6, RZ, RZ, -R3 ;  /* 0x000000ffff067224 */ /* 0x002fc800078e0a03 */
[----:B------:R-:W-:Y:S02]  /*0510*/  IMAD R9, R6, R7, RZ ;  /* 0x0000000706097224 */ /* 0x000fe400078e02ff */
[----:B------:R-:W-:Y:S02]  /*0520*/  IMAD.MOV.U32 R6, RZ, RZ, R8 ;  /* 0x000000ffff067224 */ /* 0x000fe400078e0008 */
[----:B------:R-:W-:-:S06]  /*0530*/  IMAD.HI.U32 R3, R3, R9, R2 ;  /* 0x0000000903037227 */ /* 0x000fcc00078e0002 */
[----:B------:R-:W-:-:S04]  /*0540*/  IMAD.HI.U32 R3, R3, R6, RZ ;  /* 0x0000000603037227 */ /* 0x000fc800078e00ff */
[----:B------:R-:W-:-:S05]  /*0550*/  IMAD R0, R3, R0, R6 ;  /* 0x0000000003007224 */ /* 0x000fca00078e0206 */
[----:B------:R-:W-:-:S13]  /*0560*/  ISETP.GT.U32.AND P1, PT, R7, R0, PT ;  /* 0x000000000700720c */ /* 0x000fda0003f24070 */
[----:B------:R-:W-:Y:S02]  /*0570*/  @!P1 IMAD.IADD R0, R0, 0x1, -R7 ;  /* 0x0000000100009824 */ /* 0x000fe400078e0a07 */
[----:B------:R-:W-:Y:S01]  /*0580*/  @!P1 VIADD R3, R3, 0x1 ;  /* 0x0000000103039836 */ /* 0x000fe20000000000 */
[----:B------:R-:W-:Y:S02]  /*0590*/  ISETP.NE.AND P1, PT, R4, RZ, PT ;  /* 0x000000ff0400720c */ /* 0x000fe40003f25270 */
[----:B------:R-:W-:Y:S02]  /*05a0*/  ISETP.GE.U32.AND P0, PT, R0, R7, PT ;  /* 0x000000070000720c */ /* 0x000fe40003f06070 */
[----:B------:R-:W-:-:S04]  /*05b0*/  LOP3.LUT R0, R5, R4, RZ, 0x3c, !PT ;  /* 0x0000000405007212 */ /* 0x000fc800078e3cff */
[----:B------:R-:W-:Y:S01]  /*05c0*/  ISETP.GE.AND P2, PT, R0, RZ, PT ;  /* 0x000000ff0000720c */ /* 0x000fe20003f46270 */
[----:B------:R-:W-:-:S06]  /*05d0*/  VIADD R0, R184, 0xff ;  /* 0x000000ffb8007836 */ /* 0x000fcc0000000000 */
[----:B------:R-:W-:-:S04]  /*05e0*/  @P0 VIADD R3, R3, 0x1 ;  /* 0x0000000103030836 */ /* 0x000fc80000000000 */
[----:B------:R-:W-:Y:S01]  /*05f0*/  IMAD.MOV.U32 R8, RZ, RZ, R3 ;  /* 0x000000ffff087224 */ /* 0x000fe200078e0003 */
[----:B------:R-:W-:-:S03]  /*0600*/  SHF.R.S32.HI R3, RZ, 0x1f, R0 ;  /* 0x0000001fff037819 */ /* 0x000fc60000011400 */
[----:B------:R-:W-:Y:S01]  /*0610*/  @!P2 IMAD.MOV R8, RZ, RZ, -R8 ;  /* 0x000000ffff08a224 */ /* 0x000fe200078e0a08 */
[----:B------:R-:W-:Y:S02]  /*0620*/  LEA.HI R3, R3, R0, RZ, 0x8 ;  /* 0x0000000003037211 */ /* 0x000fe400078f40ff */
[----:B------:R-:W-:-:S04]  /*0630*/  @!P1 LOP3.LUT R8, RZ, R4, RZ, 0x33, !PT ;  /* 0x00000004ff089212 */ /* 0x000fc800078e33ff */
[----:B------:R-:W-:Y:S01]  /*0640*/  LEA.HI.SX32 R3, R3, -R8, 0x18 ;  /* 0x8000000803037211 */ /* 0x000fe200078fc2ff */
[----:B------:R-:W-:-:S03]  /*0650*/  IMAD.MOV R6, RZ, RZ, -R8 ;  /* 0x000000ffff067224 */ /* 0x000fc600078e0a08 */
[----:B------:R-:W-:Y:S01]  /*0660*/  VIMNMX R9, R3, 0x1, PT ;  /* 0x0000000103097848 */ /* 0x000fe20003fe0100 */
[----:B------:R-:W-:-:S03]  /*0670*/  IMAD R6, R4, R6, R5 ;  /* 0x0000000604067224 */ /* 0x000fc600078e0205 */
[-C--:B------:R-:W-:Y:S02]  /*0680*/  IABS R7, R9.reuse ;  /* 0x0000000900077213 */ /* 0x080fe40000000000 */
[----:B------:R-:W-:Y:S02]  /*0690*/  IABS R11, R9 ;  /* 0x00000009000b7213 */ /* 0x000fe40000000000 */
[----:B------:R-:W0:Y:S08]  /*06a0*/  I2F.RP R0, R7 ;  /* 0x0000000700007306 */ /* 0x000e300000209400 */
[----:B0-----:R-:W0:Y:S02]  /*06b0*/  MUFU.RCP R0, R0 ;  /* 0x0000000000007308 */ /* 0x001e240000001000 */
[----:B0-----:R-:W-:-:S02]  /*06c0*/  VIADD R2, R0, 0xffffffe ;  /* 0x0ffffffe00027836 */ /* 0x001fc40000000000 */
[----:B------:R-:W-:-:S04]  /*06d0*/  IMAD.MOV R0, RZ, RZ, -R11 ;  /* 0x000000ffff007224 */ /* 0x000fc800078e0a0b */
[----:B------:R0:W1:Y:S02]  /*06e0*/  F2I.FTZ.U32.TRUNC.NTZ R3, R2 ;  /* 0x0000000200037305 */ /* 0x000064000021f000 */
[----:B0-----:R-:W-:Y:S02]  /*06f0*/  IMAD.MOV.U32 R2, RZ, RZ, RZ ;  /* 0x000000ffff027224 */ /* 0x001fe400078e00ff */
[----:B-1----:R-:W-:-:S04]  /*0700*/  IMAD.MOV R10, RZ, RZ, -R3 ;  /* 0x000000ffff0a7224 */ /* 0x002fc800078e0a03 */
[----:B------:R-:W-:Y:S01]  /*0710*/  IMAD.MOV.U32 R4, RZ, RZ, R10 ;  /* 0x000000ffff047224 */ /* 0x000fe200078e000a */
[----:B------:R-:W-:-:S03]  /*0720*/  IABS R10, R6 ;  /* 0x00000006000a7213 */ /* 0x000fc60000000000 */
[----:B------:R-:W-:Y:S02]  /*0730*/  IMAD R5, R4, R7, RZ ;  /* 0x0000000704057224 */ /* 0x000fe400078e02ff */
[----:B------:R-:W-:Y:S01]  /*0740*/  IMAD.MOV.U32 R4, RZ, RZ, R10 ;  /* 0x000000ffff047224 */ /* 0x000fe200078e000a */
[----:B------:R-:W-:Y:S01]  /*0750*/  ULDC.64 UR60, c[0x0][0x208] ;  /* 0x00008200003c7ab9 */ /* 0x000fe20000000a00 */
[----:B------:R-:W-:Y:S01]  /*0760*/  IMAD.HI.U32 R3, R3, R5, R2 ;  /* 0x0000000503037227 */ /* 0x000fe200078e0002 */
[----:B------:R-:W-:Y:S01]  /*0770*/  MOV R2, 0x400 ;  /* 0x0000040000027802 */ /* 0x000fe20000000f00 */
[----:B------:R-:W0:Y:S01]  /*0780*/  S2R R5, SR_CgaCtaId ;  /* 0x0000000000057919 */ /* 0x000e220000008800 */
[----:B------:R-:W-:-:S03]  /*0790*/  CS2R R10, SRZ ;  /* 0x00000000000a7805 */ /* 0x000fc6000001ff00 */
[----:B------:R-:W-:-:S04]  /*07a0*/  IMAD.HI.U32 R3, R3, R4, RZ ;  /* 0x0000000403037227 */ /* 0x000fc800078e00ff */
[----:B------:R-:W-:-:S05]  /*07b0*/  IMAD R0, R3, R0, R4 ;  /* 0x0000000003007224 */ /* 0x000fca00078e0204 */
[----:B------:R-:W-:-:S13]  /*07c0*/  ISETP.GT.U32.AND P1, PT, R7, R0, PT ;  /* 0x000000000700720c */ /* 0x000fda0003f24070 */
[----:B------:R-:W-:Y:S02]  /*07d0*/  @!P1 IMAD.IADD R0, R0, 0x1, -R7 ;  /* 0x0000000100009824 */ /* 0x000fe400078e0a07 */
[----:B------:R-:W-:Y:S01]  /*07e0*/  @!P1 VIADD R3, R3, 0x1 ;  /* 0x0000000103039836 */ /* 0x000fe20000000000 */
[----:B------:R-:W-:Y:S02]  /*07f0*/  ISETP.NE.AND P1, PT, R9, RZ, PT ;  /* 0x000000ff0900720c */ /* 0x000fe40003f25270 */
[----:B------:R-:W-:Y:S02]  /*0800*/  ISETP.GE.U32.AND P0, PT, R0, R7, PT ;  /* 0x000000070000720c */ /* 0x000fe40003f06070 */
[----:B------:R-:W-:Y:S02]  /*0810*/  LOP3.LUT R0, R6, R9, RZ, 0x3c, !PT ;  /* 0x0000000906007212 */ /* 0x000fe400078e3cff */
[----:B0-----:R-:W-:Y:S02]  /*0820*/  LEA R4, R5, R2, 0x18 ;  /* 0x0000000205047211 */ /* 0x001fe400078ec0ff */
[----:B------:R-:W-:Y:S01]  /*0830*/  ISETP.GE.AND P2, PT, R0, RZ, PT ;  /* 0x000000ff0000720c */ /* 0x000fe20003f46270 */
[----:B------:R-:W0:Y:S02]  /*0840*/  LDC R2, c[0x0][0x230] ;  /* 0x00008c00ff027b82 */ /* 0x000e240000000800 */
[----:B------:R1:W-:Y:S04]  /*0850*/  STL [R1+0xd9c], R4 ;  /* 0x000d9c0401007387 */ /* 0x0003e80000100800 */
[----:B------:R-:W-:-:S06]  /*0860*/  @P0 VIADD R3, R3, 0x1 ;  /* 0x0000000103030836 */ /* 0x000fcc0000000000 */
[----:B------:R-:W-:Y:S01]  /*0870*/  @!P2 IMAD.MOV R3, RZ, RZ, -R3 ;  /* 0x000000ffff03a224 */ /* 0x000fe200078e0a03 */
[----:B------:R-:W-:Y:S02]  /*0880*/  @!P1 LOP3.LUT R3, RZ, R9, RZ, 0x33, !PT ;  /* 0x00000009ff039212 */ /* 0x000fe400078e33ff */
[----:B-1----:R-:W-:-:S03]  /*0890*/  CS2R R4, SRZ ;  /* 0x0000000000047805 */ /* 0x002fc6000001ff00 */
[----:B------:R-:W-:Y:S02]  /*08a0*/  IMAD.MOV R0, RZ, RZ, -R3 ;  /* 0x000000ffff007224 */ /* 0x000fe400078e0a03 */
[----:B------:R-:W-:Y:S02]  /*08b0*/  IMAD.SHL.U32 R13, R3, 0x80, RZ ;  /* 0x00000080030d7824 */ /* 0x000fe400078e00ff */
[----:B------:R-:W-:Y:S01]  /*08c0*/  IMAD R0, R9, R0, R6 ;  /* 0x0000000009007224 */ /* 0x000fe200078e0206 */
[----:B------:R-:W-:Y:S01]  /*08d0*/  CS2R R6, SRZ ;  /* 0x0000000000067805 */ /* 0x000fe2000001ff00 */
[----:B0-----:R-:W-:Y:S02]  /*08e0*/  VIADD R14, R2, 0x7f ;  /* 0x0000007f020e7836 */ /* 0x001fe40000000000 */
[----:B------:R-:W-:Y:S01]  /*08f0*/  IMAD.IADD R0, R8, 0x1, R0 ;  /* 0x0000000108007824 */ /* 0x000fe200078e0200 */
[----:B------:R-:W-:Y:S01]  /*0900*/  CS2R R8, SRZ ;  /* 0x0000000000087805 */ /* 0x000fe2000001ff00 */
[----:B------:R-:W-:Y:S01]  /*0910*/  VIADD R3, R13, 0x2 ;  /* 0x000000020d037836 */ /* 0x000fe20000000000 */
[----:B------:R-:W-:Y:S01]  /*0920*/  ISETP.GE.AND P0, PT, R14, 0x80, PT ;  /* 0x000000800e00780c */ /* 0x000fe20003f06270 */
[----:B------:R-:W-:-:S02]  /*0930*/  IMAD R185, R0, 0x100, R12 ;  /* 0x0000010000b97824 */ /* 0x000fc400078e020c */
[C---:B------:R-:W-:Y:S02]  /*0940*/  VIADD R14, R13.reuse, 0x1 ;  /* 0x000000010d0e7836 */ /* 0x040fe40000000000 */
[C---:B------:R-:W-:Y:S01]  /*0950*/  VIADD R2, R13.reuse, 0x3 ;  /* 0x000000030d027836 */ /* 0x040fe20000000000 */
[----:B------:R0:W-:Y:S01]  /*0960*/  STL [R1+0x100], R185 ;  /* 0x000100b901007387 */ /* 0x0001e20000100800 */
[C---:B------:R-:W-:Y:S02]  /*0970*/  VIADD R14, R13.reuse, 0x4 ;  /* 0x000000040d0e7836 */ /* 0x040fe40000000000 */
[C---:B------:R-:W-:Y:S02]  /*0980*/  VIADD R3, R13.reuse, 0x5 ;  /* 0x000000050d037836 */ /* 0x040fe40000000000 */
[C---:B------:R-:W-:Y:S02]  /*0990*/  VIADD R2, R13.reuse, 0x6 ;  /* 0x000000060d027836 */ /* 0x040fe40000000000 */
[----:B------:R-:W-:-:S02]  /*09a0*/  VIADD R252, R13, 0x7 ;  /* 0x000000070dfc7836 */ /* 0x000fc40000000000 */
[----:B------:R-:W-:Y:S02]  /*09b0*/  VIADD R251, R13, 0x8 ;  /* 0x000000080dfb7836 */ /* 0x000fe40000000000 */
[----:B0-----:R-:W-:Y:S02]  /*09c0*/  VIADD R185, R185, 0x80 ;  /* 0x00000080b9b97836 */ /* 0x001fe40000000000 */
[C---:B------:R-:W-:Y:S02]  /*09d0*/  VIADD R200, R13.reuse, 0x9 ;  /* 0x000000090dc87836 */ /* 0x040fe40000000000 */
[C---:B------:R-:W-:Y:S01]  /*09e0*/  VIADD R167, R13.reuse, 0xa ;  /* 0x0000000a0da77836 */ /* 0x040fe20000000000 */
[----:B------:R0:W-:Y:S01]  /*09f0*/  STL [R1+0x104], R185 ;  /* 0x000104b901007387 */ /* 0x0001e20000100800 */
[C---:B------:R-:W-:Y:S02]  /*0a00*/  VIADD R202, R13.reuse, 0xb ;  /* 0x0000000b0dca7836 */ /* 0x040fe40000000000 */
[----:B------:R-:W-:-:S02]  /*0a10*/  VIADD R230, R13, 0xc ;  /* 0x0000000c0de67836 */ /* 0x000fc40000000000 */
[C---:B------:R-:W-:Y:S02]  /*0a20*/  VIADD R159, R13.reuse, 0xd ;  /* 0x0000000d0d9f7836 */ /* 0x040fe40000000000 */
[C---:B------:R-:W-:Y:S02]  /*0a30*/  VIADD R179, R13.reuse, 0xe ;  /* 0x0000000e0db37836 */ /* 0x040fe40000000000 */
[C---:B------:R-:W-:Y:S01]  /*0a40*/  VIADD R222, R13.reuse, 0xf ;  /* 0x0000000f0dde7836 */ /* 0x040fe20000000000 */
[----:B0-----:R0:W5:Y:S01]  /*0a50*/  LDL.LU R185, [R1+0xda0] ;  /* 0x000da00001b97983 */ /* 0x0011620000300800 */
[C---:B------:R-:W-:Y:S02]  /*0a60*/  VIADD R210, R13.reuse, 0x10 ;  /* 0x000000100dd27836 */ /* 0x040fe40000000000 */
[C---:B------:R-:W-:Y:S02]  /*0a70*/  VIADD R155, R13.reuse, 0x11 ;  /* 0x000000110d9b7836 */ /* 0x040fe40000000000 */
[----:B------:R-:W-:-:S02]  /*0a80*/  VIADD R2, R13, 0x12 ;  /* 0x000000120d027836 */ /* 0x000fc40000000000 */
[C---:B------:R-:W-:Y:S02]  /*0a90*/  VIADD R34, R13.reuse, 0x13 ;  /* 0x000000130d227836 */ /* 0x040fe40000000000 */
[C---:B------:R-:W-:Y:S02]  /*0aa0*/  VIADD R28, R13.reuse, 0x14 ;  /* 0x000000140d1c7836 */ /* 0x040fe40000000000 */
[C---:B------:R-:W-:Y:S02]  /*0ab0*/  VIADD R163, R13.reuse, 0x15 ;  /* 0x000000150da37836 */ /* 0x040fe40000000000 */
        /* <DEDUP_REMOVED lines=105> */
[----:B------:R-:W-:Y:S01]  /*1150*/  VIADD R0, R13, 0x7f ;  /* 0x0000007f0d007836 */ /* 0x000fe20000000000 */
[----:B0-----:R-:W-:Y:S06]  /*1160*/  @!P0 BRA `(.L_x_0) ;  /* 0x0000026c00a48947 */ /* 0x001fec0003800000 */
[----:B------:R-:W2:Y:S04]  /*1170*/  LDL R217, [R1+0x100] ;  /* 0x0001000001d97983 */ /* 0x000ea80000100800 */
[----:B------:R-:W3:Y:S04]  /*1180*/  LDL R218, [R1+0x104] ;  /* 0x0001040001da7983 */ /* 0x000ee80000100800 */
[----:B------:R-:W4:Y:S01]  /*1190*/  LDL R219, [R1+0xd9c] ;  /* 0x000d9c0001db7983 */ /* 0x000f220000100800 */
[----:B------:R-:W-:Y:S01]  /*11a0*/  IABS R18, R184 ;  /* 0x000000b800127213 */ /* 0x000fe20000000000 */
[----:B------:R-:W-:Y:S01]  /*11b0*/  IMAD.MOV.U32 R22, RZ, RZ, RZ ;  /* 0x000000ffff167224 */ /* 0x000fe200078e00ff */
[----:B-----5:R-:W-:Y:S01]  /*11c0*/  IABS R8, R185 ;  /* 0x000000b900087213 */ /* 0x020fe20000000000 */
[C---:B------:R-:W-:Y:S01]  /*11d0*/  VIADD R140, R13.reuse, 0x6 ;  /* 0x000000060d8c7836 */ /* 0x040fe20000000000 */
[----:B------:R-:W0:Y:S01]  /*11e0*/  I2F.RP R9, R18 ;  /* 0x0000001200097306 */ /* 0x000e220000209400 */
[----:B------:R-:W-:Y:S01]  /*11f0*/  IABS R23, R13 ;  /* 0x0000000d00177213 */ /* 0x000fe20000000000 */
[C---:B------:R-:W-:Y:S01]  /*1200*/  VIADD R216, R13.reuse, 0x5 ;  /* 0x000000050dd87836 */ /* 0x040fe20000000000 */
[----:B------:R-:W-:Y:S01]  /*1210*/  IABS R19, R206 ;  /* 0x000000ce00137213 */ /* 0x000fe20000000000 */
[C---:B------:R-:W-:Y:S01]  /*1220*/  VIADD R142, R13.reuse, 0x2 ;  /* 0x000000020d8e7836 */ /* 0x040fe20000000000 */
[----:B------:R-:W-:Y:S01]  /*1230*/  ISETP.GE.AND P4, PT, R0, RZ, PT ;  /* 0x000000ff0000720c */ /* 0x000fe20003f86270 */
[----:B------:R-:W-:Y:S01]  /*1240*/  VIADD R143, R13, 0x1 ;  /* 0x000000010d8f7836 */ /* 0x000fe20000000000 */
[----:B------:R-:W-:Y:S01]  /*1250*/  IABS R17, R27 ;  /* 0x0000001b00117213 */ /* 0x000fe20000000000 */
[----:B------:R-:W1:Y:S01]  /*1260*/  I2F.RP R10, R8 ;  /* 0x00000008000a7306 */ /* 0x000e620000209400 */
[----:B------:R-:W-:Y:S01]  /*1270*/  IABS R21, R38 ;  /* 0x0000002600157213 */ /* 0x000fe20000000000 */
[----:B------:R-:W-:Y:S01]  /*1280*/  UMOV UR35, 0x40000040 ;  /* 0x4000004000237882 */ /* 0x000fe20000000000 */
[----:B------:R-:W-:-:S02]  /*1290*/  ISETP.GE.AND P3, PT, R27, RZ, PT ;  /* 0x000000ff1b00720c */ /* 0x000fc40003f66270 */
[----:B------:R-:W-:Y:S02]  /*12a0*/  IABS R27, R25 ;  /* 0x00000019001b7213 */ /* 0x000fe40000000000 */
[----:B------:R-:W-:Y:S01]  /*12b0*/  IABS R41, R198 ;  /* 0x000000c600297213 */ /* 0x000fe20000000000 */
[----:B0-----:R-:W0:Y:S01]  /*12c0*/  MUFU.RCP R9, R9 ;  /* 0x0000000900097308 */ /* 0x001e220000001000 */
[----:B------:R-:W-:Y:S02]  /*12d0*/  ISETP.GE.AND P2, PT, R206, RZ, PT ;  /* 0x000000ffce00720c */ /* 0x000fe40003f46270 */
[----:B------:R-:W-:Y:S01]  /*12e0*/  IABS R43, R89 ;  /* 0x00000059002b7213 */ /* 0x000fe20000000000 */
[----:B------:R-:W4:Y:S01]  /*12f0*/  S2R R206, SR_TID.X ;  /* 0x0000000000ce7919 */ /* 0x000f220000002100 */
[----:B------:R-:W-:Y:S02]  /*1300*/  IABS R45, R91 ;  /* 0x0000005b002d7213 */ /* 0x000fe40000000000 */
[----:B------:R-:W-:Y:S01]  /*1310*/  IABS R47, R164 ;  /* 0x000000a4002f7213 */ /* 0x000fe20000000000 */
[----:B-1----:R-:W1:Y:S01]  /*1320*/  MUFU.RCP R10, R10 ;  /* 0x0000000a000a7308 */ /* 0x002e620000001000 */
[----:B------:R-:W-:-:S02]  /*1330*/  IABS R49, R32 ;  /* 0x0000002000317213 */ /* 0x000fc40000000000 */
[----:B------:R-:W-:Y:S02]  /*1340*/  IABS R51, R209 ;  /* 0x000000d100337213 */ /* 0x000fe40000000000 */
[----:B------:R-:W-:Y:S02]  /*1350*/  IABS R46, R166 ;  /* 0x000000a6002e7213 */ /* 0x000fe40000000000 */
[----:B------:R-:W-:Y:S01]  /*1360*/  IABS R53, R191 ;  /* 0x000000bf00357213 */ /* 0x000fe20000000000 */
[----:B0-----:R-:W-:Y:S01]  /*1370*/  VIADD R4, R9, 0xffffffe ;  /* 0x0ffffffe09047836 */ /* 0x001fe20000000000 */
[----:B------:R-:W-:Y:S02]  /*1380*/  IABS R55, R154 ;  /* 0x0000009a00377213 */ /* 0x000fe40000000000 */
[----:B------:R-:W-:Y:S01]  /*1390*/  IABS R57, R203 ;  /* 0x000000cb00397213 */ /* 0x000fe20000000000 */
[----:B------:R0:W0:Y:S01]  /*13a0*/  F2I.FTZ.U32.TRUNC.NTZ R5, R4 ;  /* 0x0000000400057305 */ /* 0x000022000021f000 */
[----:B------:R-:W-:-:S02]  /*13b0*/  IABS R59, R176 ;  /* 0x000000b0003b7213 */ /* 0x000fc40000000000 */
[----:B------:R-:W-:Y:S01]  /*13c0*/  IABS R61, R183 ;  /* 0x000000b7003d7213 */ /* 0x000fe20000000000 */
[----:B-1----:R-:W-:Y:S01]  /*13d0*/  VIADD R6, R10, 0xffffffe ;  /* 0x0ffffffe0a067836 */ /* 0x002fe20000000000 */
[----:B------:R-:W-:Y:S02]  /*13e0*/  IABS R63, R189 ;  /* 0x000000bd003f7213 */ /* 0x000fe40000000000 */
[----:B------:R-:W-:Y:S01]  /*13f0*/  IABS R60, R182 ;  /* 0x000000b6003c7213 */ /* 0x000fe20000000000 */
[----:B------:R1:W1:Y:S01]  /*1400*/  F2I.FTZ.U32.TRUNC.NTZ R7, R6 ;  /* 0x0000000600077305 */ /* 0x000262000021f000 */
[----:B0-----:R-:W-:Y:S01]  /*1410*/  IMAD.MOV.U32 R4, RZ, RZ, RZ ;  /* 0x000000ffff047224 */ /* 0x001fe200078e00ff */
[----:B------:R-:W-:Y:S02]  /*1420*/  IABS R67, R199 ;  /* 0x000000c700437213 */ /* 0x000fe40000000000 */
[----:B------:R-:W-:Y:S02]  /*1430*/  IABS R69, R205 ;  /* 0x000000cd00457213 */ /* 0x000fe40000000000 */
[----:B------:R-:W-:Y:S01]  /*1440*/  IABS R65, R194 ;  /* 0x000000c200417213 */ /* 0x000fe20000000000 */
[----:B------:R-:W-:Y:S01]  /*1450*/  IMAD.MOV R11, RZ, RZ, -R5 ;  /* 0x000000ffff0b7224 */ /* 0x000fe200078e0a05 */
[----:B------:R-:W-:Y:S01]  /*1460*/  IABS R71, R227 ;  /* 0x000000e300477213 */ /* 0x000fe20000000000 */
[----:B-1----:R-:W-:Y:S01]  /*1470*/  IMAD.MOV.U32 R6, RZ, RZ, RZ ;  /* 0x000000ffff067224 */ /* 0x002fe200078e00ff */
[----:B------:R-:W-:Y:S01]  /*1480*/  IABS R73, R201 ;  /* 0x000000c900497213 */ /* 0x000fe20000000000 */
[----:B------:R-:W-:Y:S01]  /*1490*/  IMAD R11, R11, R18, RZ ;  /* 0x000000120b0b7224 */ /* 0x000fe200078e02ff */
[----:B------:R-:W-:-:S02]  /*14a0*/  IABS R75, R195 ;  /* 0x000000c3004b7213 */ /* 0x000fc40000000000 */
[----:B------:R-:W-:Y:S01]  /*14b0*/  IABS R81, R223 ;  /* 0x000000df00517213 */ /* 0x000fe20000000000 */
[----:B------:R-:W-:Y:S01]  /*14c0*/  IMAD.HI.U32 R5, R5, R11, R4 ;  /* 0x0000000b05057227 */ /* 0x000fe200078e0004 */
[----:B------:R-:W-:Y:S02]  /*14d0*/  IABS R77, R26 ;  /* 0x0000001a004d7213 */ /* 0x000fe40000000000 */
[----:B------:R-:W-:Y:S01]  /*14e0*/  IABS R79, R243 ;  /* 0x000000f3004f7213 */ /* 0x000fe20000000000 */
[----:B------:R-:W-:Y:S01]  /*14f0*/  IMAD.MOV R11, RZ, RZ, -R7 ;  /* 0x000000ffff0b7224 */ /* 0x000fe200078e0a07 */
[----:B------:R-:W-:Y:S02]  /*1500*/  IABS R83, R165 ;  /* 0x000000a500537213 */ /* 0x000fe40000000000 */
[----:B------:R-:W-:Y:S01]  /*1510*/  IABS R80, R229 ;  /* 0x000000e500507213 */ /* 0x000fe20000000000 */
[----:B------:R-:W-:Y:S01]  /*1520*/  IMAD R11, R11, R8, RZ ;  /* 0x000000080b0b7224 */ /* 0x000fe200078e02ff */
[----:B------:R-:W-:-:S02]  /*1530*/  IABS R85, R236 ;  /* 0x000000ec00557213 */ /* 0x000fc40000000000 */
[----:B------:R-:W-:Y:S01]  /*1540*/  IABS R87, R239 ;  /* 0x000000ef00577213 */ /* 0x000fe20000000000 */
[----:B------:R-:W-:Y:S01]  /*1550*/  IMAD.HI.U32 R6, R7, R11, R6 ;  /* 0x0000000b07067227 */ /* 0x000fe200078e0006 */
[----:B------:R-:W-:Y:S02]  /*1560*/  IABS R11, R0 ;  /* 0x00000000000b7213 */ /* 0x000fe40000000000 */
[----:B------:R-:W-:Y:S02]  /*1570*/  IABS R86, R248 ;  /* 0x000000f800567213 */ /* 0x000fe40000000000 */
[----:B------:R-:W-:Y:S01]  /*1580*/  IABS R93, R245 ;  /* 0x000000f5005d7213 */ /* 0x000fe20000000000 */
[C---:B------:R-:W-:Y:S01]  /*1590*/  IMAD.HI.U32 R0, R6.reuse, R11, RZ ;  /* 0x0000000b06007227 */ /* 0x040fe200078e00ff */
[----:B------:R-:W-:Y:S02]  /*15a0*/  IABS R95, R39 ;  /* 0x00000027005f7213 */ /* 0x000fe40000000000 */
[----:B------:R-:W-:Y:S01]  /*15b0*/  IABS R97, R249 ;  /* 0x000000f900617213 */ /* 0x000fe20000000000 */
[----:B------:R-:W-:Y:S01]  /*15c0*/  IMAD.HI.U32 R7, R6, R19, RZ ;  /* 0x0000001306077227 */ /* 0x000fe200078e00ff */
[----:B------:R-:W-:-:S02]  /*15d0*/  IABS R99, R14 ;  /* 0x0000000e00637213 */ /* 0x000fc40000000000 */
[----:B------:R-:W-:Y:S01]  /*15e0*/  IABS R103, R186 ;  /* 0x000000ba00677213 */ /* 0x000fe20000000000 */
[----:B------:R-:W-:Y:S01]  /*15f0*/  IMAD.MOV R0, RZ, RZ, -R0 ;  /* 0x000000ffff007224 */ /* 0x000fe200078e0a00 */
[----:B------:R-:W-:Y:S01]  /*1600*/  IABS R101, R24 ;  /* 0x0000001800657213 */ /* 0x000fe20000000000 */
[----:B------:R-:W-:Y:S01]  /*1610*/  IMAD.MOV R7, RZ, RZ, -R7 ;  /* 0x000000ffff077224 */ /* 0x000fe200078e0a07 */
[----:B------:R-:W-:Y:S01]  /*1620*/  IABS R105, R169 ;  /* 0x000000a900697213 */ /* 0x000fe20000000000 */
[C---:B------:R-:W-:Y:S01]  /*1630*/  IMAD R11, R8.reuse, R0, R11 ;  /* 0x00000000080b7224 */ /* 0x040fe200078e020b */
[----:B------:R-:W-:Y:S01]  /*1640*/  IABS R107, R157 ;  /* 0x0000009d006b7213 */ /* 0x000fe20000000000 */
[----:B------:R-:W-:Y:S01]  /*1650*/  IMAD R16, R8, R7, R19 ;  /* 0x0000000708107224 */ /* 0x000fe200078e0213 */
[----:B------:R-:W-:Y:S01]  /*1660*/  IABS R19, R12 ;  /* 0x0000000c00137213 */ /* 0x000fe20000000000 */
[----:B------:R-:W-:Y:S01]  /*1670*/  IMAD.HI.U32 R7, R6, R21, RZ ;  /* 0x0000001506077227 */ /* 0x000fe200078e00ff */
[----:B------:R-:W-:-:S02]  /*1680*/  IABS R109, R90 ;  /* 0x0000005a006d7213 */ /* 0x000fc40000000000 */
[----:B------:R-:W-:Y:S01]  /*1690*/  IABS R111, R228 ;  /* 0x000000e4006f7213 */ /* 0x000fe20000000000 */
[----:B------:R-:W-:Y:S01]  /*16a0*/  IMAD.HI.U32 R0, R6, R19, RZ ;  /* 0x0000001306007227 */ /* 0x000fe200078e00ff */
[----:B------:R-:W-:Y:S02]  /*16b0*/  IABS R106, R193 ;  /* 0x000000c1006a7213 */ /* 0x000fe40000000000 */
[----:B------:R-:W-:Y:S01]  /*16c0*/  IABS R113, R188 ;  /* 0x000000bc00717213 */ /* 0x000fe20000000000 */
[----:B------:R-:W-:Y:S01]  /*16d0*/  IMAD.MOV R0, RZ, RZ, -R0 ;  /* 0x000000ffff007224 */ /* 0x000fe200078e0a00 */
[----:B------:R-:W-:Y:S01]  /*16e0*/  IABS R115, R208 ;  /* 0x000000d000737213 */ /* 0x000fe20000000000 */
[----:B------:R-:W-:Y:S01]  /*16f0*/  IMAD.MOV R7, RZ, RZ, -R7 ;  /* 0x000000ffff077224 */ /* 0x000fe200078e0a07 */
[----:B------:R-:W-:Y:S01]  /*1700*/  IABS R117, R232 ;  /* 0x000000e800757213 */ /* 0x000fe20000000000 */
[----:B------:R-:W-:Y:S01]  /*1710*/  IMAD R19, R8, R0, R19 ;  /* 0x0000000008137224 */ /* 0x000fe200078e0213 */
[----:B------:R-:W-:Y:S01]  /*1720*/  IABS R119, R244 ;  /* 0x000000f400777213 */ /* 0x000fe20000000000 */
[----:B------:R-:W-:Y:S01]  /*1730*/  IMAD.HI.U32 R0, R6, R27, RZ ;  /* 0x0000001b06007227 */ /* 0x000fe200078e00ff */
[----:B------:R-:W-:-:S02]  /*1740*/  IABS R121, R238 ;  /* 0x000000ee00797213 */ /* 0x000fc40000000000 */
[----:B------:R-:W-:Y:S01]  /*1750*/  IABS R123, R247 ;  /* 0x000000f7007b7213 */ /* 0x000fe20000000000 */
[----:B------:R-:W-:Y:S01]  /*1760*/  IMAD.MOV R0, RZ, RZ, -R0 ;  /* 0x000000ffff007224 */ /* 0x000fe200078e0a00 */
[----:B------:R-:W-:Y:S01]  /*1770*/  IABS R125, R88 ;  /* 0x00000058007d7213 */ /* 0x000fe20000000000 */
[C---:B------:R-:W-:Y:S01]  /*1780*/  IMAD.HI.U32 R40, R6.reuse, R47, RZ ;  /* 0x0000002f06287227 */ /* 0x040fe200078e00ff */
[----:B------:R-:W-:Y:S02]  /*1790*/  IABS R127, R163 ;  /* 0x000000a3007f7213 */ /* 0x000fe40000000000 */
        /* <DEDUP_REMOVED lines=13> */
[----:B------:R-:W-:Y:S02]  /*1870*/  IMAD.MOV R50, RZ, RZ, -R50 ;  /* 0x000000ffff327224 */ /* 0x000fe400078e0a32 */
[----:B------:R-:W-:-:S04]  /*1880*/  IMAD.HI.U32 R58, R6, R61, RZ ;  /* 0x0000003d063a7227 */ /* 0x000fc800078e00ff */
[----:B------:R-:W-:Y:S01]  /*1890*/  IMAD R50, R8, R50, R55 ;  /* 0x0000003208327224 */ /* 0x000fe200078e0237 */
[----:B------:R-:W-:Y:S01]  /*18a0*/  IABS R55, R180 ;  /* 0x000000b400377213 */ /* 0x000fe20000000000 */
[----:B------:R-:W-:Y:S02]  /*18b0*/  IMAD.MOV R58, RZ, RZ, -R58 ;  /* 0x000000ffff3a7224 */ /* 0x000fe400078e0a3a */
[----:B------:R-:W-:-:S04]  /*18c0*/  IMAD.HI.U32 R62, R6, R67, RZ ;  /* 0x00000043063e7227 */ /* 0x000fc800078e00ff */
[----:B------:R-:W-:-:S04]  /*18d0*/  IMAD.HI.U32 R54, R6, R55, RZ ;  /* 0x0000003706367227 */ /* 0x000fc800078e00ff */
[----:B------:R-:W-:Y:S02]  /*18e0*/  IMAD.MOV R54, RZ, RZ, -R54 ;  /* 0x000000ffff367224 */ /* 0x000fe400078e0a36 */
[----:B------:R-:W-:Y:S02]  /*18f0*/  IMAD.MOV R62, RZ, RZ, -R62 ;  /* 0x000000ffff3e7224 */ /* 0x000fe400078e0a3e */
[----:B------:R-:W-:-:S04]  /*1900*/  IMAD.HI.U32 R64, R6, R71, RZ ;  /* 0x0000004706407227 */ /* 0x000fc800078e00ff */
[----:B------:R-:W-:Y:S02]  /*1910*/  IMAD.MOV R64, RZ, RZ, -R64 ;  /* 0x000000ffff407224 */ /* 0x000fe400078e0a40 */
[----:B------:R-:W-:-:S04]  /*1920*/  IMAD.HI.U32 R68, R6, R75, RZ ;  /* 0x0000004b06447227 */ /* 0x000fc800078e00ff */
[----:B------:R-:W-:Y:S02]  /*1930*/  IMAD.MOV R68, RZ, RZ, -R68 ;  /* 0x000000ffff447224 */ /* 0x000fe400078e0a44 */
[----:B------:R-:W-:-:S04]  /*1940*/  IMAD.HI.U32 R70, R6, R77, RZ ;  /* 0x0000004d06467227 */ /* 0x000fc800078e00ff */
[----:B------:R-:W-:Y:S02]  /*1950*/  IMAD.MOV R70, RZ, RZ, -R70 ;  /* 0x000000ffff467224 */ /* 0x000fe400078e0a46 */
[----:B------:R-:W-:-:S04]  /*1960*/  IMAD.HI.U32 R72, R6, R79, RZ ;  /* 0x0000004f06487227 */ /* 0x000fc800078e00ff */
[----:B------:R-:W-:Y:S01]  /*1970*/  IMAD R70, R8, R70, R77 ;  /* 0x0000004608467224 */ /* 0x000fe200078e024d */
[----:B------:R-:W-:Y:S01]  /*1980*/  IABS R77, R225 ;  /* 0x000000e1004d7213 */ /* 0x000fe20000000000 */
        /* <DEDUP_REMOVED lines=8> */
[----:B------:R-:W-:Y:S01]  /*1a10*/  IMAD.MOV R116, RZ, RZ, -R114 ;  /* 0x000000ffff747224 */ /* 0x000fe200078e0a72 */
[----:B--2---:R-:W-:Y:S02]  /*1a20*/  IABS R9, R217 ;  /* 0x000000d900097213 */ /* 0x004fe40000000000 */
[----:B------:R-:W-:Y:S01]  /*1a30*/  ISETP.GE.AND P5, PT, R217, RZ, PT ;  /* 0x000000ffd900720c */ /* 0x000fe20003fa6270 */
[----:B------:R-:W-:Y:S01]  /*1a40*/  VIADD R217, R13, 0x3 ;  /* 0x000000030dd97836 */ /* 0x000fe20000000000 */
[----:B---3--:R-:W-:Y:S01]  /*1a50*/  IABS R10, R218 ;  /* 0x000000da000a7213 */ /* 0x008fe20000000000 */
[----:B------:R-:W-:-:S03]  /*1a60*/  IMAD.HI.U32 R4, R5, R9, RZ ;  /* 0x0000000905047227 */ /* 0x000fc600078e00ff */
[----:B------:R-:W-:Y:S01]  /*1a70*/  IABS R139, R217 ;  /* 0x000000d9008b7213 */ /* 0x000fe20000000000 */
[----:B------:R-:W-:Y:S02]  /*1a80*/  IMAD.MOV R4, RZ, RZ, -R4 ;  /* 0x000000ffff047224 */ /* 0x000fe400078e0a04 */
[----:B------:R-:W-:-:S04]  /*1a90*/  IMAD.HI.U32 R5, R5, R10, RZ ;  /* 0x0000000a05057227 */ /* 0x000fc800078e00ff */
[----:B------:R-:W-:Y:S02]  /*1aa0*/  IMAD R4, R18, R4, R9 ;  /* 0x0000000412047224 */ /* 0x000fe400078e0209 */
[----:B------:R-:W-:-:S03]  /*1ab0*/  IMAD.MOV R5, RZ, RZ, -R5 ;  /* 0x000000ffff057224 */ /* 0x000fc600078e0a05 */
[C---:B------:R-:W-:Y:S01]  /*1ac0*/  ISETP.GT.U32.AND P0, PT, R18.reuse, R4, PT ;  /* 0x000000041200720c */ /* 0x040fe20003f04070 */
[----:B------:R-:W-:Y:S02]  /*1ad0*/  IMAD R9, R18, R5, R10 ;  /* 0x0000000512097224 */ /* 0x000fe400078e020a */
[----:B------:R-:W-:-:S03]  /*1ae0*/  IMAD.HI.U32 R10, R6, R23, RZ ;  /* 0x00000017060a7227 */ /* 0x000fc600078e00ff */
[----:B------:R-:W-:Y:S01]  /*1af0*/  ISETP.GT.U32.AND P1, PT, R18, R9, PT ;  /* 0x000000091200720c */ /* 0x000fe20003f24070 */
[----:B------:R-:W-:Y:S02]  /*1b00*/  IMAD.MOV R10, RZ, RZ, -R10 ;  /* 0x000000ffff0a7224 */ /* 0x000fe400078e0a0a */
[----:B------:R-:W-:-:S04]  /*1b10*/  IMAD.HI.U32 R5, R6, R17, RZ ;  /* 0x0000001106057227 */ /* 0x000fc800078e00ff */
[--C-:B------:R-:W-:Y:S02]  /*1b20*/  @!P0 IMAD.IADD R4, R4, 0x1, -R18.reuse ;  /* 0x0000000104048824 */ /* 0x100fe400078e0a12 */
[----:B------:R-:W-:Y:S02]  /*1b30*/  IMAD R23, R8, R10, R23 ;  /* 0x0000000a08177224 */ /* 0x000fe400078e0217 */
[----:B------:R-:W-:Y:S01]  /*1b40*/  IMAD.MOV R5, RZ, RZ, -R5 ;  /* 0x000000ffff057224 */ /* 0x000fe200078e0a05 */
[----:B------:R-:W-:Y:S01]  /*1b50*/  ISETP.GT.U32.AND P0, PT, R18, R4, PT ;  /* 0x000000041200720c */ /* 0x000fe20003f04070 */
[----:B------:R-:W-:Y:S01]  /*1b60*/  @!P1 IMAD.IADD R9, R9, 0x1, -R18 ;  /* 0x0000000109099824 */ /* 0x000fe200078e0a12 */
[C---:B------:R-:W-:Y:S01]  /*1b70*/  ISETP.GT.U32.AND P6, PT, R8.reuse, R23, PT ;  /* 0x000000170800720c */ /* 0x040fe20003fc4070 */
[----:B------:R-:W-:Y:S01]  /*1b80*/  IMAD R17, R8, R5, R17 ;  /* 0x0000000508117224 */ /* 0x000fe200078e0211 */
[----:B------:R-:W-:Y:S02]  /*1b90*/  LOP3.LUT R5, RZ, R184, RZ, 0x33, !PT ;  /* 0x000000b8ff057212 */ /* 0x000fe400078e33ff */
[----:B------:R-:W-:-:S07]  /*1ba0*/  ISETP.GT.U32.AND P1, PT, R18, R9, PT ;  /* 0x000000091200720c */ /* 0x000fce0003f24070 */
[----:B------:R-:W-:Y:S01]  /*1bb0*/  @!P0 IMAD.IADD R4, R4, 0x1, -R18 ;  /* 0x0000000104048824 */ /* 0x000fe200078e0a12 */
[----:B------:R-:W-:Y:S01]  /*1bc0*/  ISETP.GE.AND P0, PT, R218, RZ, PT ;  /* 0x000000ffda00720c */ /* 0x000fe20003f06270 */
[----:B------:R-:W-:Y:S01]  /*1bd0*/  @!P6 IMAD.IADD R23, R23, 0x1, -R8 ;  /* 0x000000011717e824 */ /* 0x000fe200078e0a08 */
[C---:B------:R-:W-:Y:S01]  /*1be0*/  ISETP.GT.U32.AND P6, PT, R8.reuse, R11, PT ;  /* 0x0000000b0800720c */ /* 0x040fe20003fc4070 */
[----:B------:R-:W-:Y:S02]  /*1bf0*/  @!P5 IMAD.MOV R4, RZ, RZ, -R4 ;  /* 0x000000ffff04d224 */ /* 0x000fe400078e0a04 */
[----:B------:R-:W-:Y:S01]  /*1c00*/  @!P1 IMAD.IADD R9, R9, 0x1, -R18 ;  /* 0x0000000109099824 */ /* 0x000fe200078e0a12 */
[C---:B------:R-:W-:Y:S01]  /*1c10*/  ISETP.GT.U32.AND P5, PT, R8.reuse, R23, PT ;  /* 0x000000170800720c */ /* 0x040fe20003fa4070 */
[----:B------:R-:W-:Y:S01]  /*1c20*/  IMAD R18, R8, R7, R21 ;  /* 0x0000000708127224 */ /* 0x000fe200078e0215 */
[----:B------:R-:W-:Y:S01]  /*1c30*/  ISETP.NE.AND P1, PT, R184, RZ, PT ;  /* 0x000000ffb800720c */ /* 0x000fe20003f25270 */
[C---:B------:R-:W-:Y:S01]  /*1c40*/  IMAD R21, R8.reuse, R0, R27 ;  /* 0x0000000008157224 */ /* 0x040fe200078e021b */
[----:B------:R-:W-:Y:S01]  /*1c50*/  IABS R27, R31 ;  /* 0x0000001f001b7213 */ /* 0x000fe20000000000 */
[----:B------:R-:W-:Y:S01]  /*1c60*/  VIADD R218, R13, 0x4 ;  /* 0x000000040dda7836 */ /* 0x000fe20000000000 */
[----:B------:R-:W-:Y:S01]  /*1c70*/  SEL R7, R5, R4, !P1 ;  /* 0x0000000405077207 */ /* 0x000fe20004800000 */
[----:B------:R-:W-:Y:S01]  /*1c80*/  @!P0 IMAD.MOV R9, RZ, RZ, -R9 ;  /* 0x000000ffff098224 */ /* 0x000fe200078e0a09 */
[C---:B------:R-:W-:Y:S01]  /*1c90*/  ISETP.GT.U32.AND P0, PT, R8.reuse, R17, PT ;  /* 0x000000110800720c */ /* 0x040fe20003f04070 */
[--C-:B------:R-:W-:Y:S01]  /*1ca0*/  @!P6 IMAD.IADD R11, R11, 0x1, -R8.reuse ;  /* 0x000000010b0be824 */ /* 0x100fe200078e0a08 */
[----:B------:R-:W-:Y:S01]  /*1cb0*/  ISETP.GT.U32.AND P6, PT, R8, R19, PT ;  /* 0x000000130800720c */ /* 0x000fe20003fc4070 */
[----:B----4-:R-:W-:Y:S01]  /*1cc0*/  VIADD R4, R219, 0x10000 ;  /* 0x00010000db047836 */ /* 0x010fe20000000000 */
[----:B------:R-:W-:Y:S01]  /*1cd0*/  SEL R10, R5, R9, !P1 ;  /* 0x00000009050a7207 */ /* 0x000fe20004800000 */
[----:B------:R-:W-:Y:S01]  /*1ce0*/  @!P5 IMAD.IADD R23, R23, 0x1, -R8 ;  /* 0x000000011717d824 */ /* 0x000fe200078e0a08 */
[----:B------:R-:W-:-:S02]  /*1cf0*/  ISETP.GE.AND P5, PT, R13, RZ, PT ;  /* 0x000000ff0d00720c */ /* 0x000fc40003fa6270 */
[C---:B------:R-:W-:Y:S01]  /*1d00*/  ISETP.GT.U32.AND P1, PT, R8.reuse, R16, PT ;  /* 0x000000100800720c */ /* 0x040fe20003f24070 */
[----:B------:R-:W-:Y:S01]  /*1d10*/  IMAD.MOV.U32 R0, RZ, RZ, R23 ;  /* 0x000000ffff007224 */ /* 0x000fe200078e0017 */
[----:B------:R-:W-:Y:S01]  /*1d20*/  SHF.R.U32.HI R4, RZ, 0x4, R4 ;  /* 0x00000004ff047819 */ /* 0x000fe20000011604 */
[----:B------:R-:W-:Y:S01]  /*1d30*/  IMAD.MOV.U32 R23, RZ, RZ, R27 ;  /* 0x000000ffff177224 */ /* 0x000fe200078e001b */
[----:B------:R-:W-:Y:S01]  /*1d40*/  IABS R27, R35 ;  /* 0x00000023001b7213 */ /* 0x000fe20000000000 */
[--C-:B------:R-:W-:Y:S01]  /*1d50*/  @!P0 IMAD.IADD R17, R17, 0x1, -R8.reuse ;  /* 0x0000000111118824 */ /* 0x100fe200078e0a08 */
[----:B------:R-:W-:Y:S01]  /*1d60*/  ISETP.GT.U32.AND P0, PT, R8, R11, PT ;  /* 0x0000000b0800720c */ /* 0x000fe20003f04070 */
[----:B------:R-:W-:Y:S01]  /*1d70*/  @!P6 IMAD.IADD R19, R19, 0x1, -R8 ;  /* 0x000000011313e824 */ /* 0x000fe200078e0a08 */
[----:B------:R-:W-:Y:S01]  /*1d80*/  SGXT.U32 R9, R4, 0xe ;  /* 0x0000000e0409781a */ /* 0x000fe20000000000 */
[----:B------:R-:W-:-:S03]  /*1d90*/  IMAD.HI.U32 R4, R6, R41, RZ ;  /* 0x0000002906047227 */ /* 0x000fc600078e00ff */
[----:B------:R-:W-:Y:S01]  /*1da0*/  ISETP.GT.U32.AND P6, PT, R8, R19, PT ;  /* 0x000000130800720c */ /* 0x000fe20003fc4070 */
[----:B------:R-:W-:Y:S01]  /*1db0*/  @!P5 IMAD.MOV R0, RZ, RZ, -R0 ;  /* 0x000000ffff00d224 */ /* 0x000fe200078e0a00 */
[----:B------:R-:W-:Y:S01]  /*1dc0*/  IADD3 R5, P5, R9, 0x2, RZ ;  /* 0x0000000209057810 */ /* 0x000fe20007fbe0ff */
[----:B------:R-:W-:Y:S01]  /*1dd0*/  @!P1 IMAD.IADD R16, R16, 0x1, -R8 ;  /* 0x0000000110109824 */ /* 0x000fe200078e0a08 */
[C---:B------:R-:W-:Y:S01]  /*1de0*/  ISETP.GT.U32.AND P1, PT, R8.reuse, R17, PT ;  /* 0x000000110800720c */ /* 0x040fe20003f24070 */
[----:B------:R-:W-:Y:S01]  /*1df0*/  IMAD.MOV R20, RZ, RZ, -R4 ;  /* 0x000000ffff147224 */ /* 0x000fe200078e0a04 */
[----:B------:R-:W-:Y:S01]  /*1e00*/  R2UR UR6, R5 ;  /* 0x00000000050672ca */ /* 0x000fe200000e0000 */
[--C-:B------:R-:W-:Y:S01]  /*1e10*/  @!P0 IMAD.IADD R11, R11, 0x1, -R8.reuse ;  /* 0x000000010b0b8824 */ /* 0x100fe200078e0a08 */
[C---:B------:R-:W-:Y:S01]  /*1e20*/  ISETP.GT.U32.AND P0, PT, R8.reuse, R16, PT ;  /* 0x000000100800720c */ /* 0x040fe20003f04070 */
[----:B------:R-:W-:Y:S01]  /*1e30*/  IMAD R20, R8, R20, R41 ;  /* 0x0000001408147224 */ /* 0x000fe200078e0229 */
[----:B------:R-:W-:Y:S01]  /*1e40*/  IABS R41, R162 ;  /* 0x000000a200297213 */ /* 0x000fe20000000000 */
[----:B------:R-:W-:Y:S01]  /*1e50*/  IMAD.MOV.U32 R4, RZ, RZ, R11 ;  /* 0x000000ffff047224 */ /* 0x000fe200078e000b */
[----:B------:R-:W-:Y:S01]  /*1e60*/  IADD3.X R11, R22, 0x40000040, RZ, P5, !PT ;  /* 0x40000040160b7810 */ /* 0x000fe20002ffe4ff */
[----:B------:R-:W-:Y:S01]  /*1e70*/  @!P6 IMAD.IADD R19, R19, 0x1, -R8 ;  /* 0x000000011313e824 */ /* 0x000fe200078e0a08 */
[C---:B------:R-:W-:Y:S01]  /*1e80*/  ISETP.GT.U32.AND P5, PT, R8.reuse, R18, PT ;  /* 0x000000120800720c */ /* 0x040fe20003fa4070 */
[----:B------:R-:W-:Y:S01]  /*1e90*/  @!P4 IMAD.MOV R4, RZ, RZ, -R4 ;  /* 0x000000ffff04c224 */ /* 0x000fe200078e0a04 */
[C---:B------:R-:W-:Y:S01]  /*1ea0*/  ISETP.GT.U32.AND P6, PT, R8.reuse, R20, PT ;  /* 0x000000140800720c */ /* 0x040fe20003fc4070 */
[----:B------:R-:W-:Y:S01]  /*1eb0*/  @!P1 IMAD.IADD R17, R17, 0x1, -R8 ;  /* 0x0000000111119824 */ /* 0x000fe200078e0a08 */
[----:B------:R-:W-:Y:S01]  /*1ec0*/  ISETP.GT.U32.AND P1, PT, R8, R21, PT ;  /* 0x000000150800720c */ /* 0x000fe20003f24070 */
[----:B------:R-:W-:Y:S01]  /*1ed0*/  IMAD.HI.U32 R22, R6, R23, RZ ;  /* 0x0000001706167227 */ /* 0x000fe200078e00ff */
[----:B------:R-:W-:-:S02]  /*1ee0*/  ISETP.GE.AND P4, PT, R12, RZ, PT ;  /* 0x000000ff0c00720c */ /* 0x000fc40003f86270 */
[----:B------:R-:W-:Y:S01]  /*1ef0*/  R2UR UR7, R11 ;  /* 0x000000000b0772ca */ /* 0x000fe200000e0000 */
[----:B------:R-:W-:Y:S01]  /*1f00*/  IMAD.MOV.U32 R12, RZ, RZ, R17 ;  /* 0x000000ffff0c7224 */ /* 0x000fe200078e0011 */
[----:B------:R-:W-:Y:S01]  /*1f10*/  R2UR UR34, R9 ;  /* 0x00000000092272ca */ /* 0x000fe200000e0000 */
[----:B------:R-:W-:Y:S02]  /*1f20*/  IMAD.MOV R22, RZ, RZ, -R22 ;  /* 0x000000ffff167224 */ /* 0x000fe400078e0a16 */
[----:B------:R-:W-:Y:S01]  /*1f30*/  @!P5 IMAD.IADD R18, R18, 0x1, -R8 ;  /* 0x000000011212d824 */ /* 0x000fe200078e0a08 */
[----:B------:R-:W-:Y:S01]  /*1f40*/  ISETP.GE.AND P5, PT, R25, RZ, PT ;  /* 0x000000ff1900720c */ /* 0x000fe20003fa6270 */
[----:B------:R-:W-:Y:S01]  /*1f50*/  @!P3 IMAD.MOV R12, RZ, RZ, -R12 ;  /* 0x000000ffff0cb224 */ /* 0x000fe200078e0a0c */
[----:B------:R-:W-:Y:S01]  /*1f60*/  IABS R25, R37 ;  /* 0x0000002500197213 */ /* 0x000fe20000000000 */
[----:B------:R-:W-:Y:S01]  /*1f70*/  @!P6 IMAD.IADD R20, R20, 0x1, -R8 ;  /* 0x000000011414e824 */ /* 0x000fe200078e0a08 */
[C---:B------:R-:W-:Y:S01]  /*1f80*/  ISETP.GT.U32.AND P3, PT, R8.reuse, R18, PT ;  /* 0x000000120800720c */ /* 0x040fe20003f64070 */
[----:B------:R-:W-:-:S02]  /*1f90*/  IMAD R23, R8, R22, R23 ;  /* 0x0000001608177224 */ /* 0x000fc400078e0217 */
[--C-:B------:R-:W-:Y:S01]  /*1fa0*/  @!P0 IMAD.IADD R16, R16, 0x1, -R8.reuse ;  /* 0x0000000110108824 */ /* 0x100fe200078e0a08 */
[----:B------:R-:W-:Y:S01]  /*1fb0*/  ISETP.GT.U32.AND P6, PT, R8, R20, PT ;  /* 0x000000140800720c */ /* 0x000fe20003fc4070 */
[----:B------:R-:W-:Y:S01]  /*1fc0*/  @!P1 IMAD.IADD R21, R21, 0x1, -R8 ;  /* 0x0000000115159824 */ /* 0x000fe200078e0a08 */
[----:B------:R-:W-:Y:S01]  /*1fd0*/  ISETP.GE.AND P1, PT, R198, RZ, PT ;  /* 0x000000ffc600720c */ /* 0x000fe20003f26270 */
[----:B------:R-:W-:Y:S01]  /*1fe0*/  IMAD.HI.U32 R22, R6, R25, RZ ;  /* 0x0000001906167227 */ /* 0x000fe200078e00ff */
[----:B------:R-:W-:Y:S01]  /*1ff0*/  ISETP.GE.AND P0, PT, R38, RZ, PT ;  /* 0x000000ff2600720c */ /* 0x000fe20003f06270 */
[----:B------:R-:W-:Y:S02]  /*2000*/  UIADD3.64 UR18, UR6, 0x3fe, URZ ;  /* 0x000003fe06127897 */ /* 0x000fe4000fffe03f */
[----:B------:R-:W-:Y:S01]  /*2010*/  @!P2 IMAD.MOV R16, RZ, RZ, -R16 ;  /* 0x000000ffff10a224 */ /* 0x000fe200078e0a10 */
[----:B------:R-:W-:Y:S01]  /*2020*/  ISETP.GT.U32.AND P2, PT, R8, R21, PT ;  /* 0x000000150800720c */ /* 0x000fe20003f44070 */
[----:B------:R-:W-:Y:S01]  /*2030*/  IMAD.MOV R22, RZ, RZ, -R22 ;  /* 0x000000ffff167224 */ /* 0x000fe200078e0a16 */
[----:B------:R-:W-:Y:S01]  /*2040*/  UIADD3.64 UR22, UR6, 0x400, URZ ;  /* 0x0000040006167897 */ /* 0x000fe2000fffe03f */
[--C-:B------:R-:W-:Y:S01]  /*2050*/  @!P3 IMAD.IADD R18, R18, 0x1, -R8.reuse ;  /* 0x000000011212b824 */ /* 0x100fe200078e0a08 */
[C---:B------:R-:W-:Y:S01]  /*2060*/  ISETP.GT.U32.AND P3, PT, R8.reuse, R23, PT ;  /* 0x000000170800720c */ /* 0x040fe20003f64070 */
[----:B------:R-:W-:Y:S01]  /*2070*/  IMAD R22, R8, R22, R25 ;  /* 0x0000001608167224 */ /* 0x000fe200078e0219 */
[----:B------:R-:W-:Y:S01]  /*2080*/  UIADD3.64 UR26, UR6, 0x402, URZ ;  /* 0x00000402061a7897 */ /* 0x000fe2000fffe03f */
[----:B------:R-:W-:Y:S01]  /*2090*/  IMAD.MOV.U32 R17, RZ, RZ, R19 ;  /* 0x000000ffff117224 */ /* 0x000fe200078e0013 */
[----:B------:R-:W-:Y:S01]  /*20a0*/  UIADD3.64 UR30, UR6, 0x404, URZ ;  /* 0x00000404061e7897 */ /* 0x000fe2000fffe03f */
[----:B------:R-:W-:Y:S01]  /*20b0*/  @!P6 IMAD.IADD R20, R20, 0x1, -R8 ;  /* 0x000000011414e824 */ /* 0x000fe200078e0a08 */
[----:B------:R-:W-:Y:S01]  /*20c0*/  ISETP.GT.U32.AND P6, PT, R8, R22, PT ;  /* 0x000000160800720c */ /* 0x000fe20003fc4070 */
[----:B------:R-:W-:-:S04]  /*20d0*/  IMAD.HI.U32 R19, R6, R27, RZ ;  /* 0x0000001b06137227 */ /* 0x000fc800078e00ff */
[----:B------:R-:W-:Y:S02]  /*20e0*/  IMAD.MOV R19, RZ, RZ, -R19 ;  /* 0x000000ffff137224 */ /* 0x000fe400078e0a13 */
[--C-:B------:R-:W-:Y:S01]  /*20f0*/  @!P2 IMAD.IADD R21, R21, 0x1, -R8.reuse ;  /* 0x000000011515a824 */ /* 0x100fe200078e0a08 */
[----:B------:R-:W-:Y:S01]  /*2100*/  ISETP.GE.AND P2, PT, R35, RZ, PT ;  /* 0x000000ff2300720c */ /* 0x000fe20003f46270 */
[--C-:B------:R-:W-:Y:S01]  /*2110*/  @!P3 IMAD.IADD R23, R23, 0x1, -R8.reuse ;  /* 0x000000011717b824 */ /* 0x100fe200078e0a08 */
[----:B------:R-:W-:Y:S01]  /*2120*/  ISETP.GE.AND P3, PT, R29, RZ, PT ;  /* 0x000000ff1d00720c */ /* 0x000fe20003f66270 */
[----:B------:R-:W-:Y:S01]  /*2130*/  IMAD R25, R8, R19, R27 ;  /* 0x0000001308197224 */ /* 0x000fe200078e021b */
[----:B------:R-:W-:Y:S01]  /*2140*/  IABS R29, R29 ;  /* 0x0000001d001d7213 */ /* 0x000fe20000000000 */
[----:B------:R-:W-:Y:S02]  /*2150*/  IMAD.MOV.U32 R19, RZ, RZ, R21 ;  /* 0x000000ffff137224 */ /* 0x000fe400078e0015 */
[----:B------:R-:W-:Y:S01]  /*2160*/  @!P4 IMAD.MOV R17, RZ, RZ, -R17 ;  /* 0x000000ffff11c224 */ /* 0x000fe200078e0a11 */
[----:B------:R-:W-:Y:S01]  /*2170*/  ISETP.GE.AND P4, PT, R31, RZ, PT ;  /* 0x000000ff1f00720c */ /* 0x000fe20003f86270 */
[----:B------:R-:W-:Y:S01]  /*2180*/  @!P6 IMAD.IADD R22, R22, 0x1, -R8 ;  /* 0x000000011616e824 */ /* 0x000fe200078e0a08 */
[----:B------:R-:W-:Y:S01]  /*2190*/  IABS R31, R178 ;  /* 0x000000b2001f7213 */ /* 0x000fe20000000000 */
[----:B------:R-:W-:Y:S01]  /*21a0*/  @!P5 IMAD.MOV R19, RZ, RZ, -R19 ;  /* 0x000000ffff13d224 */ /* 0x000fe200078e0a13 */
[----:B------:R-:W-:Y:S01]  /*21b0*/  ISETP.GT.U32.AND P5, PT, R8, R23, PT ;  /* 0x000000170800720c */ /* 0x000fe20003fa4070 */
[----:B------:R-:W-:Y:S01]  /*21c0*/  IMAD.HI.U32 R21, R6, R29, RZ ;  /* 0x0000001d06157227 */ /* 0x000fe200078e00ff */
[----:B------:R-:W-:-:S03]  /*21d0*/  ISETP.GT.U32.AND P6, PT, R8, R22, PT ;  /* 0x000000160800720c */ /* 0x000fc60003fc4070 */
[----:B------:R-:W-:-:S04]  /*21e0*/  IMAD.HI.U32 R27, R6, R31, RZ ;  /* 0x0000001f061b7227 */ /* 0x000fc800078e00ff */
[----:B------:R-:W-:Y:S02]  /*21f0*/  IMAD.MOV R21, RZ, RZ, -R21 ;  /* 0x000000ffff157224 */ /* 0x000fe400078e0a15 */
[----:B------:R-:W-:Y:S02]  /*2200*/  IMAD.MOV R35, RZ, RZ, -R27 ;  /* 0x000000ffff237224 */ /* 0x000fe400078e0a1b */
[----:B------:R-:W-:Y:S01]  /*2210*/  @!P1 IMAD.MOV R20, RZ, RZ, -R20 ;  /* 0x000000ffff149224 */ /* 0x000fe200078e0a14 */
[C---:B------:R-:W-:Y:S01]  /*2220*/  ISETP.GT.U32.AND P1, PT, R8.reuse, R25, PT ;  /* 0x000000190800720c */ /* 0x040fe20003f24070 */
[C---:B------:R-:W-:Y:S02]  /*2230*/  IMAD R27, R8.reuse, R21, R29 ;  /* 0x00000015081b7224 */ /* 0x040fe400078e021d */
[C---:B------:R-:W-:Y:S02]  /*2240*/  IMAD R29, R8.reuse, R35, R31 ;  /* 0x00000023081d7224 */ /* 0x040fe400078e021f */
[----:B------:R-:W-:Y:S01]  /*2250*/  @!P5 IMAD.IADD R23, R23, 0x1, -R8 ;  /* 0x000000011717d824 */ /* 0x000fe200078e0a08 */
[----:B------:R-:W-:Y:S01]  /*2260*/  ISETP.GT.U32.AND P5, PT, R8, R27, PT ;  /* 0x0000001b0800720c */ /* 0x000fe20003fa4070 */
[----:B------:R-:W-:Y:S01]  /*2270*/  @!P0 IMAD.MOV R18, RZ, RZ, -R18 ;  /* 0x000000ffff128224 */ /* 0x000fe200078e0a12 */
[----:B------:R-:W-:Y:S01]  /*2280*/  ISETP.GE.AND P0, PT, R37, RZ, PT ;  /* 0x000000ff2500720c */ /* 0x000fe20003f06270 */
[----:B------:R-:W-:Y:S01]  /*2290*/  @!P6 IMAD.IADD R22, R22, 0x1, -R8 ;  /* 0x000000011616e824 */ /* 0x000fe200078e0a08 */
[----:B------:R-:W-:Y:S01]  /*22a0*/  ISETP.GT.U32.AND P6, PT, R8, R29, PT ;  /* 0x0000001d0800720c */ /* 0x000fe20003fc4070 */
[----:B------:R-:W-:Y:S01]  /*22b0*/  IMAD.HI.U32 R31, R6, R41, RZ ;  /* 0x00000029061f7227 */ /* 0x000fe200078e00ff */
[----:B------:R-:W-:-:S03]  /*22c0*/  IABS R37, R168 ;  /* 0x000000a800257213 */ /* 0x000fc60000000000 */
[----:B------:R-:W-:Y:S01]  /*22d0*/  @!P1 IMAD.IADD R25, R25, 0x1, -R8 ;  /* 0x0000000119199824 */ /* 0x000fe200078e0a08 */
[----:B------:R-:W-:Y:S01]  /*22e0*/  ISETP.GE.AND P1, PT, R178, RZ, PT ;  /* 0x000000ffb200720c */ /* 0x000fe20003f26270 */
[----:B------:R-:W-:-:S04]  /*22f0*/  IMAD.HI.U32 R21, R6, R37, RZ ;  /* 0x0000002506157227 */ /* 0x000fc800078e00ff */
[--C-:B------:R-:W-:Y:S01]  /*2300*/  @!P5 IMAD.IADD R27, R27, 0x1, -R8.reuse ;  /* 0x000000011b1bd824 */ /* 0x100fe200078e0a08 */
[C---:B------:R-:W-:Y:S01]  /*2310*/  ISETP.GT.U32.AND P5, PT, R8.reuse, R25, PT ;  /* 0x000000190800720c */ /* 0x040fe20003fa4070 */
[----:B------:R-:W-:Y:S02]  /*2320*/  IMAD.MOV R21, RZ, RZ, -R21 ;  /* 0x000000ffff157224 */ /* 0x000fe400078e0a15 */
[----:B------:R-:W-:Y:S02]  /*2330*/  IMAD.MOV R35, RZ, RZ, -R31 ;  /* 0x000000ffff237224 */ /* 0x000fe400078e0a1f */
[----:B------:R-:W-:Y:S01]  /*2340*/  @!P6 IMAD.IADD R29, R29, 0x1, -R8 ;  /* 0x000000011d1de824 */ /* 0x000fe200078e0a08 */
[C---:B------:R-:W-:Y:S01]  /*2350*/  ISETP.GT.U32.AND P6, PT, R8.reuse, R27, PT ;  /* 0x0000001b0800720c */ /* 0x040fe20003fc4070 */
[----:B------:R-:W-:Y:S02]  /*2360*/  IMAD R31, R8, R21, R37 ;  /* 0x00000015081f7224 */ /* 0x000fe400078e0225 */
[----:B------:R-:W-:-:S04]  /*2370*/  IMAD.HI.U32 R37, R6, R43, RZ ;  /* 0x0000002b06257227 */ /* 0x000fc800078e00ff */
[C---:B------:R-:W-:Y:S01]  /*2380*/  IMAD R35, R8.reuse, R35, R41 ;  /* 0x0000002308237224 */ /* 0x040fe200078e0229 */
[----:B------:R-:W-:Y:S01]  /*2390*/  IABS R41, R156 ;  /* 0x0000009c00297213 */ /* 0x000fe20000000000 */
[----:B------:R-:W-:Y:S02]  /*23a0*/  IMAD.MOV R37, RZ, RZ, -R37 ;  /* 0x000000ffff257224 */ /* 0x000fe400078e0a25 */
[----:B------:R-:W-:Y:S02]  /*23b0*/  IMAD.MOV.U32 R21, RZ, RZ, R23 ;  /* 0x000000ffff157224 */ /* 0x000fe400078e0017 */
[C---:B------:R-:W-:Y:S01]  /*23c0*/  IMAD R37, R8.reuse, R37, R43 ;  /* 0x0000002508257224 */ /* 0x040fe200078e022b */
[----:B------:R-:W-:Y:S01]  /*23d0*/  IABS R43, R152 ;  /* 0x00000098002b7213 */ /* 0x000fe20000000000 */
[----:B------:R-:W-:Y:S01]  /*23e0*/  @!P5 IMAD.IADD R25, R25, 0x1, -R8 ;  /* 0x000000011919d824 */ /* 0x000fe200078e0a08 */
[C---:B------:R-:W-:Y:S01]  /*23f0*/  ISETP.GT.U32.AND P5, PT, R8.reuse, R35, PT ;  /* 0x000000230800720c */ /* 0x040fe20003fa4070 */
[----:B------:R-:W-:Y:S01]  /*2400*/  @!P4 IMAD.MOV R21, RZ, RZ, -R21 ;  /* 0x000000ffff15c224 */ /* 0x000fe200078e0a15 */
[C---:B------:R-:W-:Y:S01]  /*2410*/  ISETP.GT.U32.AND P4, PT, R8.reuse, R29, PT ;  /* 0x0000001d0800720c */ /* 0x040fe20003f84070 */
[----:B------:R-:W-:Y:S01]  /*2420*/  @!P0 IMAD.MOV R22, RZ, RZ, -R22 ;  /* 0x000000ffff168224 */ /* 0x000fe200078e0a16 */
[C---:B------:R-:W-:Y:S01]  /*2430*/  ISETP.GT.U32.AND P0, PT, R8.reuse, R31, PT ;  /* 0x0000001f0800720c */ /* 0x040fe20003f04070 */
[----:B------:R-:W-:Y:S01]  /*2440*/  @!P6 IMAD.IADD R27, R27, 0x1, -R8 ;  /* 0x000000011b1be824 */ /* 0x000fe200078e0a08 */
[----:B------:R-:W-:Y:S01]  /*2450*/  ISETP.GT.U32.AND P6, PT, R8, R37, PT ;  /* 0x000000250800720c */ /* 0x000fe20003fc4070 */
[----:B------:R-:W-:-:S04]  /*2460*/  IMAD.HI.U32 R23, R6, R41, RZ ;  /* 0x0000002906177227 */ /* 0x000fc800078e00ff */
[----:B------:R-:W-:Y:S02]  /*2470*/  IMAD.MOV R38, RZ, RZ, -R23 ;  /* 0x000000ffff267224 */ /* 0x000fe400078e0a17 */
[----:B------:R-:W-:-:S04]  /*2480*/  IMAD.HI.U32 R23, R6, R43, RZ ;  /* 0x0000002b06177227 */ /* 0x000fc800078e00ff */
[--C-:B------:R-:W-:Y:S02]  /*2490*/  @!P5 IMAD.IADD R35, R35, 0x1, -R8.reuse ;  /* 0x000000012323d824 */ /* 0x100fe400078e0a08 */
[--C-:B------:R-:W-:Y:S01]  /*24a0*/  @!P4 IMAD.IADD R29, R29, 0x1, -R8.reuse ;  /* 0x000000011d1dc824 */ /* 0x100fe200078e0a08 */
[----:B------:R-:W-:Y:S01]  /*24b0*/  ISETP.GE.AND P4, PT, R168, RZ, PT ;  /* 0x000000ffa800720c */ /* 0x000fe20003f86270 */
[----:B------:R-:W-:Y:S01]  /*24c0*/  @!P0 IMAD.IADD R31, R31, 0x1, -R8 ;  /* 0x000000011f1f8824 */ /* 0x000fe200078e0a08 */
[----:B------:R-:W-:Y:S01]  /*24d0*/  ISETP.GE.AND P0, PT, R162, RZ, PT ;  /* 0x000000ffa200720c */ /* 0x000fe20003f06270 */
[C---:B------:R-:W-:Y:S02]  /*24e0*/  IMAD R41, R8.reuse, R38, R41 ;  /* 0x0000002608297224 */ /* 0x040fe400078e0229 */
[----:B------:R-:W-:Y:S01]  /*24f0*/  IMAD.MOV R38, RZ, RZ, -R23 ;  /* 0x000000ffff267224 */ /* 0x000fe200078e0a17 */
[----:B------:R-:W-:Y:S01]  /*2500*/  ISETP.GT.U32.AND P5, PT, R8, R31, PT ;  /* 0x0000001f0800720c */ /* 0x000fe20003fa4070 */
[----:B------:R-:W-:-:S02]  /*2510*/  IMAD.MOV.U32 R23, RZ, RZ, R25 ;  /* 0x000000ffff177224 */ /* 0x000fc400078e0019 */
[----:B------:R-:W-:Y:S01]  /*2520*/  @!P6 IMAD.IADD R37, R37, 0x1, -R8 ;  /* 0x000000012525e824 */ /* 0x000fe200078e0a08 */
[C---:B------:R-:W-:Y:S01]  /*2530*/  ISETP.GT.U32.AND P6, PT, R8.reuse, R35, PT ;  /* 0x000000230800720c */ /* 0x040fe20003fc4070 */
[----:B------:R-:W-:Y:S02]  /*2540*/  IMAD.MOV.U32 R25, RZ, RZ, R27 ;  /* 0x000000ffff197224 */ /* 0x000fe400078e001b */
[----:B------:R-:W-:Y:S02]  /*2550*/  IMAD.MOV.U32 R27, RZ, RZ, R29 ;  /* 0x000000ffff1b7224 */ /* 0x000fe400078e001d */
[C---:B------:R-:W-:Y:S02]  /*2560*/  IMAD R43, R8.reuse, R38, R43 ;  /* 0x00000026082b7224 */ /* 0x040fe400078e022b */
[----:B------:R-:W-:Y:S01]  /*2570*/  @!P1 IMAD.MOV R27, RZ, RZ, -R27 ;  /* 0x000000ffff1b9224 */ /* 0x000fe200078e0a1b */
[----:B------:R-:W-:Y:S01]  /*2580*/  ISETP.GT.U32.AND P1, PT, R8, R41, PT ;  /* 0x000000290800720c */ /* 0x000fe20003f24070 */
[----:B------:R-:W-:-:S04]  /*2590*/  IMAD.HI.U32 R29, R6, R45, RZ ;  /* 0x0000002d061d7227 */ /* 0x000fc800078e00ff */
[--C-:B------:R-:W-:Y:S01]  /*25a0*/  @!P6 IMAD.IADD R35, R35, 0x1, -R8.reuse ;  /* 0x000000012323e824 */ /* 0x100fe200078e0a08 */
[----:B------:R-:W-:Y:S01]  /*25b0*/  ISETP.GT.U32.AND P6, PT, R8, R43, PT ;  /* 0x0000002b0800720c */ /* 0x000fe20003fc4070 */
[----:B------:R-:W-:Y:S02]  /*25c0*/  IMAD.MOV R29, RZ, RZ, -R29 ;  /* 0x000000ffff1d7224 */ /* 0x000fe400078e0a1d */
[--C-:B------:R-:W-:Y:S01]  /*25d0*/  @!P5 IMAD.IADD R31, R31, 0x1, -R8.reuse ;  /* 0x000000011f1fd824 */ /* 0x100fe200078e0a08 */
[----:B------:R-:W-:Y:S01]  /*25e0*/  ISETP.GE.AND P5, PT, R156, RZ, PT ;  /* 0x000000ff9c00720c */ /* 0x000fe20003fa6270 */
[C---:B------:R-:W-:Y:S02]  /*25f0*/  IMAD R38, R8.reuse, R29, R45 ;  /* 0x0000001d08267224 */ /* 0x040fe400078e022d */
[--C-:B------:R-:W-:Y:S01]  /*2600*/  @!P1 IMAD.IADD R41, R41, 0x1, -R8.reuse ;  /* 0x0000000129299824 */ /* 0x100fe200078e0a08 */
[----:B------:R-:W-:Y:S01]  /*2610*/  ISETP.GE.AND P1, PT, R91, RZ, PT ;  /* 0x000000ff5b00720c */ /* 0x000fe20003f26270 */
[----:B------:R-:W-:Y:S01]  /*2620*/  IMAD.MOV.U32 R29, RZ, RZ, R31 ;  /* 0x000000ffff1d7224 */ /* 0x000fe200078e001f */
[----:B------:R-:W-:Y:S01]  /*2630*/  IABS R91, R214 ;  /* 0x000000d6005b7213 */ /* 0x000fe20000000000 */
[----:B------:R-:W-:Y:S01]  /*2640*/  @!P2 IMAD.MOV R23, RZ, RZ, -R23 ;  /* 0x000000ffff17a224 */ /* 0x000fe200078e0a17 */
[C---:B------:R-:W-:Y:S01]  /*2650*/  ISETP.GT.U32.AND P2, PT, R8.reuse, R37, PT ;  /* 0x000000250800720c */ /* 0x040fe20003f44070 */
[----:B------:R-:W-:Y:S01]  /*2660*/  @!P4 IMAD.MOV R29, RZ, RZ, -R29 ;  /* 0x000000ffff1dc224 */ /* 0x000fe200078e0a1d */
[C---:B------:R-:W-:Y:S01]  /*2670*/  ISETP.GT.U32.AND P4, PT, R8.reuse, R41, PT ;  /* 0x000000290800720c */ /* 0x040fe20003f84070 */
[----:B------:R-:W-:Y:S01]  /*2680*/  @!P6 IMAD.IADD R43, R43, 0x1, -R8 ;  /* 0x000000012b2be824 */ /* 0x000fe200078e0a08 */
[----:B------:R-:W-:Y:S01]  /*2690*/  ISETP.GT.U32.AND P6, PT, R8, R38, PT ;  /* 0x000000260800720c */ /* 0x000fe20003fc4070 */
[----:B------:R-:W-:-:S02]  /*26a0*/  IMAD.MOV.U32 R31, RZ, RZ, R35 ;  /* 0x000000ffff1f7224 */ /* 0x000fc400078e0023 */
[C---:B------:R-:W-:Y:S01]  /*26b0*/  IMAD R45, R8.reuse, R42, R49 ;  /* 0x0000002a082d7224 */ /* 0x040fe200078e0231 */
[----:B------:R-:W-:Y:S01]  /*26c0*/  IABS R49, R158 ;  /* 0x0000009e00317213 */ /* 0x000fe20000000000 */
[----:B------:R-:W-:Y:S01]  /*26d0*/  @!P0 IMAD.MOV R31, RZ, RZ, -R31 ;  /* 0x000000ffff1f8224 */ /* 0x000fe200078e0a1f */
[----:B------:R-:W-:Y:S01]  /*26e0*/  ISETP.GT.U32.AND P0, PT, R8, R43, PT ;  /* 0x0000002b0800720c */ /* 0x000fe20003f04070 */
[----:B------:R-:W-:Y:S01]  /*26f0*/  @!P3 IMAD.MOV R25, RZ, RZ, -R25 ;  /* 0x000000ffff19b224 */ /* 0x000fe200078e0a19 */
[----:B------:R-:W-:Y:S01]  /*2700*/  ISETP.GE.AND P3, PT, R89, RZ, PT ;  /* 0x000000ff5900720c */ /* 0x000fe20003f66270 */
[--C-:B------:R-:W-:Y:S01]  /*2710*/  @!P2 IMAD.IADD R37, R37, 0x1, -R8.reuse ;  /* 0x000000012525a824 */ /* 0x100fe200078e0a08 */
[----:B------:R-:W-:Y:S01]  /*2720*/  ISETP.GE.AND P2, PT, R152, RZ, PT ;  /* 0x000000ff9800720c */ /* 0x000fe20003f46270 */
[--C-:B------:R-:W-:Y:S01]  /*2730*/  @!P4 IMAD.IADD R41, R41, 0x1, -R8.reuse ;  /* 0x000000012929c824 */ /* 0x100fe200078e0a08 */
[----:B------:R-:W-:Y:S01]  /*2740*/  ISETP.GT.U32.AND P4, PT, R8, R40, PT ;  /* 0x000000280800720c */ /* 0x000fe20003f84070 */
[----:B------:R-:W-:Y:S01]  /*2750*/  @!P6 IMAD.IADD R38, R38, 0x1, -R8 ;  /* 0x000000012626e824 */ /* 0x000fe200078e0a08 */
[----:B------:R-:W-:Y:S01]  /*2760*/  ISETP.GT.U32.AND P6, PT, R8, R45, PT ;  /* 0x0000002d0800720c */ /* 0x000fe20003fc4070 */
[----:B------:R-:W-:Y:S01]  /*2770*/  IMAD.MOV.U32 R35, RZ, RZ, R37 ;  /* 0x000000ffff237224 */ /* 0x000fe200078e0025 */
[----:B------:R-:W-:Y:S01]  /*2780*/  IABS R89, R246 ;  /* 0x000000f600597213 */ /* 0x000fe20000000000 */
[----:B------:R-:W-:-:S04]  /*2790*/  IMAD.HI.U32 R37, R6, R51, RZ ;  /* 0x0000003306257227 */ /* 0x000fc800078e00ff */
[----:B------:R-:W-:Y:S02]  /*27a0*/  IMAD.MOV R37, RZ, RZ, -R37 ;  /* 0x000000ffff257224 */ /* 0x000fe400078e0a25 */
[--C-:B------:R-:W-:Y:S01]  /*27b0*/  @!P0 IMAD.IADD R43, R43, 0x1, -R8.reuse ;  /* 0x000000012b2b8824 */ /* 0x100fe200078e0a08 */
[----:B------:R-:W-:Y:S01]  /*27c0*/  ISETP.GE.AND P0, PT, R32, RZ, PT ;  /* 0x000000ff2000720c */ /* 0x000fe20003f06270 */
[--C-:B------:R-:W-:Y:S01]  /*27d0*/  @!P4 IMAD.IADD R40, R40, 0x1, -R8.reuse ;  /* 0x000000012828c824 */ /* 0x100fe200078e0a08 */
[C---:B------:R-:W-:Y:S01]  /*27e0*/  ISETP.GT.U32.AND P4, PT, R8.reuse, R38, PT ;  /* 0x000000260800720c */ /* 0x040fe20003f84070 */
[----:B------:R-:W-:Y:S02]  /*27f0*/  @!P6 IMAD.IADD R45, R45, 0x1, -R8 ;  /* 0x000000012d2de824 */ /* 0x000fe400078e0a08 */
[C---:B------:R-:W-:Y:S01]  /*2800*/  IMAD R42, R8.reuse, R37, R51 ;  /* 0x00000025082a7224 */ /* 0x040fe200078e0233 */
[----:B------:R-:W-:Y:S01]  /*2810*/  ISETP.GT.U32.AND P6, PT, R8, R40, PT ;  /* 0x000000280800720c */ /* 0x000fe20003fc4070 */
[----:B------:R-:W-:Y:S01]  /*2820*/  IMAD.MOV.U32 R32, RZ, RZ, R41 ;  /* 0x000000ffff207224 */ /* 0x000fe200078e0029 */
[----:B------:R-:W-:Y:S01]  /*2830*/  IABS R51, R170 ;  /* 0x000000aa00337213 */ /* 0x000fe20000000000 */
[----:B------:R-:W-:-:S04]  /*2840*/  IMAD.HI.U32 R41, R6, R47, RZ ;  /* 0x0000002f06297227 */ /* 0x000fc800078e00ff */
[----:B------:R-:W-:Y:S02]  /*2850*/  IMAD.MOV.U32 R37, RZ, RZ, R43 ;  /* 0x000000ffff257224 */ /* 0x000fe400078e002b */
[----:B------:R-:W-:Y:S02]  /*2860*/  IMAD.MOV R41, RZ, RZ, -R41 ;  /* 0x000000ffff297224 */ /* 0x000fe400078e0a29 */
[----:B------:R-:W-:Y:S01]  /*2870*/  @!P2 IMAD.MOV R37, RZ, RZ, -R37 ;  /* 0x000000ffff25a224 */ /* 0x000fe200078e0a25 */
[C---:B------:R-:W-:Y:S01]  /*2880*/  ISETP.GT.U32.AND P2, PT, R8.reuse, R42, PT ;  /* 0x0000002a0800720c */ /* 0x040fe20003f44070 */
[----:B------:R-:W-:Y:S02]  /*2890*/  IMAD R43, R8, R41, R47 ;  /* 0x00000029082b7224 */ /* 0x000fe400078e022f */
[----:B------:R-:W-:Y:S02]  /*28a0*/  @!P6 IMAD.IADD R40, R40, 0x1, -R8 ;  /* 0x000000012828e824 */ /* 0x000fe400078e0a08 */
[----:B------:R-:W-:Y:S01]  /*28b0*/  @!P3 IMAD.MOV R35, RZ, RZ, -R35 ;  /* 0x000000ffff23b224 */ /* 0x000fe200078e0a23 */
[----:B------:R-:W-:Y:S01]  /*28c0*/  ISETP.GT.U32.AND P6, PT, R8, R43, PT ;  /* 0x0000002b0800720c */ /* 0x000fe20003fc4070 */
[----:B------:R-:W-:Y:S01]  /*28d0*/  IMAD.HI.U32 R44, R6, R49, RZ ;  /* 0x00000031062c7227 */ /* 0x000fe200078e00ff */
[----:B------:R-:W-:-:S03]  /*28e0*/  ISETP.GE.AND P3, PT, R164, RZ, PT ;  /* 0x000000ffa400720c */ /* 0x000fc60003f66270 */
[----:B------:R-:W-:Y:S02]  /*28f0*/  IMAD.MOV R44, RZ, RZ, -R44 ;  /* 0x000000ffff2c7224 */ /* 0x000fe400078e0a2c */
[--C-:B------:R-:W-:Y:S02]  /*2900*/  @!P2 IMAD.IADD R42, R42, 0x1, -R8.reuse ;  /* 0x000000012a2aa824 */ /* 0x100fe400078e0a08 */
[--C-:B------:R-:W-:Y:S01]  /*2910*/  @!P4 IMAD.IADD R38, R38, 0x1, -R8.reuse ;  /* 0x000000012626c824 */ /* 0x100fe200078e0a08 */
[----:B------:R-:W-:Y:S01]  /*2920*/  ISETP.GE.AND P4, PT, R209, RZ, PT ;  /* 0x000000ffd100720c */ /* 0x000fe20003f86270 */
[C---:B------:R-:W-:Y:S01]  /*2930*/  IMAD R44, R8.reuse, R44, R49 ;  /* 0x0000002c082c7224 */ /* 0x040fe200078e0231 */
[----:B------:R-:W-:Y:S01]  /*2940*/  ISETP.GT.U32.AND P2, PT, R8, R42, PT ;  /* 0x0000002a0800720c */ /* 0x000fe20003f44070 */
[----:B------:R-:W-:Y:S01]  /*2950*/  @!P6 IMAD.IADD R43, R43, 0x1, -R8 ;  /* 0x000000012b2be824 */ /* 0x000fe200078e0a08 */
[----:B------:R-:W-:Y:S01]  /*2960*/  IABS R49, R192 ;  /* 0x000000c000317213 */ /* 0x000fe20000000000 */
[----:B------:R-:W-:Y:S01]  /*2970*/  IMAD.MOV.U32 R47, RZ, RZ, R46 ;  /* 0x000000ffff2f7224 */ /* 0x000fe200078e002e */
[----:B------:R-:W-:Y:S01]  /*2980*/  ISETP.GE.AND P6, PT, R158, RZ, PT ;  /* 0x000000ff9e00720c */ /* 0x000fe20003fc6270 */
[----:B------:R-:W-:-:S04]  /*2990*/  IMAD.HI.U32 R46, R6, R51, RZ ;  /* 0x00000033062e7227 */ /* 0x000fc800078e00ff */
[----:B------:R-:W-:Y:S01]  /*29a0*/  @!P3 IMAD.MOV R40, RZ, RZ, -R40 ;  /* 0x000000ffff28b224 */ /* 0x000fe200078e0a28 */
[----:B------:R-:W-:Y:S01]  /*29b0*/  ISETP.GT.U32.AND P3, PT, R8, R43, PT ;  /* 0x0000002b0800720c */ /* 0x000fe20003f64070 */
[----:B------:R-:W-:Y:S02]  /*29c0*/  IMAD.MOV R46, RZ, RZ, -R46 ;  /* 0x000000ffff2e7224 */ /* 0x000fe400078e0a2e */
[----:B------:R-:W-:-:S04]  /*29d0*/  IMAD.HI.U32 R48, R6, R49, RZ ;  /* 0x0000003106307227 */ /* 0x000fc800078e00ff */
[----:B------:R-:W-:-:S04]  /*29e0*/  IMAD.HI.U32 R41, R6, R47, RZ ;  /* 0x0000002f06297227 */ /* 0x000fc800078e00ff */
[----:B------:R-:W-:Y:S01]  /*29f0*/  IMAD R46, R8, R46, R51 ;  /* 0x0000002e082e7224 */ /* 0x000fe200078e0233 */
[----:B------:R-:W-:Y:S01]  /*2a00*/  IABS R51, R174 ;  /* 0x000000ae00337213 */ /* 0x000fe20000000000 */
[----:B------:R-:W-:Y:S02]  /*2a10*/  @!P2 IMAD.IADD R42, R42, 0x1, -R8 ;  /* 0x000000012a2aa824 */ /* 0x000fe400078e0a08 */
[----:B------:R-:W-:Y:S02]  /*2a20*/  IMAD.MOV R48, RZ, RZ, -R48 ;  /* 0x000000ffff307224 */ /* 0x000fe400078e0a30 */
[----:B------:R-:W-:Y:S02]  /*2a30*/  IMAD.MOV R41, RZ, RZ, -R41 ;  /* 0x000000ffff297224 */ /* 0x000fe400078e0a29 */
[C---:B------:R-:W-:Y:S02]  /*2a40*/  IMAD R49, R8.reuse, R48, R49 ;  /* 0x0000003008317224 */ /* 0x040fe400078e0231 */
[----:B------:R-:W-:Y:S01]  /*2a50*/  @!P4 IMAD.MOV R42, RZ, RZ, -R42 ;  /* 0x000000ffff2ac224 */ /* 0x000fe200078e0a2a */
[C---:B------:R-:W-:Y:S01]  /*2a60*/  ISETP.GT.U32.AND P4, PT, R8.reuse, R46, PT ;  /* 0x0000002e0800720c */ /* 0x040fe20003f84070 */
[----:B------:R-:W-:Y:S01]  /*2a70*/  @!P5 IMAD.MOV R32, RZ, RZ, -R32 ;  /* 0x000000ffff20d224 */ /* 0x000fe200078e0a20 */
[C---:B------:R-:W-:Y:S01]  /*2a80*/  ISETP.GT.U32.AND P5, PT, R8.reuse, R45, PT ;  /* 0x0000002d0800720c */ /* 0x040fe20003fa4070 */
[----:B------:R-:W-:-:S02]  /*2a90*/  IMAD R47, R8, R41, R47 ;  /* 0x00000029082f7224 */ /* 0x000fc400078e022f */
[----:B------:R-:W-:Y:S01]  /*2aa0*/  @!P3 IMAD.IADD R43, R43, 0x1, -R8 ;  /* 0x000000012b2bb824 */ /* 0x000fe200078e0a08 */
[C---:B------:R-:W-:Y:S01]  /*2ab0*/  ISETP.GT.U32.AND P3, PT, R8.reuse, R49, PT ;  /* 0x000000310800720c */ /* 0x040fe20003f64070 */
[----:B------:R-:W-:Y:S01]  /*2ac0*/  @!P1 IMAD.MOV R38, RZ, RZ, -R38 ;  /* 0x000000ffff269224 */ /* 0x000fe200078e0a26 */
[----:B------:R-:W-:Y:S02]  /*2ad0*/  ISETP.GT.U32.AND P2, PT, R8, R47, PT ;  /* 0x0000002f0800720c */ /* 0x000fe40003f44070 */
[----:B------:R-:W-:-:S03]  /*2ae0*/  ISETP.GE.AND P1, PT, R160, RZ, PT ;  /* 0x000000ffa000720c */ /* 0x000fc60003f26270 */
[--C-:B------:R-:W-:Y:S02]  /*2af0*/  @!P4 IMAD.IADD R46, R46, 0x1, -R8.reuse ;  /* 0x000000012e2ec824 */ /* 0x100fe400078e0a08 */
[----:B------:R-:W-:Y:S01]  /*2b00*/  @!P5 IMAD.IADD R45, R45, 0x1, -R8 ;  /* 0x000000012d2dd824 */ /* 0x000fe200078e0a08 */
[----:B------:R-:W-:-:S03]  /*2b10*/  ISETP.GT.U32.AND P5, PT, R8, R44, PT ;  /* 0x0000002c0800720c */ /* 0x000fc60003fa4070 */
[--C-:B------:R-:W-:Y:S01]  /*2b20*/  @!P3 IMAD.IADD R49, R49, 0x1, -R8.reuse ;  /* 0x000000013131b824 */ /* 0x100fe200078e0a08 */
[----:B------:R-:W-:Y:S01]  /*2b30*/  ISETP.GT.U32.AND P3, PT, R8, R46, PT ;  /* 0x0000002e0800720c */ /* 0x000fe20003f64070 */
[----:B------:R-:W-:Y:S02]  /*2b40*/  IMAD.MOV.U32 R41, RZ, RZ, R45 ;  /* 0x000000ffff297224 */ /* 0x000fe400078e002d */
[----:B------:R-:W-:Y:S01]  /*2b50*/  @!P2 IMAD.IADD R47, R47, 0x1, -R8 ;  /* 0x000000012f2fa824 */ /* 0x000fe200078e0a08 */
[----:B------:R-:W-:Y:S01]  /*2b60*/  ISETP.GE.AND P2, PT, R192, RZ, PT ;  /* 0x000000ffc000720c */ /* 0x000fe20003f46270 */
[----:B------:R-:W-:-:S03]  /*2b70*/  IMAD.HI.U32 R45, R6, R51, RZ ;  /* 0x00000033062d7227 */ /* 0x000fc600078e00ff */
[----:B------:R-:W-:Y:S01]  /*2b80*/  ISETP.GT.U32.AND P4, PT, R8, R47, PT ;  /* 0x0000002f0800720c */ /* 0x000fe20003f84070 */
[----:B------:R-:W-:Y:S02]  /*2b90*/  IMAD.MOV R48, RZ, RZ, -R45 ;  /* 0x000000ffff307224 */ /* 0x000fe400078e0a2d */
[--C-:B------:R-:W-:Y:S02]  /*2ba0*/  @!P5 IMAD.IADD R44, R44, 0x1, -R8.reuse ;  /* 0x000000012c2cd824 */ /* 0x100fe400078e0a08 */
[----:B------:R-:W-:Y:S02]  /*2bb0*/  IMAD R48, R8, R48, R51 ;  /* 0x0000003008307224 */ /* 0x000fe400078e0233 */
[----:B------:R-:W-:Y:S01]  /*2bc0*/  @!P0 IMAD.MOV R41, RZ, RZ, -R41 ;  /* 0x000000ffff298224 */ /* 0x000fe200078e0a29 */
[----:B------:R-:W-:Y:S01]  /*2bd0*/  ISETP.GE.AND P0, PT, R166, RZ, PT ;  /* 0x000000ffa600720c */ /* 0x000fe20003f06270 */
[----:B------:R-:W-:Y:S01]  /*2be0*/  @!P3 IMAD.IADD R46, R46, 0x1, -R8 ;  /* 0x000000012e2eb824 */ /* 0x000fe200078e0a08 */
[----:B------:R-:W-:Y:S01]  /*2bf0*/  ISETP.GT.U32.AND P3, PT, R8, R48, PT ;  /* 0x000000300800720c */ /* 0x000fe20003f64070 */
[----:B------:R-:W-:Y:S01]  /*2c00*/  IMAD.HI.U32 R45, R6, R53, RZ ;  /* 0x00000035062d7227 */ /* 0x000fe200078e00ff */
[----:B------:R-:W-:-:S03]  /*2c10*/  ISETP.GT.U32.AND P5, PT, R8, R44, PT ;  /* 0x0000002c0800720c */ /* 0x000fc60003fa4070 */
[----:B------:R-:W-:Y:S02]  /*2c20*/  IMAD.MOV R45, RZ, RZ, -R45 ;  /* 0x000000ffff2d7224 */ /* 0x000fe400078e0a2d */
[--C-:B------:R-:W-:Y:S01]  /*2c30*/  @!P4 IMAD.IADD R47, R47, 0x1, -R8.reuse ;  /* 0x000000012f2fc824 */ /* 0x100fe200078e0a08 */
[----:B------:R-:W-:Y:S01]  /*2c40*/  ISETP.GE.AND P4, PT, R191, RZ, PT ;  /* 0x000000ffbf00720c */ /* 0x000fe20003f86270 */
[----:B------:R-:W-:Y:S01]  /*2c50*/  IMAD R51, R8, R45, R53 ;  /* 0x0000002d08337224 */ /* 0x000fe200078e0235 */
[----:B------:R-:W-:Y:S01]  /*2c60*/  IABS R53, R172 ;  /* 0x000000ac00357213 */ /* 0x000fe20000000000 */
[----:B------:R-:W-:Y:S02]  /*2c70*/  IMAD.MOV.U32 R45, RZ, RZ, R47 ;  /* 0x000000ffff2d7224 */ /* 0x000fe400078e002f */
[--C-:B------:R-:W-:Y:S02]  /*2c80*/  @!P3 IMAD.IADD R48, R48, 0x1, -R8.reuse ;  /* 0x000000013030b824 */ /* 0x100fe400078e0a08 */
[----:B------:R-:W-:Y:S01]  /*2c90*/  @!P0 IMAD.MOV R45, RZ, RZ, -R45 ;  /* 0x000000ffff2d8224 */ /* 0x000fe200078e0a2d */
[C---:B------:R-:W-:Y:S01]  /*2ca0*/  ISETP.GT.U32.AND P0, PT, R8.reuse, R51, PT ;  /* 0x000000330800720c */ /* 0x040fe20003f04070 */
[----:B------:R-:W-:Y:S01]  /*2cb0*/  @!P1 IMAD.MOV R43, RZ, RZ, -R43 ;  /* 0x000000ffff2b9224 */ /* 0x000fe200078e0a2b */
[----:B------:R-:W-:Y:S01]  /*2cc0*/  ISETP.GT.U32.AND P1, PT, R8, R49, PT ;  /* 0x000000310800720c */ /* 0x000fe20003f24070 */
[----:B------:R-:W-:Y:S01]  /*2cd0*/  @!P5 IMAD.IADD R44, R44, 0x1, -R8 ;  /* 0x000000012c2cd824 */ /* 0x000fe200078e0a08 */
[----:B------:R-:W-:Y:S01]  /*2ce0*/  ISETP.GT.U32.AND P3, PT, R8, R48, PT ;  /* 0x000000300800720c */ /* 0x000fe20003f64070 */
[----:B------:R-:W-:Y:S01]  /*2cf0*/  IMAD.HI.U32 R52, R6, R53, RZ ;  /* 0x0000003506347227 */ /* 0x000fe200078e00ff */
[----:B------:R-:W-:-:S03]  /*2d00*/  ISETP.GE.AND P5, PT, R170, RZ, PT ;  /* 0x000000ffaa00720c */ /* 0x000fc60003fa6270 */
[----:B------:R-:W-:Y:S01]  /*2d10*/  @!P6 IMAD.MOV R44, RZ, RZ, -R44 ;  /* 0x000000ffff2ce224 */ /* 0x000fe200078e0a2c */
[----:B------:R-:W-:Y:S01]  /*2d20*/  ISETP.GE.AND P6, PT, R174, RZ, PT ;  /* 0x000000ffae00720c */ /* 0x000fe20003fc6270 */
[----:B------:R-:W-:Y:S02]  /*2d30*/  IMAD.MOV R52, RZ, RZ, -R52 ;  /* 0x000000ffff347224 */ /* 0x000fe400078e0a34 */
[--C-:B------:R-:W-:Y:S02]  /*2d40*/  @!P0 IMAD.IADD R51, R51, 0x1, -R8.reuse ;  /* 0x0000000133338824 */ /* 0x100fe400078e0a08 */
[--C-:B------:R-:W-:Y:S01]  /*2d50*/  @!P1 IMAD.IADD R49, R49, 0x1, -R8.reuse ;  /* 0x0000000131319824 */ /* 0x100fe200078e0a08 */
[----:B------:R-:W-:Y:S01]  /*2d60*/  ISETP.GE.AND P1, PT, R154, RZ, PT ;  /* 0x000000ff9a00720c */ /* 0x000fe20003f26270 */
[C---:B------:R-:W-:Y:S01]  /*2d70*/  IMAD R53, R8.reuse, R52, R53 ;  /* 0x0000003408357224 */ /* 0x040fe200078e0235 */
[----:B------:R-:W-:Y:S01]  /*2d80*/  ISETP.GT.U32.AND P0, PT, R8, R51, PT ;  /* 0x000000330800720c */ /* 0x000fe20003f04070 */
[----:B------:R-:W-:-:S02]  /*2d90*/  @!P3 IMAD.IADD R48, R48, 0x1, -R8 ;  /* 0x000000013030b824 */ /* 0x000fc400078e0a08 */
[C---:B------:R-:W-:Y:S01]  /*2da0*/  IMAD R52, R8.reuse, R54, R55 ;  /* 0x0000003608347224 */ /* 0x040fe200078e0237 */
[----:B------:R-:W-:Y:S01]  /*2db0*/  ISETP.GT.U32.AND P3, PT, R8, R53, PT ;  /* 0x000000350800720c */ /* 0x000fe20003f64070 */
[----:B------:R-:W-:Y:S02]  /*2dc0*/  IMAD.MOV.U32 R47, RZ, RZ, R49 ;  /* 0x000000ffff2f7224 */ /* 0x000fe400078e0031 */
[----:B------:R-:W-:-:S04]  /*2dd0*/  IMAD.HI.U32 R49, R6, R57, RZ ;  /* 0x0000003906317227 */ /* 0x000fc800078e00ff */
[----:B------:R-:W-:Y:S01]  /*2de0*/  @!P6 IMAD.MOV R48, RZ, RZ, -R48 ;  /* 0x000000ffff30e224 */ /* 0x000fe200078e0a30 */
[C---:B------:R-:W-:Y:S01]  /*2df0*/  ISETP.GT.U32.AND P6, PT, R8.reuse, R52, PT ;  /* 0x000000340800720c */ /* 0x040fe20003fc4070 */
[----:B------:R-:W-:Y:S01]  /*2e00*/  @!P5 IMAD.MOV R46, RZ, RZ, -R46 ;  /* 0x000000ffff2ed224 */ /* 0x000fe200078e0a2e */
[----:B------:R-:W-:Y:S01]  /*2e10*/  ISETP.GT.U32.AND P5, PT, R8, R50, PT ;  /* 0x000000320800720c */ /* 0x000fe20003fa4070 */
[----:B------:R-:W-:Y:S02]  /*2e20*/  IMAD.MOV R55, RZ, RZ, -R49 ;  /* 0x000000ffff377224 */ /* 0x000fe400078e0a31 */
[----:B------:R-:W-:-:S04]  /*2e30*/  IMAD.HI.U32 R49, R6, R59, RZ ;  /* 0x0000003b06317227 */ /* 0x000fc800078e00ff */
[----:B------:R-:W-:Y:S02]  /*2e40*/  IMAD.MOV R49, RZ, RZ, -R49 ;  /* 0x000000ffff317224 */ /* 0x000fe400078e0a31 */
[--C-:B------:R-:W-:Y:S02]  /*2e50*/  @!P0 IMAD.IADD R51, R51, 0x1, -R8.reuse ;  /* 0x0000000133338824 */ /* 0x100fe400078e0a08 */
[C---:B------:R-:W-:Y:S01]  /*2e60*/  IMAD R54, R8.reuse, R49, R59 ;  /* 0x0000003108367224 */ /* 0x040fe200078e023b */
[----:B------:R-:W-:Y:S01]  /*2e70*/  IABS R59, R197 ;  /* 0x000000c5003b7213 */ /* 0x000fe20000000000 */
[----:B------:R-:W-:Y:S01]  /*2e80*/  IMAD R55, R8, R55, R57 ;  /* 0x0000003708377224 */ /* 0x000fe200078e0239 */
[----:B------:R-:W-:Y:S01]  /*2e90*/  IABS R57, R187 ;  /* 0x000000bb00397213 */ /* 0x000fe20000000000 */
[----:B------:R-:W-:Y:S02]  /*2ea0*/  IMAD.MOV.U32 R49, RZ, RZ, R51 ;  /* 0x000000ffff317224 */ /* 0x000fe400078e0033 */
[--C-:B------:R-:W-:Y:S01]  /*2eb0*/  @!P6 IMAD.IADD R52, R52, 0x1, -R8.reuse ;  /* 0x000000013434e824 */ /* 0x100fe200078e0a08 */
[----:B------:R-:W-:Y:S01]  /*2ec0*/  ISETP.GT.U32.AND P0, PT, R8, R55, PT ;  /* 0x000000370800720c */ /* 0x000fe20003f04070 */
[----:B------:R-:W-:Y:S01]  /*2ed0*/  @!P5 IMAD.IADD R50, R50, 0x1, -R8 ;  /* 0x000000013232d824 */ /* 0x000fe200078e0a08 */
[----:B------:R-:W-:Y:S01]  /*2ee0*/  ISETP.GE.AND P6, PT, R180, RZ, PT ;  /* 0x000000ffb400720c */ /* 0x000fe20003fc6270 */
[----:B------:R-:W-:Y:S01]  /*2ef0*/  @!P4 IMAD.MOV R49, RZ, RZ, -R49 ;  /* 0x000000ffff31c224 */ /* 0x000fe200078e0a31 */
[----:B------:R-:W-:Y:S01]  /*2f00*/  ISETP.GT.U32.AND P4, PT, R8, R52, PT ;  /* 0x000000340800720c */ /* 0x000fe20003f84070 */
[----:B------:R-:W-:Y:S01]  /*2f10*/  IMAD.HI.U32 R51, R6, R57, RZ ;  /* 0x0000003906337227 */ /* 0x000fe200078e00ff */
[----:B------:R-:W-:-:S03]  /*2f20*/  ISETP.GT.U32.AND P5, PT, R8, R50, PT ;  /* 0x000000320800720c */ /* 0x000fc60003fa4070 */
[----:B------:R-:W-:-:S04]  /*2f30*/  IMAD.HI.U32 R56, R6, R59, RZ ;  /* 0x0000003b06387227 */ /* 0x000fc800078e00ff */
[----:B------:R-:W-:Y:S02]  /*2f40*/  IMAD.MOV R51, RZ, RZ, -R51 ;  /* 0x000000ffff337224 */ /* 0x000fe400078e0a33 */
[----:B------:R-:W-:Y:S02]  /*2f50*/  IMAD.MOV R56, RZ, RZ, -R56 ;  /* 0x000000ffff387224 */ /* 0x000fe400078e0a38 */
[C---:B------:R-:W-:Y:S02]  /*2f60*/  IMAD R57, R8.reuse, R51, R57 ;  /* 0x0000003308397224 */ /* 0x040fe400078e0239 */
[----:B------:R-:W-:Y:S02]  /*2f70*/  IMAD R56, R8, R56, R59 ;  /* 0x0000003808387224 */ /* 0x000fe400078e023b */
[--C-:B------:R-:W-:Y:S01]  /*2f80*/  @!P4 IMAD.IADD R52, R52, 0x1, -R8.reuse ;  /* 0x000000013434c824 */ /* 0x100fe200078e0a08 */
[----:B------:R-:W-:Y:S01]  /*2f90*/  ISETP.GT.U32.AND P4, PT, R8, R57, PT ;  /* 0x000000390800720c */ /* 0x000fe20003f84070 */
[----:B------:R-:W-:-:S02]  /*2fa0*/  @!P3 IMAD.IADD R53, R53, 0x1, -R8 ;  /* 0x000000013535b824 */ /* 0x000fc400078e0a08 */
[--C-:B------:R-:W-:Y:S01]  /*2fb0*/  @!P5 IMAD.IADD R50, R50, 0x1, -R8.reuse ;  /* 0x000000013232d824 */ /* 0x100fe200078e0a08 */
[C---:B------:R-:W-:Y:S01]  /*2fc0*/  ISETP.GT.U32.AND P5, PT, R8.reuse, R54, PT ;  /* 0x000000360800720c */ /* 0x040fe20003fa4070 */
[----:B------:R-:W-:Y:S01]  /*2fd0*/  @!P0 IMAD.IADD R55, R55, 0x1, -R8 ;  /* 0x0000000137378824 */ /* 0x000fe200078e0a08 */
[C---:B------:R-:W-:Y:S01]  /*2fe0*/  ISETP.GT.U32.AND P3, PT, R8.reuse, R53, PT ;  /* 0x000000350800720c */ /* 0x040fe20003f64070 */
[----:B------:R-:W-:Y:S01]  /*2ff0*/  @!P6 IMAD.MOV R52, RZ, RZ, -R52 ;  /* 0x000000ffff34e224 */ /* 0x000fe200078e0a34 */
[C---:B------:R-:W-:Y:S01]  /*3000*/  ISETP.GT.U32.AND P6, PT, R8.reuse, R56, PT ;  /* 0x000000380800720c */ /* 0x040fe20003fc4070 */
[----:B------:R-:W-:Y:S01]  /*3010*/  @!P1 IMAD.MOV R50, RZ, RZ, -R50 ;  /* 0x000000ffff329224 */ /* 0x000fe200078e0a32 */
[----:B------:R-:W-:Y:S01]  /*3020*/  ISETP.GT.U32.AND P1, PT, R8, R55, PT ;  /* 0x000000370800720c */ /* 0x000fe20003f24070 */
[----:B------:R-:W-:Y:S01]  /*3030*/  IMAD.HI.U32 R59, R6, R63, RZ ;  /* 0x0000003f063b7227 */ /* 0x000fe200078e00ff */
[----:B------:R-:W-:-:S03]  /*3040*/  ISETP.GE.AND P0, PT, R176, RZ, PT ;  /* 0x000000ffb000720c */ /* 0x000fc60003f06270 */
[--C-:B------:R-:W-:Y:S01]  /*3050*/  @!P4 IMAD.IADD R57, R57, 0x1, -R8.reuse ;  /* 0x000000013939c824 */ /* 0x100fe200078e0a08 */
[----:B------:R-:W-:Y:S01]  /*3060*/  ISETP.GE.AND P4, PT, R189, RZ, PT ;  /* 0x000000ffbd00720c */ /* 0x000fe20003f86270 */
[----:B------:R-:W-:Y:S01]  /*3070*/  @!P2 IMAD.MOV R47, RZ, RZ, -R47 ;  /* 0x000000ffff2fa224 */ /* 0x000fe200078e0a2f */
[----:B------:R-:W-:Y:S01]  /*3080*/  ISETP.GE.AND P2, PT, R172, RZ, PT ;  /* 0x000000ffac00720c */ /* 0x000fe20003f46270 */
[--C-:B------:R-:W-:Y:S01]  /*3090*/  @!P3 IMAD.IADD R53, R53, 0x1, -R8.reuse ;  /* 0x000000013535b824 */ /* 0x100fe200078e0a08 */
[----:B------:R-:W-:Y:S01]  /*30a0*/  ISETP.GE.AND P3, PT, R203, RZ, PT ;  /* 0x000000ffcb00720c */ /* 0x000fe20003f66270 */
[--C-:B------:R-:W-:Y:S01]  /*30b0*/  @!P6 IMAD.IADD R56, R56, 0x1, -R8.reuse ;  /* 0x000000013838e824 */ /* 0x100fe200078e0a08 */
[----:B------:R-:W-:Y:S01]  /*30c0*/  ISETP.GT.U32.AND P6, PT, R8, R57, PT ;  /* 0x000000390800720c */ /* 0x000fe20003fc4070 */
[----:B------:R-:W-:Y:S01]  /*30d0*/  @!P1 IMAD.IADD R55, R55, 0x1, -R8 ;  /* 0x0000000137379824 */ /* 0x000fe200078e0a08 */
[----:B------:R-:W-:Y:S01]  /*30e0*/  ISETP.GE.AND P1, PT, R197, RZ, PT ;  /* 0x000000ffc500720c */ /* 0x000fe20003f26270 */
[----:B------:R-:W-:-:S02]  /*30f0*/  IMAD.MOV.U32 R51, RZ, RZ, R53 ;  /* 0x000000ffff337224 */ /* 0x000fc400078e0035 */
[----:B------:R-:W-:Y:S02]  /*3100*/  IMAD.MOV.U32 R53, RZ, RZ, R55 ;  /* 0x000000ffff357224 */ /* 0x000fe400078e0037 */
[----:B------:R-:W-:Y:S02]  /*3110*/  IMAD.MOV R55, RZ, RZ, -R59 ;  /* 0x000000ffff377224 */ /* 0x000fe400078e0a3b */
[C---:B------:R-:W-:Y:S02]  /*3120*/  IMAD R59, R8.reuse, R58, R61 ;  /* 0x0000003a083b7224 */ /* 0x040fe400078e023d */
[----:B------:R-:W-:Y:S02]  /*3130*/  IMAD.MOV.U32 R61, RZ, RZ, R60 ;  /* 0x000000ffff3d7224 */ /* 0x000fe400078e003c */
[----:B------:R-:W-:Y:S01]  /*3140*/  @!P6 IMAD.IADD R57, R57, 0x1, -R8 ;  /* 0x000000013939e824 */ /* 0x000fe200078e0a08 */
[C---:B------:R-:W-:Y:S01]  /*3150*/  ISETP.GT.U32.AND P6, PT, R8.reuse, R59, PT ;  /* 0x0000003b0800720c */ /* 0x040fe20003fc4070 */
[----:B------:R-:W-:-:S02]  /*3160*/  IMAD R58, R8, R55, R63 ;  /* 0x00000037083a7224 */ /* 0x000fc400078e023f */
[----:B------:R-:W-:-:S04]  /*3170*/  IMAD.HI.U32 R55, R6, R61, RZ ;  /* 0x0000003d06377227 */ /* 0x000fc800078e00ff */
[----:B------:R-:W-:Y:S01]  /*3180*/  @!P2 IMAD.MOV R51, RZ, RZ, -R51 ;  /* 0x000000ffff33a224 */ /* 0x000fe200078e0a33 */
[----:B------:R-:W-:Y:S01]  /*3190*/  ISETP.GE.AND P2, PT, R187, RZ, PT ;  /* 0x000000ffbb00720c */ /* 0x000fe20003f46270 */
[----:B------:R-:W-:Y:S02]  /*31a0*/  IMAD.MOV R55, RZ, RZ, -R55 ;  /* 0x000000ffff377224 */ /* 0x000fe400078e0a37 */
[--C-:B------:R-:W-:Y:S02]  /*31b0*/  @!P5 IMAD.IADD R54, R54, 0x1, -R8.reuse ;  /* 0x000000013636d824 */ /* 0x100fe400078e0a08 */
[C---:B------:R-:W-:Y:S02]  /*31c0*/  IMAD R61, R8.reuse, R55, R61 ;  /* 0x00000037083d7224 */ /* 0x040fe400078e023d */
[----:B------:R-:W-:Y:S01]  /*31d0*/  @!P6 IMAD.IADD R59, R59, 0x1, -R8 ;  /* 0x000000013b3be824 */ /* 0x000fe200078e0a08 */
[C---:B------:R-:W-:Y:S01]  /*31e0*/  ISETP.GT.U32.AND P5, PT, R8.reuse, R54, PT ;  /* 0x000000360800720c */ /* 0x040fe20003fa4070 */
[----:B------:R-:W-:Y:S01]  /*31f0*/  @!P3 IMAD.MOV R53, RZ, RZ, -R53 ;  /* 0x000000ffff35b224 */ /* 0x000fe200078e0a35 */
[C---:B------:R-:W-:Y:S01]  /*3200*/  ISETP.GT.U32.AND P6, PT, R8.reuse, R61, PT ;  /* 0x0000003d0800720c */ /* 0x040fe20003fc4070 */
[----:B------:R-:W-:Y:S01]  /*3210*/  IMAD.MOV.U32 R55, RZ, RZ, R57 ;  /* 0x000000ffff377224 */ /* 0x000fe200078e0039 */
[----:B------:R-:W-:Y:S01]  /*3220*/  ISETP.GT.U32.AND P3, PT, R8, R56, PT ;  /* 0x000000380800720c */ /* 0x000fe20003f64070 */
[----:B------:R-:W-:-:S04]  /*3230*/  IMAD.HI.U32 R63, R6, R69, RZ ;  /* 0x00000045063f7227 */ /* 0x000fc800078e00ff */
[----:B------:R-:W-:Y:S01]  /*3240*/  @!P2 IMAD.MOV R55, RZ, RZ, -R55 ;  /* 0x000000ffff37a224 */ /* 0x000fe200078e0a37 */
[----:B------:R-:W-:Y:S01]  /*3250*/  ISETP.GT.U32.AND P2, PT, R8, R59, PT ;  /* 0x0000003b0800720c */ /* 0x000fe20003f44070 */
[----:B------:R-:W-:-:S04]  /*3260*/  IMAD.HI.U32 R60, R6, R65, RZ ;  /* 0x00000041063c7227 */ /* 0x000fc800078e00ff */
[--C-:B------:R-:W-:Y:S01]  /*3270*/  @!P5 IMAD.IADD R54, R54, 0x1, -R8.reuse ;  /* 0x000000013636d824 */ /* 0x100fe200078e0a08 */
[----:B------:R-:W-:Y:S01]  /*3280*/  ISETP.GE.AND P5, PT, R183, RZ, PT ;  /* 0x000000ffb700720c */ /* 0x000fe20003fa6270 */
[--C-:B------:R-:W-:Y:S02]  /*3290*/  @!P6 IMAD.IADD R61, R61, 0x1, -R8.reuse ;  /* 0x000000013d3de824 */ /* 0x100fe400078e0a08 */
[--C-:B------:R-:W-:Y:S01]  /*32a0*/  @!P3 IMAD.IADD R56, R56, 0x1, -R8.reuse ;  /* 0x000000013838b824 */ /* 0x100fe200078e0a08 */
[C---:B------:R-:W-:Y:S01]  /*32b0*/  ISETP.GT.U32.AND P3, PT, R8.reuse, R58, PT ;  /* 0x0000003a0800720c */ /* 0x040fe20003f64070 */
[----:B------:R-:W-:Y:S01]  /*32c0*/  IMAD.MOV R57, RZ, RZ, -R63 ;  /* 0x000000ffff397224 */ /* 0x000fe200078e0a3f */
[C---:B------:R-:W-:Y:S01]  /*32d0*/  ISETP.GT.U32.AND P6, PT, R8.reuse, R61, PT ;  /* 0x0000003d0800720c */ /* 0x040fe20003fc4070 */
[----:B------:R-:W-:Y:S02]  /*32e0*/  @!P2 IMAD.IADD R59, R59, 0x1, -R8 ;  /* 0x000000013b3ba824 */ /* 0x000fe400078e0a08 */
[----:B------:R-:W-:Y:S01]  /*32f0*/  IMAD R63, R8, R62, R67 ;  /* 0x0000003e083f7224 */ /* 0x000fe200078e0243 */
[----:B------:R-:W-:Y:S01]  /*3300*/  IABS R67, R242 ;  /* 0x000000f200437213 */ /* 0x000fe20000000000 */
[----:B------:R-:W-:-:S02]  /*3310*/  IMAD.MOV R60, RZ, RZ, -R60 ;  /* 0x000000ffff3c7224 */ /* 0x000fc400078e0a3c */
[C---:B------:R-:W-:Y:S01]  /*3320*/  IMAD R62, R8.reuse, R57, R69 ;  /* 0x00000039083e7224 */ /* 0x040fe200078e0245 */
[----:B------:R-:W-:Y:S01]  /*3330*/  IABS R69, R221 ;  /* 0x000000dd00457213 */ /* 0x000fe20000000000 */
[----:B------:R-:W-:Y:S02]  /*3340*/  IMAD.MOV.U32 R57, RZ, RZ, R59 ;  /* 0x000000ffff397224 */ /* 0x000fe400078e003b */
[C---:B------:R-:W-:Y:S02]  /*3350*/  IMAD R60, R8.reuse, R60, R65 ;  /* 0x0000003c083c7224 */ /* 0x040fe400078e0241 */
[C---:B------:R-:W-:Y:S01]  /*3360*/  IMAD R65, R8.reuse, R64, R71 ;  /* 0x0000004008417224 */ /* 0x040fe200078e0247 */
[----:B------:R-:W-:Y:S01]  /*3370*/  IABS R71, R207 ;  /* 0x000000cf00477213 */ /* 0x000fe20000000000 */
[----:B------:R-:W-:Y:S01]  /*3380*/  @!P5 IMAD.MOV R57, RZ, RZ, -R57 ;  /* 0x000000ffff39d224 */ /* 0x000fe200078e0a39 */
[----:B------:R-:W-:Y:S01]  /*3390*/  ISETP.GT.U32.AND P5, PT, R8, R62, PT ;  /* 0x0000003e0800720c */ /* 0x000fe20003fa4070 */
[--C-:B------:R-:W-:Y:S01]  /*33a0*/  @!P3 IMAD.IADD R58, R58, 0x1, -R8.reuse ;  /* 0x000000013a3ab824 */ /* 0x100fe200078e0a08 */
[C---:B------:R-:W-:Y:S01]  /*33b0*/  ISETP.GT.U32.AND P2, PT, R8.reuse, R60, PT ;  /* 0x0000003c0800720c */ /* 0x040fe20003f44070 */
[----:B------:R-:W-:Y:S01]  /*33c0*/  @!P6 IMAD.IADD R61, R61, 0x1, -R8 ;  /* 0x000000013d3de824 */ /* 0x000fe200078e0a08 */
[----:B------:R-:W-:Y:S01]  /*33d0*/  ISETP.GT.U32.AND P6, PT, R8, R65, PT ;  /* 0x000000410800720c */ /* 0x000fe20003fc4070 */
[----:B------:R-:W-:Y:S01]  /*33e0*/  IMAD.HI.U32 R59, R6, R67, RZ ;  /* 0x00000043063b7227 */ /* 0x000fe200078e00ff */
[----:B------:R-:W-:-:S03]  /*33f0*/  ISETP.GT.U32.AND P3, PT, R8, R58, PT ;  /* 0x0000003a0800720c */ /* 0x000fc60003f64070 */
[----:B------:R-:W-:Y:S02]  /*3400*/  IMAD.MOV R64, RZ, RZ, -R59 ;  /* 0x000000ffff407224 */ /* 0x000fe400078e0a3b */
[----:B------:R-:W-:Y:S02]  /*3410*/  IMAD.MOV.U32 R59, RZ, RZ, R61 ;  /* 0x000000ffff3b7224 */ /* 0x000fe400078e003d */
[----:B------:R-:W-:Y:S02]  /*3420*/  @!P5 IMAD.IADD R62, R62, 0x1, -R8 ;  /* 0x000000013e3ed824 */ /* 0x000fe400078e0a08 */
[----:B------:R-:W-:-:S04]  /*3430*/  IMAD.HI.U32 R61, R6, R69, RZ ;  /* 0x00000045063d7227 */ /* 0x000fc800078e00ff */
[--C-:B------:R-:W-:Y:S01]  /*3440*/  @!P6 IMAD.IADD R65, R65, 0x1, -R8.reuse ;  /* 0x000000014141e824 */ /* 0x100fe200078e0a08 */
[----:B------:R-:W-:Y:S01]  /*3450*/  ISETP.GT.U32.AND P6, PT, R8, R62, PT ;  /* 0x0000003e0800720c */ /* 0x000fe20003fc4070 */
[----:B------:R-:W-:Y:S01]  /*3460*/  @!P3 IMAD.IADD R58, R58, 0x1, -R8 ;  /* 0x000000013a3ab824 */ /* 0x000fe200078e0a08 */
[C---:B------:R-:W-:Y:S01]  /*3470*/  ISETP.GT.U32.AND P3, PT, R8.reuse, R63, PT ;  /* 0x0000003f0800720c */ /* 0x040fe20003f64070 */
[----:B------:R-:W-:Y:S02]  /*3480*/  IMAD.MOV R61, RZ, RZ, -R61 ;  /* 0x000000ffff3d7224 */ /* 0x000fe400078e0a3d */
[C---:B------:R-:W-:Y:S02]  /*3490*/  IMAD R64, R8.reuse, R64, R67 ;  /* 0x0000004008407224 */ /* 0x040fe400078e0243 */
[----:B------:R-:W-:Y:S02]  /*34a0*/  IMAD R67, R8, R61, R69 ;  /* 0x0000003d08437224 */ /* 0x000fe400078e0245 */
[----:B------:R-:W-:Y:S01]  /*34b0*/  @!P4 IMAD.MOV R58, RZ, RZ, -R58 ;  /* 0x000000ffff3ac224 */ /* 0x000fe200078e0a3a */
[----:B------:R-:W-:Y:S01]  /*34c0*/  ISETP.GE.AND P4, PT, R199, RZ, PT ;  /* 0x000000ffc700720c */ /* 0x000fe20003f86270 */
[----:B------:R-:W-:Y:S01]  /*34d0*/  IMAD.HI.U32 R61, R6, R71, RZ ;  /* 0x00000047063d7227 */ /* 0x000fe200078e00ff */
[----:B------:R-:W-:-:S03]  /*34e0*/  CS2R R198, SRZ ;  /* 0x0000000000c67805 */ /* 0x000fc6000001ff00 */
[--C-:B------:R-:W-:Y:S01]  /*34f0*/  @!P6 IMAD.IADD R62, R62, 0x1, -R8.reuse ;  /* 0x000000013e3ee824 */ /* 0x100fe200078e0a08 */
[----:B------:R-:W-:Y:S01]  /*3500*/  ISETP.GT.U32.AND P6, PT, R8, R67, PT ;  /* 0x000000430800720c */ /* 0x000fe20003fc4070 */
[----:B------:R-:W-:Y:S02]  /*3510*/  @!P3 IMAD.IADD R63, R63, 0x1, -R8 ;  /* 0x000000013f3fb824 */ /* 0x000fe400078e0a08 */
[----:B------:R-:W-:Y:S01]  /*3520*/  @!P0 IMAD.MOV R54, RZ, RZ, -R54 ;  /* 0x000000ffff368224 */ /* 0x000fe200078e0a36 */
[----:B------:R-:W-:Y:S01]  /*3530*/  ISETP.GE.AND P0, PT, R182, RZ, PT ;  /* 0x000000ffb600720c */ /* 0x000fe20003f06270 */
[----:B------:R-:W-:Y:S01]  /*3540*/  IMAD.MOV R69, RZ, RZ, -R61 ;  /* 0x000000ffff457224 */ /* 0x000fe200078e0a3d */
[----:B------:R-:W-:Y:S01]  /*3550*/  ISETP.GT.U32.AND P5, PT, R8, R63, PT ;  /* 0x0000003f0800720c */ /* 0x000fe20003fa4070 */
[----:B------:R-:W-:-:S04]  /*3560*/  IMAD.HI.U32 R61, R6, R73, RZ ;  /* 0x00000049063d7227 */ /* 0x000fc800078e00ff */
[----:B------:R-:W-:Y:S02]  /*3570*/  IMAD.MOV R66, RZ, RZ, -R61 ;  /* 0x000000ffff427224 */ /* 0x000fe400078e0a3d */
[--C-:B------:R-:W-:Y:S02]  /*3580*/  @!P6 IMAD.IADD R67, R67, 0x1, -R8.reuse ;  /* 0x000000014343e824 */ /* 0x100fe400078e0a08 */
[C---:B------:R-:W-:Y:S02]  /*3590*/  IMAD R69, R8.reuse, R69, R71 ;  /* 0x0000004508457224 */ /* 0x040fe400078e0247 */
[C---:B------:R-:W-:Y:S01]  /*35a0*/  IMAD R66, R8.reuse, R66, R73 ;  /* 0x0000004208427224 */ /* 0x040fe200078e0249 */
[C---:B------:R-:W-:Y:S01]  /*35b0*/  ISETP.GT.U32.AND P6, PT, R8.reuse, R67, PT ;  /* 0x000000430800720c */ /* 0x040fe20003fc4070 */
[--C-:B------:R-:W-:Y:S01]  /*35c0*/  @!P5 IMAD.IADD R63, R63, 0x1, -R8.reuse ;  /* 0x000000013f3fd824 */ /* 0x100fe200078e0a08 */
[----:B------:R-:W-:Y:S01]  /*35d0*/  IABS R73, R211 ;  /* 0x000000d300497213 */ /* 0x000fe20000000000 */
[----:B------:R-:W-:Y:S01]  /*35e0*/  @!P0 IMAD.MOV R59, RZ, RZ, -R59 ;  /* 0x000000ffff3b8224 */ /* 0x000fe200078e0a3b */
[C---:B------:R-:W-:Y:S01]  /*35f0*/  ISETP.GT.U32.AND P0, PT, R8.reuse, R65, PT ;  /* 0x000000410800720c */ /* 0x040fe20003f04070 */
[----:B------:R-:W-:Y:S01]  /*3600*/  IMAD.MOV.U32 R61, RZ, RZ, R63 ;  /* 0x000000ffff3d7224 */ /* 0x000fe200078e003f */
[----:B------:R-:W-:Y:S01]  /*3610*/  ISETP.GT.U32.AND P5, PT, R8, R64, PT ;  /* 0x000000400800720c */ /* 0x000fe20003fa4070 */
[--C-:B------:R-:W-:Y:S01]  /*3620*/  @!P2 IMAD.IADD R60, R60, 0x1, -R8.reuse ;  /* 0x000000013c3ca824 */ /* 0x100fe200078e0a08 */
[----:B------:R-:W-:Y:S01]  /*3630*/  ISETP.GE.AND P2, PT, R205, RZ, PT ;  /* 0x000000ffcd00720c */ /* 0x000fe20003f46270 */
[----:B------:R-:W-:Y:S01]  /*3640*/  @!P4 IMAD.MOV R61, RZ, RZ, -R61 ;  /* 0x000000ffff3dc224 */ /* 0x000fe200078e0a3d */
[C---:B------:R-:W-:Y:S01]  /*3650*/  ISETP.GT.U32.AND P4, PT, R8.reuse, R69, PT ;  /* 0x000000450800720c */ /* 0x040fe20003f84070 */
[C---:B------:R-:W-:Y:S01]  /*3660*/  IMAD R71, R8.reuse, R68, R75 ;  /* 0x0000004408477224 */ /* 0x040fe200078e024b */
[C---:B------:R-:W-:Y:S01]  /*3670*/  ISETP.GT.U32.AND P3, PT, R8.reuse, R60, PT ;  /* 0x0000003c0800720c */ /* 0x040fe20003f64070 */
[----:B------:R-:W-:Y:S01]  /*3680*/  @!P6 IMAD.IADD R67, R67, 0x1, -R8 ;  /* 0x000000014343e824 */ /* 0x000fe200078e0a08 */
[----:B------:R-:W-:Y:S01]  /*3690*/  ISETP.GT.U32.AND P6, PT, R8, R66, PT ;  /* 0x000000420800720c */ /* 0x000fe20003fc4070 */
[----:B------:R-:W-:Y:S01]  /*36a0*/  @!P1 IMAD.MOV R56, RZ, RZ, -R56 ;  /* 0x000000ffff389224 */ /* 0x000fe200078e0a38 */
[----:B------:R-:W-:Y:S01]  /*36b0*/  IABS R75, R213 ;  /* 0x000000d5004b7213 */ /* 0x000fe20000000000 */
[--C-:B------:R-:W-:Y:S01]  /*36c0*/  @!P0 IMAD.IADD R65, R65, 0x1, -R8.reuse ;  /* 0x0000000141418824 */ /* 0x100fe200078e0a08 */
[----:B------:R-:W-:Y:S01]  /*36d0*/  ISETP.GE.AND P1, PT, R194, RZ, PT ;  /* 0x000000ffc200720c */ /* 0x000fe20003f26270 */
[--C-:B------:R-:W-:Y:S01]  /*36e0*/  @!P5 IMAD.IADD R64, R64, 0x1, -R8.reuse ;  /* 0x000000014040d824 */ /* 0x100fe200078e0a08 */
[----:B------:R-:W-:Y:S01]  /*36f0*/  ISETP.GE.AND P0, PT, R242, RZ, PT ;  /* 0x000000fff200720c */ /* 0x000fe20003f06270 */
[----:B------:R-:W-:Y:S01]  /*3700*/  IMAD.MOV.U32 R63, RZ, RZ, R65 ;  /* 0x000000ffff3f7224 */ /* 0x000fe200078e0041 */
[----:B------:R-:W-:Y:S01]  /*3710*/  ISETP.GE.AND P5, PT, R221, RZ, PT ;  /* 0x000000ffdd00720c */ /* 0x000fe20003fa6270 */
[----:B------:R-:W-:-:S02]  /*3720*/  @!P4 IMAD.IADD R69, R69, 0x1, -R8 ;  /* 0x000000014545c824 */ /* 0x000fc400078e0a08 */
[----:B------:R-:W-:Y:S02]  /*3730*/  IMAD.MOV.U32 R65, RZ, RZ, R67 ;  /* 0x000000ffff417224 */ /* 0x000fe400078e0043 */
[----:B------:R-:W-:Y:S01]  /*3740*/  @!P6 IMAD.IADD R66, R66, 0x1, -R8 ;  /* 0x000000014242e824 */ /* 0x000fe200078e0a08 */
[----:B------:R-:W-:Y:S01]  /*3750*/  ISETP.GT.U32.AND P4, PT, R8, R69, PT ;  /* 0x000000450800720c */ /* 0x000fe20003f84070 */
[----:B------:R-:W-:-:S03]  /*3760*/  IMAD.HI.U32 R67, R6, R73, RZ ;  /* 0x0000004906437227 */ /* 0x000fc600078e00ff */
[----:B------:R-:W-:Y:S01]  /*3770*/  ISETP.GT.U32.AND P6, PT, R8, R66, PT ;  /* 0x000000420800720c */ /* 0x000fe20003fc4070 */
[----:B------:R-:W-:Y:S02]  /*3780*/  IMAD.MOV R67, RZ, RZ, -R67 ;  /* 0x000000ffff437224 */ /* 0x000fe400078e0a43 */
[----:B------:R-:W-:Y:S01]  /*3790*/  @!P3 IMAD.IADD R60, R60, 0x1, -R8 ;  /* 0x000000013c3cb824 */ /* 0x000fe200078e0a08 */
[----:B------:R-:W-:Y:S01]  /*37a0*/  ISETP.GE.AND P3, PT, R227, RZ, PT ;  /* 0x000000ffe300720c */ /* 0x000fe20003f66270 */
[C---:B------:R-:W-:Y:S02]  /*37b0*/  IMAD R68, R8.reuse, R67, R73 ;  /* 0x0000004308447224 */ /* 0x040fe400078e0249 */
[----:B------:R-:W-:Y:S01]  /*37c0*/  @!P2 IMAD.MOV R62, RZ, RZ, -R62 ;  /* 0x000000ffff3ea224 */ /* 0x000fe200078e0a3e */
[----:B------:R-:W-:Y:S01]  /*37d0*/  ISETP.GE.AND P2, PT, R207, RZ, PT ;  /* 0x000000ffcf00720c */ /* 0x000fe20003f46270 */
[----:B------:R-:W-:Y:S01]  /*37e0*/  @!P4 IMAD.IADD R69, R69, 0x1, -R8 ;  /* 0x000000014545c824 */ /* 0x000fe200078e0a08 */
[----:B------:R-:W-:Y:S01]  /*37f0*/  ISETP.GT.U32.AND P4, PT, R8, R71, PT ;  /* 0x000000470800720c */ /* 0x000fe20003f84070 */
[----:B------:R-:W-:-:S04]  /*3800*/  IMAD.HI.U32 R67, R6, R75, RZ ;  /* 0x0000004b06437227 */ /* 0x000fc800078e00ff */
[----:B------:R-:W-:Y:S01]  /*3810*/  @!P6 IMAD.IADD R66, R66, 0x1, -R8 ;  /* 0x000000014242e824 */ /* 0x000fe200078e0a08 */
[----:B------:R-:W-:Y:S01]  /*3820*/  ISETP.GT.U32.AND P6, PT, R8, R68, PT ;  /* 0x000000440800720c */ /* 0x000fe20003fc4070 */
[----:B------:R-:W-:Y:S01]  /*3830*/  @!P3 IMAD.MOV R63, RZ, RZ, -R63 ;  /* 0x000000ffff3fb224 */ /* 0x000fe200078e0a3f */
[----:B------:R-:W-:Y:S01]  /*3840*/  ISETP.GE.AND P3, PT, R201, RZ, PT ;  /* 0x000000ffc900720c */ /* 0x000fe20003f66270 */
[----:B------:R-:W-:-:S04]  /*3850*/  IMAD.HI.U32 R73, R6, R81, RZ ;  /* 0x0000005106497227 */ /* 0x000fc800078e00ff */
[--C-:B------:R-:W-:Y:S01]  /*3860*/  @!P4 IMAD.IADD R71, R71, 0x1, -R8.reuse ;  /* 0x000000014747c824 */ /* 0x100fe200078e0a08 */
[----:B------:R-:W-:Y:S01]  /*3870*/  ISETP.GE.AND P4, PT, R26, RZ, PT ;  /* 0x000000ff1a00720c */ /* 0x000fe20003f86270 */
[----:B------:R-:W-:Y:S02]  /*3880*/  IMAD.MOV R67, RZ, RZ, -R67 ;  /* 0x000000ffff437224 */ /* 0x000fe400078e0a43 */
[----:B------:R-:W-:Y:S02]  /*3890*/  IMAD.MOV R74, RZ, RZ, -R73 ;  /* 0x000000ffff4a7224 */ /* 0x000fe400078e0a49 */
[----:B------:R-:W-:Y:S01]  /*38a0*/  @!P6 IMAD.IADD R68, R68, 0x1, -R8 ;  /* 0x000000014444e824 */ /* 0x000fe200078e0a08 */
[C---:B------:R-:W-:Y:S01]  /*38b0*/  ISETP.GT.U32.AND P6, PT, R8.reuse, R71, PT ;  /* 0x000000470800720c */ /* 0x040fe20003fc4070 */
[----:B------:R-:W-:Y:S02]  /*38c0*/  IMAD R73, R8, R67, R75 ;  /* 0x0000004308497224 */ /* 0x000fe400078e024b */
[----:B------:R-:W-:-:S02]  /*38d0*/  IMAD.MOV.U32 R26, RZ, RZ, R69 ;  /* 0x000000ffff1a7224 */ /* 0x000fc400078e0045 */
[----:B------:R-:W-:Y:S01]  /*38e0*/  @!P3 IMAD.MOV R66, RZ, RZ, -R66 ;  /* 0x000000ffff42b224 */ /* 0x000fe200078e0a42 */
[C---:B------:R-:W-:Y:S01]  /*38f0*/  ISETP.GT.U32.AND P3, PT, R8.reuse, R73, PT ;  /* 0x000000490800720c */ /* 0x040fe20003f64070 */
[----:B------:R-:W-:Y:S01]  /*3900*/  @!P2 IMAD.MOV R26, RZ, RZ, -R26 ;  /* 0x000000ffff1aa224 */ /* 0x000fe200078e0a1a */
[----:B------:R-:W-:Y:S01]  /*3910*/  ISETP.GT.U32.AND P2, PT, R8, R68, PT ;  /* 0x000000440800720c */ /* 0x000fe20003f44070 */
[----:B------:R-:W-:-:S04]  /*3920*/  IMAD.HI.U32 R67, R6, R77, RZ ;  /* 0x0000004d06437227 */ /* 0x000fc800078e00ff */
[----:B------:R-:W-:Y:S01]  /*3930*/  @!P6 IMAD.IADD R71, R71, 0x1, -R8 ;  /* 0x000000014747e824 */ /* 0x000fe200078e0a08 */
[C---:B------:R-:W-:Y:S01]  /*3940*/  ISETP.GT.U32.AND P6, PT, R8.reuse, R70, PT ;  /* 0x000000460800720c */ /* 0x040fe20003fc4070 */
[C---:B------:R-:W-:Y:S01]  /*3950*/  IMAD R75, R8.reuse, R72, R79 ;  /* 0x00000048084b7224 */ /* 0x040fe200078e024f */
[----:B------:R-:W-:Y:S01]  /*3960*/  IABS R79, R215 ;  /* 0x000000d7004f7213 */ /* 0x000fe20000000000 */
[C---:B------:R-:W-:Y:S01]  /*3970*/  IMAD R72, R8.reuse, R74, R81 ;  /* 0x0000004a08487224 */ /* 0x040fe200078e0251 */
[----:B------:R-:W-:Y:S01]  /*3980*/  IABS R81, R233 ;  /* 0x000000e900517213 */ /* 0x000fe20000000000 */
[----:B------:R-:W-:Y:S02]  /*3990*/  IMAD.MOV R74, RZ, RZ, -R67 ;  /* 0x000000ffff4a7224 */ /* 0x000fe400078e0a43 */
[----:B------:R-:W-:Y:S01]  /*39a0*/  @!P1 IMAD.MOV R60, RZ, RZ, -R60 ;  /* 0x000000ffff3c9224 */ /* 0x000fe200078e0a3c */
[----:B------:R-:W-:Y:S01]  /*39b0*/  ISETP.GT.U32.AND P1, PT, R8, R64, PT ;  /* 0x000000400800720c */ /* 0x000fe20003f24070 */
[--C-:B------:R-:W-:Y:S01]  /*39c0*/  @!P2 IMAD.IADD R68, R68, 0x1, -R8.reuse ;  /* 0x000000014444a824 */ /* 0x100fe200078e0a08 */
[C---:B------:R-:W-:Y:S01]  /*39d0*/  ISETP.GT.U32.AND P2, PT, R8.reuse, R75, PT ;  /* 0x0000004b0800720c */ /* 0x040fe20003f44070 */
[----:B------:R-:W-:Y:S01]  /*39e0*/  @!P3 IMAD.IADD R73, R73, 0x1, -R8 ;  /* 0x000000014949b824 */ /* 0x000fe200078e0a08 */
[C---:B------:R-:W-:Y:S01]  /*39f0*/  ISETP.GT.U32.AND P3, PT, R8.reuse, R72, PT ;  /* 0x000000480800720c */ /* 0x040fe20003f64070 */
[----:B------:R-:W-:-:S02]  /*3a00*/  IMAD R77, R8, R74, R77 ;  /* 0x0000004a084d7224 */ /* 0x000fc400078e024d */
[----:B------:R-:W-:Y:S02]  /*3a10*/  @!P6 IMAD.IADD R70, R70, 0x1, -R8 ;  /* 0x000000014646e824 */ /* 0x000fe400078e0a08 */
[----:B------:R-:W-:Y:S01]  /*3a20*/  IMAD.HI.U32 R69, R6, R79, RZ ;  /* 0x0000004f06457227 */ /* 0x000fe200078e00ff */
[----:B------:R-:W-:-:S03]  /*3a30*/  ISETP.GT.U32.AND P6, PT, R8, R77, PT ;  /* 0x0000004d0800720c */ /* 0x000fc60003fc4070 */
[--C-:B------:R-:W-:Y:S01]  /*3a40*/  @!P1 IMAD.IADD R64, R64, 0x1, -R8.reuse ;  /* 0x0000000140409824 */ /* 0x100fe200078e0a08 */
[----:B------:R-:W-:Y:S01]  /*3a50*/  ISETP.GE.AND P1, PT, R195, RZ, PT ;  /* 0x000000ffc300720c */ /* 0x000fe20003f26270 */
[--C-:B------:R-:W-:Y:S01]  /*3a60*/  @!P2 IMAD.IADD R75, R75, 0x1, -R8.reuse ;  /* 0x000000014b4ba824 */ /* 0x100fe200078e0a08 */
[----:B------:R-:W-:Y:S01]  /*3a70*/  ISETP.GT.U32.AND P2, PT, R8, R73, PT ;  /* 0x000000490800720c */ /* 0x000fe20003f44070 */
[----:B------:R-:W-:Y:S01]  /*3a80*/  @!P3 IMAD.IADD R72, R72, 0x1, -R8 ;  /* 0x000000014848b824 */ /* 0x000fe200078e0a08 */
[----:B------:R-:W-:Y:S01]  /*3a90*/  CS2R R194, SRZ ;  /* 0x0000000000c27805 */ /* 0x000fe2000001ff00 */
[----:B------:R-:W-:Y:S01]  /*3aa0*/  IMAD.HI.U32 R67, R6, R81, RZ ;  /* 0x0000005106437227 */ /* 0x000fe200078e00ff */
[----:B------:R-:W-:-:S03]  /*3ab0*/  ISETP.GT.U32.AND P3, PT, R8, R75, PT ;  /* 0x0000004b0800720c */ /* 0x000fc60003f64070 */
[----:B------:R-:W-:Y:S02]  /*3ac0*/  IMAD.MOV R76, RZ, RZ, -R69 ;  /* 0x000000ffff4c7224 */ /* 0x000fe400078e0a45 */
[----:B------:R-:W-:Y:S01]  /*3ad0*/  @!P6 IMAD.IADD R77, R77, 0x1, -R8 ;  /* 0x000000014d4de824 */ /* 0x000fe200078e0a08 */
[----:B------:R-:W-:Y:S01]  /*3ae0*/  ISETP.GT.U32.AND P6, PT, R8, R72, PT ;  /* 0x000000480800720c */ /* 0x000fe20003fc4070 */
[----:B------:R-:W-:Y:S02]  /*3af0*/  IMAD.MOV R67, RZ, RZ, -R67 ;  /* 0x000000ffff437224 */ /* 0x000fe400078e0a43 */
[----:B------:R-:W-:-:S04]  /*3b00*/  IMAD.HI.U32 R69, R6, R83, RZ ;  /* 0x0000005306457227 */ /* 0x000fc800078e00ff */
[C---:B------:R-:W-:Y:S02]  /*3b10*/  IMAD R74, R8.reuse, R76, R79 ;  /* 0x0000004c084a7224 */ /* 0x040fe400078e024f */
[C---:B------:R-:W-:Y:S01]  /*3b20*/  IMAD R79, R8.reuse, R67, R81 ;  /* 0x00000043084f7224 */ /* 0x040fe200078e0251 */
[----:B------:R-:W-:Y:S01]  /*3b30*/  IABS R81, R231 ;  /* 0x000000e700517213 */ /* 0x000fe20000000000 */
[----:B------:R-:W-:Y:S02]  /*3b40*/  IMAD.MOV R69, RZ, RZ, -R69 ;  /* 0x000000ffff457224 */ /* 0x000fe400078e0a45 */
[----:B------:R-:W-:Y:S02]  /*3b50*/  IMAD.MOV.U32 R67, RZ, RZ, R71 ;  /* 0x000000ffff437224 */ /* 0x000fe400078e0047 */
[----:B------:R-:W-:Y:S01]  /*3b60*/  @!P0 IMAD.MOV R64, RZ, RZ, -R64 ;  /* 0x000000ffff408224 */ /* 0x000fe200078e0a40 */
[----:B------:R-:W-:Y:S01]  /*3b70*/  ISETP.GE.AND P0, PT, R211, RZ, PT ;  /* 0x000000ffd300720c */ /* 0x000fe20003f06270 */
[C---:B------:R-:W-:Y:S01]  /*3b80*/  IMAD R76, R8.reuse, R69, R83 ;  /* 0x00000045084c7224 */ /* 0x040fe200078e0253 */
[----:B------:R-:W-:Y:S01]  /*3b90*/  IABS R83, R234 ;  /* 0x000000ea00537213 */ /* 0x000fe20000000000 */
[----:B------:R-:W-:Y:S01]  /*3ba0*/  @!P1 IMAD.MOV R67, RZ, RZ, -R67 ;  /* 0x000000ffff439224 */ /* 0x000fe200078e0a43 */
[C---:B------:R-:W-:Y:S01]  /*3bb0*/  ISETP.GT.U32.AND P1, PT, R8.reuse, R70, PT ;  /* 0x000000460800720c */ /* 0x040fe20003f24070 */
[--C-:B------:R-:W-:Y:S01]  /*3bc0*/  @!P2 IMAD.IADD R73, R73, 0x1, -R8.reuse ;  /* 0x000000014949a824 */ /* 0x100fe200078e0a08 */
[----:B------:R-:W-:Y:S01]  /*3bd0*/  ISETP.GT.U32.AND P2, PT, R8, R74, PT ;  /* 0x0000004a0800720c */ /* 0x000fe20003f44070 */
[--C-:B------:R-:W-:Y:S01]  /*3be0*/  @!P6 IMAD.IADD R72, R72, 0x1, -R8.reuse ;  /* 0x000000014848e824 */ /* 0x100fe200078e0a08 */
[----:B------:R-:W-:Y:S01]  /*3bf0*/  ISETP.GT.U32.AND P6, PT, R8, R76, PT ;  /* 0x0000004c0800720c */ /* 0x000fe20003fc4070 */
[----:B------:R-:W-:Y:S01]  /*3c00*/  @!P3 IMAD.IADD R75, R75, 0x1, -R8 ;  /* 0x000000014b4bb824 */ /* 0x000fe200078e0a08 */
[----:B------:R-:W-:Y:S01]  /*3c10*/  ISETP.GE.AND P3, PT, R243, RZ, PT ;  /* 0x000000fff300720c */ /* 0x000fe20003f66270 */
[----:B------:R-:W-:-:S04]  /*3c20*/  IMAD.HI.U32 R71, R6, R83, RZ ;  /* 0x0000005306477227 */ /* 0x000fc800078e00ff */
[----:B------:R-:W-:-:S04]  /*3c30*/  IMAD.HI.U32 R69, R6, R81, RZ ;  /* 0x0000005106457227 */ /* 0x000fc800078e00ff */
[----:B------:R-:W-:Y:S01]  /*3c40*/  @!P5 IMAD.MOV R65, RZ, RZ, -R65 ;  /* 0x000000ffff41d224 */ /* 0x000fe200078e0a41 */
[----:B------:R-:W-:Y:S01]  /*3c50*/  ISETP.GE.AND P5, PT, R213, RZ, PT ;  /* 0x000000ffd500720c */ /* 0x000fe20003fa6270 */
[----:B------:R-:W-:Y:S01]  /*3c60*/  @!P0 IMAD.MOV R68, RZ, RZ, -R68 ;  /* 0x000000ffff448224 */ /* 0x000fe200078e0a44 */
[----:B------:R-:W-:Y:S01]  /*3c70*/  ISETP.GT.U32.AND P0, PT, R8, R77, PT ;  /* 0x0000004d0800720c */ /* 0x000fe20003f04070 */
[--C-:B------:R-:W-:Y:S01]  /*3c80*/  @!P1 IMAD.IADD R70, R70, 0x1, -R8.reuse ;  /* 0x0000000146469824 */ /* 0x100fe200078e0a08 */
[----:B------:R-:W-:Y:S01]  /*3c90*/  ISETP.GT.U32.AND P1, PT, R8, R79, PT ;  /* 0x0000004f0800720c */ /* 0x000fe20003f24070 */
[----:B------:R-:W-:Y:S01]  /*3ca0*/  @!P2 IMAD.IADD R74, R74, 0x1, -R8 ;  /* 0x000000014a4aa824 */ /* 0x000fe200078e0a08 */
[----:B------:R-:W-:Y:S01]  /*3cb0*/  ISETP.GE.AND P2, PT, R225, RZ, PT ;  /* 0x000000ffe100720c */ /* 0x000fe20003f46270 */
[----:B------:R-:W-:Y:S02]  /*3cc0*/  IMAD.MOV R71, RZ, RZ, -R71 ;  /* 0x000000ffff477224 */ /* 0x000fe400078e0a47 */
[----:B------:R-:W-:-:S02]  /*3cd0*/  IMAD.MOV R69, RZ, RZ, -R69 ;  /* 0x000000ffff457224 */ /* 0x000fc400078e0a45 */
[--C-:B------:R-:W-:Y:S01]  /*3ce0*/  @!P6 IMAD.IADD R76, R76, 0x1, -R8.reuse ;  /* 0x000000014c4ce824 */ /* 0x100fe200078e0a08 */
[C---:B------:R-:W-:Y:S01]  /*3cf0*/  ISETP.GT.U32.AND P6, PT, R8.reuse, R74, PT ;  /* 0x0000004a0800720c */ /* 0x040fe20003fc4070 */
[C---:B------:R-:W-:Y:S02]  /*3d00*/  IMAD R78, R8.reuse, R71, R83 ;  /* 0x00000047084e7224 */ /* 0x040fe400078e0253 */
[C---:B------:R-:W-:Y:S02]  /*3d10*/  IMAD R81, R8.reuse, R69, R81 ;  /* 0x0000004508517224 */ /* 0x040fe400078e0251 */
[----:B------:R-:W-:Y:S02]  /*3d20*/  IMAD.MOV.U32 R71, RZ, RZ, R75 ;  /* 0x000000ffff477224 */ /* 0x000fe400078e004b */
[----:B------:R-:W-:Y:S02]  /*3d30*/  IMAD.MOV.U32 R69, RZ, RZ, R73 ;  /* 0x000000ffff457224 */ /* 0x000fe400078e0049 */
[----:B------:R-:W-:Y:S01]  /*3d40*/  @!P3 IMAD.MOV R71, RZ, RZ, -R71 ;  /* 0x000000ffff47b224 */ /* 0x000fe200078e0a47 */
[C---:B------:R-:W-:Y:S01]  /*3d50*/  ISETP.GT.U32.AND P3, PT, R8.reuse, R81, PT ;  /* 0x000000510800720c */ /* 0x040fe20003f64070 */
[--C-:B------:R-:W-:Y:S01]  /*3d60*/  @!P0 IMAD.IADD R77, R77, 0x1, -R8.reuse ;  /* 0x000000014d4d8824 */ /* 0x100fe200078e0a08 */
[----:B------:R-:W-:Y:S01]  /*3d70*/  ISETP.GE.AND P0, PT, R223, RZ, PT ;  /* 0x000000ffdf00720c */ /* 0x000fe20003f06270 */
[----:B------:R-:W-:Y:S01]  /*3d80*/  @!P1 IMAD.IADD R79, R79, 0x1, -R8 ;  /* 0x000000014f4f9824 */ /* 0x000fe200078e0a08 */
[----:B------:R-:W-:Y:S01]  /*3d90*/  ISETP.GE.AND P1, PT, R215, RZ, PT ;  /* 0x000000ffd700720c */ /* 0x000fe20003f26270 */
[----:B------:R-:W-:Y:S01]  /*3da0*/  @!P5 IMAD.MOV R69, RZ, RZ, -R69 ;  /* 0x000000ffff45d224 */ /* 0x000fe200078e0a45 */
[----:B------:R-:W-:Y:S01]  /*3db0*/  ISETP.GT.U32.AND P5, PT, R8, R76, PT ;  /* 0x0000004c0800720c */ /* 0x000fe20003fa4070 */
[----:B------:R-:W-:-:S02]  /*3dc0*/  IMAD.MOV.U32 R83, RZ, RZ, R80 ;  /* 0x000000ffff537224 */ /* 0x000fc400078e0050 */
[----:B------:R-:W-:Y:S01]  /*3dd0*/  @!P6 IMAD.IADD R74, R74, 0x1, -R8 ;  /* 0x000000014a4ae824 */ /* 0x000fe200078e0a08 */
[----:B------:R-:W-:Y:S01]  /*3de0*/  ISETP.GE.AND P6, PT, R165, RZ, PT ;  /* 0x000000ffa500720c */ /* 0x000fe20003fc6270 */
[----:B------:R-:W-:Y:S01]  /*3df0*/  @!P4 IMAD.MOV R70, RZ, RZ, -R70 ;  /* 0x000000ffff46c224 */ /* 0x000fe200078e0a46 */
[----:B------:R-:W-:Y:S01]  /*3e00*/  ISETP.GT.U32.AND P4, PT, R8, R79, PT ;  /* 0x0000004f0800720c */ /* 0x000fe20003f84070 */
[----:B------:R-:W-:Y:S02]  /*3e10*/  IMAD.MOV.U32 R73, RZ, RZ, R77 ;  /* 0x000000ffff497224 */ /* 0x000fe400078e004d */
[----:B------:R-:W-:-:S04]  /*3e20*/  IMAD.HI.U32 R75, R6, R83, RZ ;  /* 0x00000053064b7227 */ /* 0x000fc800078e00ff */
[----:B------:R-:W-:Y:S01]  /*3e30*/  @!P2 IMAD.MOV R73, RZ, RZ, -R73 ;  /* 0x000000ffff49a224 */ /* 0x000fe200078e0a49 */
[----:B------:R-:W-:Y:S01]  /*3e40*/  ISETP.GT.U32.AND P2, PT, R8, R78, PT ;  /* 0x0000004e0800720c */ /* 0x000fe20003f44070 */
[----:B------:R-:W-:Y:S02]  /*3e50*/  IMAD.MOV R75, RZ, RZ, -R75 ;  /* 0x000000ffff4b7224 */ /* 0x000fe400078e0a4b */
[----:B------:R-:W-:Y:S01]  /*3e60*/  @!P3 IMAD.IADD R81, R81, 0x1, -R8 ;  /* 0x000000015151b824 */ /* 0x000fe200078e0a08 */
[----:B------:R-:W-:Y:S01]  /*3e70*/  ISETP.GE.AND P3, PT, R229, RZ, PT ;  /* 0x000000ffe500720c */ /* 0x000fe20003f66270 */
[----:B------:R-:W-:Y:S01]  /*3e80*/  @!P0 IMAD.MOV R72, RZ, RZ, -R72 ;  /* 0x000000ffff488224 */ /* 0x000fe200078e0a48 */
[----:B------:R-:W-:Y:S01]  /*3e90*/  ISETP.GE.AND P0, PT, R233, RZ, PT ;  /* 0x000000ffe900720c */ /* 0x000fe20003f06270 */
[----:B------:R-:W-:Y:S01]  /*3ea0*/  @!P5 IMAD.IADD R76, R76, 0x1, -R8 ;  /* 0x000000014c4cd824 */ /* 0x000fe200078e0a08 */
[----:B------:R-:W-:Y:S01]  /*3eb0*/  ISETP.GE.AND P5, PT, R234, RZ, PT ;  /* 0x000000ffea00720c */ /* 0x000fe20003fa6270 */
[----:B------:R-:W-:-:S02]  /*3ec0*/  IMAD R83, R8, R75, R83 ;  /* 0x0000004b08537224 */ /* 0x000fc400078e0253 */
[----:B------:R-:W-:Y:S01]  /*3ed0*/  @!P1 IMAD.MOV R74, RZ, RZ, -R74 ;  /* 0x000000ffff4a9224 */ /* 0x000fe200078e0a4a */
[C---:B------:R-:W-:Y:S01]  /*3ee0*/  ISETP.GT.U32.AND P1, PT, R8.reuse, R81, PT ;  /* 0x000000510800720c */ /* 0x040fe20003f24070 */
[----:B------:R-:W-:Y:S01]  /*3ef0*/  @!P6 IMAD.MOV R76, RZ, RZ, -R76 ;  /* 0x000000ffff4ce224 */ /* 0x000fe200078e0a4c */
[----:B------:R-:W-:Y:S01]  /*3f00*/  ISETP.GT.U32.AND P6, PT, R8, R83, PT ;  /* 0x000000530800720c */ /* 0x000fe20003fc4070 */
[----:B------:R-:W-:Y:S01]  /*3f10*/  @!P4 IMAD.IADD R79, R79, 0x1, -R8 ;  /* 0x000000014f4fc824 */ /* 0x000fe200078e0a08 */
[----:B------:R-:W-:Y:S01]  /*3f20*/  ISETP.GE.AND P4, PT, R231, RZ, PT ;  /* 0x000000ffe700720c */ /* 0x000fe20003f86270 */
[----:B------:R-:W-:-:S04]  /*3f30*/  IMAD.HI.U32 R77, R6, R85, RZ ;  /* 0x00000055064d7227 */ /* 0x000fc800078e00ff */
[----:B------:R-:W-:Y:S02]  /*3f40*/  IMAD.MOV.U32 R75, RZ, RZ, R79 ;  /* 0x000000ffff4b7224 */ /* 0x000fe400078e004f */
[----:B------:R-:W-:Y:S01]  /*3f50*/  @!P2 IMAD.IADD R78, R78, 0x1, -R8 ;  /* 0x000000014e4ea824 */ /* 0x000fe200078e0a08 */
[----:B------:R-:W-:Y:S01]  /*3f60*/  ISETP.GE.AND P2, PT, R236, RZ, PT ;  /* 0x000000ffec00720c */ /* 0x000fe20003f46270 */
[----:B------:R-:W-:Y:S02]  /*3f70*/  IMAD.MOV R80, RZ, RZ, -R77 ;  /* 0x000000ffff507224 */ /* 0x000fe400078e0a4d */
[----:B------:R-:W-:-:S04]  /*3f80*/  IMAD.HI.U32 R77, R6, R89, RZ ;  /* 0x00000059064d7227 */ /* 0x000fc800078e00ff */
[----:B------:R-:W-:Y:S01]  /*3f90*/  @!P0 IMAD.MOV R75, RZ, RZ, -R75 ;  /* 0x000000ffff4b8224 */ /* 0x000fe200078e0a4b */
[----:B------:R-:W-:Y:S01]  /*3fa0*/  ISETP.GT.U32.AND P0, PT, R8, R78, PT ;  /* 0x0000004e0800720c */ /* 0x000fe20003f04070 */
[----:B------:R-:W-:Y:S01]  /*3fb0*/  @!P1 IMAD.IADD R81, R81, 0x1, -R8 ;  /* 0x0000000151519824 */ /* 0x000fe200078e0a08 */
[----:B------:R-:W-:Y:S01]  /*3fc0*/  ISETP.GE.AND P1, PT, R239, RZ, PT ;  /* 0x000000ffef00720c */ /* 0x000fe20003f26270 */
[----:B------:R-:W-:-:S04]  /*3fd0*/  IMAD.HI.U32 R79, R6, R87, RZ ;  /* 0x00000057064f7227 */ /* 0x000fc800078e00ff */
[----:B------:R-:W-:Y:S02]  /*3fe0*/  IMAD.MOV R82, RZ, RZ, -R77 ;  /* 0x000000ffff527224 */ /* 0x000fe400078e0a4d */
[C---:B------:R-:W-:Y:S02]  /*3ff0*/  IMAD R80, R8.reuse, R80, R85 ;  /* 0x0000005008507224 */ /* 0x040fe400078e0255 */
[----:B------:R-:W-:Y:S02]  /*4000*/  @!P6 IMAD.IADD R83, R83, 0x1, -R8 ;  /* 0x000000015353e824 */ /* 0x000fe400078e0a08 */
[----:B------:R-:W-:Y:S01]  /*4010*/  IMAD.MOV.U32 R77, RZ, RZ, R81 ;  /* 0x000000ffff4d7224 */ /* 0x000fe200078e0051 */
[----:B------:R-:W-:Y:S01]  /*4020*/  IABS R81, R175 ;  /* 0x000000af00517213 */ /* 0x000fe20000000000 */
[----:B------:R-:W-:Y:S01]  /*4030*/  IMAD.MOV R79, RZ, RZ, -R79 ;  /* 0x000000ffff4f7224 */ /* 0x000fe200078e0a4f */
[C---:B------:R-:W-:Y:S01]  /*4040*/  ISETP.GT.U32.AND P6, PT, R8.reuse, R83, PT ;  /* 0x000000530800720c */ /* 0x040fe20003fc4070 */
[----:B------:R-:W-:Y:S01]  /*4050*/  @!P4 IMAD.MOV R77, RZ, RZ, -R77 ;  /* 0x000000ffff4dc224 */ /* 0x000fe200078e0a4d */
[C---:B------:R-:W-:Y:S01]  /*4060*/  ISETP.GT.U32.AND P4, PT, R8.reuse, R80, PT ;  /* 0x000000500800720c */ /* 0x040fe20003f84070 */
[----:B------:R-:W-:-:S02]  /*4070*/  IMAD R85, R8, R79, R87 ;  /* 0x0000004f08557224 */ /* 0x000fc400078e0257 */
[----:B------:R-:W-:-:S04]  /*4080*/  IMAD.HI.U32 R79, R6, R91, RZ ;  /* 0x0000005b064f7227 */ /* 0x000fc800078e00ff */
[----:B------:R-:W-:Y:S01]  /*4090*/  @!P0 IMAD.IADD R78, R78, 0x1, -R8 ;  /* 0x000000014e4e8824 */ /* 0x000fe200078e0a08 */
[----:B------:R-:W-:Y:S01]  /*40a0*/  ISETP.GE.AND P0, PT, R246, RZ, PT ;  /* 0x000000fff600720c */ /* 0x000fe20003f06270 */
[----:B------:R-:W-:Y:S02]  /*40b0*/  IMAD.MOV R79, RZ, RZ, -R79 ;  /* 0x000000ffff4f7224 */ /* 0x000fe400078e0a4f */
[C---:B------:R-:W-:Y:S01]  /*40c0*/  IMAD R82, R8.reuse, R82, R89 ;  /* 0x0000005208527224 */ /* 0x040fe200078e0259 */
[----:B------:R-:W-:Y:S01]  /*40d0*/  IABS R89, R240 ;  /* 0x000000f000597213 */ /* 0x000fe20000000000 */
[----:B------:R-:W-:Y:S01]  /*40e0*/  @!P5 IMAD.MOV R78, RZ, RZ, -R78 ;  /* 0x000000ffff4ed224 */ /* 0x000fe200078e0a4e */
[C---:B------:R-:W-:Y:S01]  /*40f0*/  ISETP.GT.U32.AND P5, PT, R8.reuse, R85, PT ;  /* 0x000000550800720c */ /* 0x040fe20003fa4070 */
[C---:B------:R-:W-:Y:S02]  /*4100*/  IMAD R87, R8.reuse, R79, R91 ;  /* 0x0000004f08577224 */ /* 0x040fe400078e025b */
[--C-:B------:R-:W-:Y:S01]  /*4110*/  @!P6 IMAD.IADD R83, R83, 0x1, -R8.reuse ;  /* 0x000000015353e824 */ /* 0x100fe200078e0a08 */
[----:B------:R-:W-:Y:S01]  /*4120*/  ISETP.GT.U32.AND P6, PT, R8, R82, PT ;  /* 0x000000520800720c */ /* 0x000fe20003fc4070 */
[----:B------:R-:W-:Y:S01]  /*4130*/  @!P4 IMAD.IADD R80, R80, 0x1, -R8 ;  /* 0x000000015050c824 */ /* 0x000fe200078e0a08 */
[----:B------:R-:W-:Y:S01]  /*4140*/  ISETP.GT.U32.AND P4, PT, R8, R87, PT ;  /* 0x000000570800720c */ /* 0x000fe20003f84070 */
[----:B------:R-:W-:-:S02]  /*4150*/  IMAD.MOV.U32 R91, RZ, RZ, R81 ;  /* 0x000000ffff5b7224 */ /* 0x000fc400078e0051 */
[----:B------:R-:W-:-:S04]  /*4160*/  IMAD.HI.U32 R79, R6, R89, RZ ;  /* 0x00000059064f7227 */ /* 0x000fc800078e00ff */
[----:B------:R-:W-:Y:S01]  /*4170*/  @!P5 IMAD.IADD R85, R85, 0x1, -R8 ;  /* 0x000000015555d824 */ /* 0x000fe200078e0a08 */
[----:B------:R-:W-:Y:S01]  /*4180*/  ISETP.GT.U32.AND P5, PT, R8, R80, PT ;  /* 0x000000500800720c */ /* 0x000fe20003fa4070 */
[----:B------:R-:W-:-:S04]  /*4190*/  IMAD.HI.U32 R81, R6, R91, RZ ;  /* 0x0000005b06517227 */ /* 0x000fc800078e00ff */
[----:B------:R-:W-:Y:S02]  /*41a0*/  IMAD.MOV R84, RZ, RZ, -R79 ;  /* 0x000000ffff547224 */ /* 0x000fe400078e0a4f */
[--C-:B------:R-:W-:Y:S01]  /*41b0*/  @!P6 IMAD.IADD R82, R82, 0x1, -R8.reuse ;  /* 0x000000015252e824 */ /* 0x100fe200078e0a08 */
[C---:B------:R-:W-:Y:S01]  /*41c0*/  ISETP.GT.U32.AND P6, PT, R8.reuse, R85, PT ;  /* 0x000000550800720c */ /* 0x040fe20003fc4070 */
[----:B------:R-:W-:Y:S02]  /*41d0*/  @!P4 IMAD.IADD R87, R87, 0x1, -R8 ;  /* 0x000000015757c824 */ /* 0x000fe400078e0a08 */
[----:B------:R-:W-:Y:S02]  /*41e0*/  IMAD.MOV.U32 R79, RZ, RZ, R83 ;  /* 0x000000ffff4f7224 */ /* 0x000fe400078e0053 */
[----:B------:R-:W-:Y:S01]  /*41f0*/  IMAD.MOV R81, RZ, RZ, -R81 ;  /* 0x000000ffff517224 */ /* 0x000fe200078e0a51 */
[----:B------:R-:W-:Y:S01]  /*4200*/  ISETP.GT.U32.AND P4, PT, R8, R87, PT ;  /* 0x000000570800720c */ /* 0x000fe20003f84070 */
[----:B------:R-:W-:-:S02]  /*4210*/  IMAD.MOV.U32 R83, RZ, RZ, R86 ;  /* 0x000000ffff537224 */ /* 0x000fc400078e0056 */
[----:B------:R-:W-:Y:S02]  /*4220*/  IMAD R86, R8, R81, R91 ;  /* 0x0000005108567224 */ /* 0x000fe400078e025b */
[----:B------:R-:W-:-:S04]  /*4230*/  IMAD.HI.U32 R81, R6, R83, RZ ;  /* 0x0000005306517227 */ /* 0x000fc800078e00ff */
[----:B------:R-:W-:Y:S02]  /*4240*/  IMAD.MOV R81, RZ, RZ, -R81 ;  /* 0x000000ffff517224 */ /* 0x000fe400078e0a51 */
[--C-:B------:R-:W-:Y:S01]  /*4250*/  @!P6 IMAD.IADD R85, R85, 0x1, -R8.reuse ;  /* 0x000000015555e824 */ /* 0x100fe200078e0a08 */
[C---:B------:R-:W-:Y:S01]  /*4260*/  ISETP.GT.U32.AND P6, PT, R8.reuse, R86, PT ;  /* 0x000000560800720c */ /* 0x040fe20003fc4070 */
[C---:B------:R-:W-:Y:S02]  /*4270*/  IMAD R91, R8.reuse, R81, R83 ;  /* 0x00000051085b7224 */ /* 0x040fe400078e0253 */
[----:B------:R-:W-:Y:S02]  /*4280*/  @!P4 IMAD.IADD R87, R87, 0x1, -R8 ;  /* 0x000000015757c824 */ /* 0x000fe400078e0a08 */
[----:B------:R-:W-:Y:S01]  /*4290*/  @!P3 IMAD.MOV R79, RZ, RZ, -R79 ;  /* 0x000000ffff4fb224 */ /* 0x000fe200078e0a4f */
[C---:B------:R-:W-:Y:S01]  /*42a0*/  ISETP.GT.U32.AND P4, PT, R8.reuse, R91, PT ;  /* 0x0000005b0800720c */ /* 0x040fe20003f84070 */
[C---:B------:R-:W-:Y:S01]  /*42b0*/  IMAD R89, R8.reuse, R84, R89 ;  /* 0x0000005408597224 */ /* 0x040fe200078e0259 */
[----:B------:R-:W-:Y:S01]  /*42c0*/  ISETP.GT.U32.AND P3, PT, R8, R82, PT ;  /* 0x000000520800720c */ /* 0x000fe20003f64070 */
[----:B------:R-:W-:-:S04]  /*42d0*/  IMAD.HI.U32 R81, R6, R93, RZ ;  /* 0x0000005d06517227 */ /* 0x000fc800078e00ff */
[--C-:B------:R-:W-:Y:S01]  /*42e0*/  @!P6 IMAD.IADD R86, R86, 0x1, -R8.reuse ;  /* 0x000000015656e824 */ /* 0x100fe200078e0a08 */
[----:B------:R-:W-:Y:S01]  /*42f0*/  ISETP.GE.AND P6, PT, R175, RZ, PT ;  /* 0x000000ffaf00720c */ /* 0x000fe20003fc6270 */
[--C-:B------:R-:W-:Y:S01]  /*4300*/  @!P5 IMAD.IADD R80, R80, 0x1, -R8.reuse ;  /* 0x000000015050d824 */ /* 0x100fe200078e0a08 */
[C---:B------:R-:W-:Y:S01]  /*4310*/  ISETP.GT.U32.AND P5, PT, R8.reuse, R89, PT ;  /* 0x000000590800720c */ /* 0x040fe20003fa4070 */
[----:B------:R-:W-:Y:S02]  /*4320*/  IMAD.MOV R81, RZ, RZ, -R81 ;  /* 0x000000ffff517224 */ /* 0x000fe400078e0a51 */
[--C-:B------:R-:W-:Y:S01]  /*4330*/  @!P4 IMAD.IADD R91, R91, 0x1, -R8.reuse ;  /* 0x000000015b5bc824 */ /* 0x100fe200078e0a08 */
[----:B------:R-:W-:Y:S01]  /*4340*/  ISETP.GT.U32.AND P4, PT, R8, R86, PT ;  /* 0x000000560800720c */ /* 0x000fe20003f84070 */
[----:B------:R-:W-:Y:S01]  /*4350*/  @!P3 IMAD.IADD R82, R82, 0x1, -R8 ;  /* 0x000000015252b824 */ /* 0x000fe200078e0a08 */
[----:B------:R-:W-:Y:S01]  /*4360*/  ISETP.GE.AND P3, PT, R214, RZ, PT ;  /* 0x000000ffd600720c */ /* 0x000fe20003f66270 */
[----:B------:R-:W-:Y:S01]  /*4370*/  IMAD.HI.U32 R83, R6, R95, RZ ;  /* 0x0000005f06537227 */ /* 0x000fe200078e00ff */
[----:B------:R-:W-:-:S03]  /*4380*/  CS2R R214, SRZ ;  /* 0x0000000000d67805 */ /* 0x000fc6000001ff00 */
[C---:B------:R-:W-:Y:S02]  /*4390*/  IMAD R84, R8.reuse, R81, R93 ;  /* 0x0000005108547224 */ /* 0x040fe400078e025d */
[----:B------:R-:W-:Y:S02]  /*43a0*/  IMAD.MOV.U32 R81, RZ, RZ, R85 ;  /* 0x000000ffff517224 */ /* 0x000fe400078e0055 */
[----:B------:R-:W-:Y:S02]  /*43b0*/  IMAD.MOV R85, RZ, RZ, -R83 ;  /* 0x000000ffff557224 */ /* 0x000fe400078e0a53 */
[----:B------:R-:W-:Y:S02]  /*43c0*/  IMAD.MOV.U32 R83, RZ, RZ, R87 ;  /* 0x000000ffff537224 */ /* 0x000fe400078e0057 */
[----:B------:R-:W-:Y:S01]  /*43d0*/  IMAD R87, R8, R85, R95 ;  /* 0x0000005508577224 */ /* 0x000fe200078e025f */
[----:B------:R-:W-:Y:S01]  /*43e0*/  IABS R95, R3 ;  /* 0x00000003005f7213 */ /* 0x000fe20000000000 */
[--C-:B------:R-:W-:Y:S01]  /*43f0*/  @!P5 IMAD.IADD R89, R89, 0x1, -R8.reuse ;  /* 0x000000015959d824 */ /* 0x100fe200078e0a08 */
[----:B------:R-:W-:Y:S01]  /*4400*/  ISETP.GE.AND P5, PT, R240, RZ, PT ;  /* 0x000000fff000720c */ /* 0x000fe20003fa6270 */
[----:B------:R-:W-:Y:S01]  /*4410*/  @!P4 IMAD.IADD R86, R86, 0x1, -R8 ;  /* 0x000000015656c824 */ /* 0x000fe200078e0a08 */
[C---:B------:R-:W-:Y:S01]  /*4420*/  ISETP.GT.U32.AND P4, PT, R8.reuse, R87, PT ;  /* 0x000000570800720c */ /* 0x040fe20003f84070 */
[----:B------:R-:W-:Y:S01]  /*4430*/  @!P2 IMAD.MOV R80, RZ, RZ, -R80 ;  /* 0x000000ffff50a224 */ /* 0x000fe200078e0a50 */
[C---:B------:R-:W-:Y:S01]  /*4440*/  ISETP.GT.U32.AND P2, PT, R8.reuse, R89, PT ;  /* 0x000000590800720c */ /* 0x040fe20003f44070 */
[----:B------:R-:W-:Y:S01]  /*4450*/  @!P3 IMAD.MOV R83, RZ, RZ, -R83 ;  /* 0x000000ffff53b224 */ /* 0x000fe200078e0a53 */
[C---:B------:R-:W-:Y:S01]  /*4460*/  ISETP.GT.U32.AND P3, PT, R8.reuse, R84, PT ;  /* 0x000000540800720c */ /* 0x040fe20003f64070 */
[----:B------:R-:W-:Y:S01]  /*4470*/  @!P1 IMAD.MOV R81, RZ, RZ, -R81 ;  /* 0x000000ffff519224 */ /* 0x000fe200078e0a51 */
[C---:B------:R-:W-:Y:S01]  /*4480*/  ISETP.GT.U32.AND P1, PT, R8.reuse, R91, PT ;  /* 0x0000005b0800720c */ /* 0x040fe20003f24070 */
[----:B------:R-:W-:Y:S01]  /*4490*/  IMAD R93, R8, R92, R97 ;  /* 0x0000005c085d7224 */ /* 0x000fe200078e0261 */
[----:B------:R-:W-:Y:S01]  /*44a0*/  IABS R97, R30 ;  /* 0x0000001e00617213 */ /* 0x000fe20000000000 */
[----:B------:R-:W-:-:S02]  /*44b0*/  @!P6 IMAD.MOV R86, RZ, RZ, -R86 ;  /* 0x000000ffff56e224 */ /* 0x000fc400078e0a56 */
[----:B------:R-:W-:-:S04]  /*44c0*/  IMAD.HI.U32 R85, R6, R95, RZ ;  /* 0x0000005f06557227 */ /* 0x000fc800078e00ff */
[--C-:B------:R-:W-:Y:S01]  /*44d0*/  @!P4 IMAD.IADD R87, R87, 0x1, -R8.reuse ;  /* 0x000000015757c824 */ /* 0x100fe200078e0a08 */
[----:B------:R-:W-:Y:S01]  /*44e0*/  ISETP.GE.AND P4, PT, R249, RZ, PT ;  /* 0x000000fff900720c */ /* 0x000fe20003f86270 */
[--C-:B------:R-:W-:Y:S01]  /*44f0*/  @!P2 IMAD.IADD R89, R89, 0x1, -R8.reuse ;  /* 0x000000015959a824 */ /* 0x100fe200078e0a08 */
[----:B------:R-:W-:Y:S01]  /*4500*/  ISETP.GE.AND P2, PT, R245, RZ, PT ;  /* 0x000000fff500720c */ /* 0x000fe20003f46270 */
[--C-:B------:R-:W-:Y:S01]  /*4510*/  @!P3 IMAD.IADD R84, R84, 0x1, -R8.reuse ;  /* 0x000000015454b824 */ /* 0x100fe200078e0a08 */
[C---:B------:R-:W-:Y:S01]  /*4520*/  ISETP.GT.U32.AND P3, PT, R8.reuse, R93, PT ;  /* 0x0000005d0800720c */ /* 0x040fe20003f64070 */
[----:B------:R-:W-:Y:S01]  /*4530*/  @!P1 IMAD.IADD R91, R91, 0x1, -R8 ;  /* 0x000000015b5b9824 */ /* 0x000fe200078e0a08 */
[----:B------:R-:W-:Y:S01]  /*4540*/  ISETP.GE.AND P1, PT, R39, RZ, PT ;  /* 0x000000ff2700720c */ /* 0x000fe20003f26270 */
[----:B------:R-:W-:Y:S01]  /*4550*/  IMAD.MOV.U32 R39, RZ, RZ, R89 ;  /* 0x000000ffff277224 */ /* 0x000fe200078e0059 */
[----:B------:R-:W-:Y:S01]  /*4560*/  ISETP.GT.U32.AND P6, PT, R8, R87, PT ;  /* 0x000000570800720c */ /* 0x000fe20003fc4070 */
[----:B------:R-:W-:-:S04]  /*4570*/  IMAD.HI.U32 R89, R6, R97, RZ ;  /* 0x0000006106597227 */ /* 0x000fc800078e00ff */
[----:B------:R-:W-:Y:S02]  /*4580*/  IMAD.MOV R85, RZ, RZ, -R85 ;  /* 0x000000ffff557224 */ /* 0x000fe400078e0a55 */
[----:B------:R-:W-:Y:S02]  /*4590*/  IMAD.MOV R94, RZ, RZ, -R89 ;  /* 0x000000ffff5e7224 */ /* 0x000fe400078e0a59 */
[----:B------:R-:W-:Y:S01]  /*45a0*/  @!P0 IMAD.MOV R82, RZ, RZ, -R82 ;  /* 0x000000ffff528224 */ /* 0x000fe200078e0a52 */
[----:B------:R-:W-:Y:S01]  /*45b0*/  ISETP.GE.AND P0, PT, R248, RZ, PT ;  /* 0x000000fff800720c */ /* 0x000fe20003f06270 */
[C---:B------:R-:W-:Y:S02]  /*45c0*/  IMAD R89, R8.reuse, R85, R95 ;  /* 0x0000005508597224 */ /* 0x040fe400078e025f */
[----:B------:R-:W-:Y:S01]  /*45d0*/  IMAD R95, R8, R94, R97 ;  /* 0x0000005e085f7224 */ /* 0x000fe200078e0261 */
[----:B------:R-:W-:Y:S01]  /*45e0*/  IABS R97, R153 ;  /* 0x0000009900617213 */ /* 0x000fe20000000000 */
[----:B------:R-:W-:-:S02]  /*45f0*/  @!P3 IMAD.IADD R93, R93, 0x1, -R8 ;  /* 0x000000015d5db824 */ /* 0x000fc400078e0a08 */
[----:B------:R-:W-:Y:S01]  /*4600*/  @!P6 IMAD.IADD R87, R87, 0x1, -R8 ;  /* 0x000000015757e824 */ /* 0x000fe200078e0a08 */
[C---:B------:R-:W-:Y:S01]  /*4610*/  ISETP.GT.U32.AND P6, PT, R8.reuse, R95, PT ;  /* 0x0000005f0800720c */ /* 0x040fe20003fc4070 */
[----:B------:R-:W-:Y:S01]  /*4620*/  @!P5 IMAD.MOV R39, RZ, RZ, -R39 ;  /* 0x000000ffff27d224 */ /* 0x000fe200078e0a27 */
[----:B------:R-:W-:Y:S01]  /*4630*/  ISETP.GT.U32.AND P5, PT, R8, R84, PT ;  /* 0x000000540800720c */ /* 0x000fe20003fa4070 */
[----:B------:R-:W-:Y:S01]  /*4640*/  IMAD.HI.U32 R92, R6, R99, RZ ;  /* 0x00000063065c7227 */ /* 0x000fe200078e00ff */
[----:B------:R-:W-:-:S03]  /*4650*/  ISETP.GT.U32.AND P3, PT, R8, R93, PT ;  /* 0x0000005d0800720c */ /* 0x000fc60003f64070 */
[----:B------:R-:W-:Y:S02]  /*4660*/  IMAD.MOV.U32 R85, RZ, RZ, R91 ;  /* 0x000000ffff557224 */ /* 0x000fe400078e005b */
[----:B------:R-:W-:Y:S02]  /*4670*/  IMAD.MOV R92, RZ, RZ, -R92 ;  /* 0x000000ffff5c7224 */ /* 0x000fe400078e0a5c */
[----:B------:R-:W-:Y:S01]  /*4680*/  @!P0 IMAD.MOV R85, RZ, RZ, -R85 ;  /* 0x000000ffff558224 */ /* 0x000fe200078e0a55 */
[----:B------:R-:W-:Y:S01]  /*4690*/  ISETP.GE.AND P0, PT, R3, RZ, PT ;  /* 0x000000ff0300720c */ /* 0x000fe20003f06270 */
[----:B------:R-:W-:Y:S01]  /*46a0*/  IMAD.MOV.U32 R3, RZ, RZ, R87 ;  /* 0x000000ffff037224 */ /* 0x000fe200078e0057 */
[----:B------:R-:W-:Y:S01]  /*46b0*/  IABS R87, R33 ;  /* 0x0000002100577213 */ /* 0x000fe20000000000 */
[----:B------:R-:W-:Y:S01]  /*46c0*/  IMAD R91, R8, R92, R99 ;  /* 0x0000005c085b7224 */ /* 0x000fe200078e0263 */
[----:B------:R-:W-:Y:S01]  /*46d0*/  IABS R99, R181 ;  /* 0x000000b500637213 */ /* 0x000fe20000000000 */
[----:B------:R-:W-:-:S02]  /*46e0*/  @!P6 IMAD.IADD R95, R95, 0x1, -R8 ;  /* 0x000000015f5fe824 */ /* 0x000fc400078e0a08 */
[--C-:B------:R-:W-:Y:S01]  /*46f0*/  @!P5 IMAD.IADD R84, R84, 0x1, -R8.reuse ;  /* 0x000000015454d824 */ /* 0x100fe200078e0a08 */
[----:B------:R-:W-:Y:S01]  /*4700*/  ISETP.GT.U32.AND P5, PT, R8, R89, PT ;  /* 0x000000590800720c */ /* 0x000fe20003fa4070 */
[----:B------:R-:W-:Y:S01]  /*4710*/  @!P1 IMAD.MOV R3, RZ, RZ, -R3 ;  /* 0x000000ffff039224 */ /* 0x000fe200078e0a03 */
[----:B------:R-:W-:Y:S01]  /*4720*/  ISETP.GE.AND P1, PT, R14, RZ, PT ;  /* 0x000000ff0e00720c */ /* 0x000fe20003f26270 */
[----:B------:R-:W-:Y:S01]  /*4730*/  @!P3 IMAD.IADD R93, R93, 0x1, -R8 ;  /* 0x000000015d5db824 */ /* 0x000fe200078e0a08 */
[----:B------:R-:W-:Y:S01]  /*4740*/  ISETP.GT.U32.AND P3, PT, R8, R91, PT ;  /* 0x0000005b0800720c */ /* 0x000fe20003f64070 */
[----:B------:R-:W-:Y:S01]  /*4750*/  IMAD.HI.U32 R14, R6, R97, RZ ;  /* 0x00000061060e7227 */ /* 0x000fe200078e00ff */
[----:B------:R-:W-:-:S03]  /*4760*/  ISETP.GT.U32.AND P6, PT, R8, R95, PT ;  /* 0x0000005f0800720c */ /* 0x000fc60003fc4070 */
[----:B------:R-:W-:Y:S01]  /*4770*/  @!P2 IMAD.MOV R84, RZ, RZ, -R84 ;  /* 0x000000ffff54a224 */ /* 0x000fe200078e0a54 */
[----:B------:R-:W-:Y:S01]  /*4780*/  ISETP.GE.AND P2, PT, R30, RZ, PT ;  /* 0x000000ff1e00720c */ /* 0x000fe20003f46270 */
[----:B------:R-:W-:Y:S02]  /*4790*/  IMAD.MOV R30, RZ, RZ, -R14 ;  /* 0x000000ffff1e7224 */ /* 0x000fe400078e0a0e */
[----:B------:R-:W-:-:S04]  /*47a0*/  IMAD.HI.U32 R14, R6, R87, RZ ;  /* 0x00000057060e7227 */ /* 0x000fc800078e00ff */
[----:B------:R-:W-:Y:S02]  /*47b0*/  IMAD.MOV R92, RZ, RZ, -R14 ;  /* 0x000000ffff5c7224 */ /* 0x000fe400078e0a0e */
[----:B------:R-:W-:-:S04]  /*47c0*/  IMAD.HI.U32 R14, R6, R99, RZ ;  /* 0x00000063060e7227 */ /* 0x000fc800078e00ff */
[C---:B------:R-:W-:Y:S02]  /*47d0*/  IMAD R97, R8.reuse, R30, R97 ;  /* 0x0000001e08617224 */ /* 0x040fe400078e0261 */
[----:B------:R-:W-:Y:S02]  /*47e0*/  @!P3 IMAD.IADD R91, R91, 0x1, -R8 ;  /* 0x000000015b5bb824 */ /* 0x000fe400078e0a08 */
[----:B------:R-:W-:Y:S02]  /*47f0*/  IMAD.MOV R14, RZ, RZ, -R14 ;  /* 0x000000ffff0e7224 */ /* 0x000fe400078e0a0e */
[----:B------:R-:W-:Y:S01]  /*4800*/  @!P6 IMAD.IADD R95, R95, 0x1, -R8 ;  /* 0x000000015f5fe824 */ /* 0x000fe200078e0a08 */
[C---:B------:R-:W-:Y:S01]  /*4810*/  ISETP.GT.U32.AND P6, PT, R8.reuse, R97, PT ;  /* 0x000000610800720c */ /* 0x040fe20003fc4070 */
[C---:B------:R-:W-:Y:S01]  /*4820*/  IMAD R99, R8.reuse, R14, R99 ;  /* 0x0000000e08637224 */ /* 0x040fe200078e0263 */
[----:B------:R-:W-:Y:S01]  /*4830*/  ISETP.GT.U32.AND P3, PT, R8, R91, PT ;  /* 0x0000005b0800720c */ /* 0x000fe20003f64070 */
[----:B------:R-:W-:-:S04]  /*4840*/  IMAD.HI.U32 R14, R6, R103, RZ ;  /* 0x00000067060e7227 */ /* 0x000fc800078e00ff */
[----:B------:R-:W-:-:S04]  /*4850*/  IMAD.HI.U32 R30, R6, R101, RZ ;  /* 0x00000065061e7227 */ /* 0x000fc800078e00ff */
[----:B------:R-:W-:Y:S02]  /*4860*/  IMAD.MOV R14, RZ, RZ, -R14 ;  /* 0x000000ffff0e7224 */ /* 0x000fe400078e0a0e */
[----:B------:R-:W-:Y:S02]  /*4870*/  IMAD.MOV R30, RZ, RZ, -R30 ;  /* 0x000000ffff1e7224 */ /* 0x000fe400078e0a1e */
[C---:B------:R-:W-:Y:S02]  /*4880*/  IMAD R92, R8.reuse, R92, R87 ;  /* 0x0000005c085c7224 */ /* 0x040fe400078e0257 */
[C---:B------:R-:W-:Y:S02]  /*4890*/  IMAD R103, R8.reuse, R14, R103 ;  /* 0x0000000e08677224 */ /* 0x040fe400078e0267 */
[----:B------:R-:W-:Y:S02]  /*48a0*/  IMAD R101, R8, R30, R101 ;  /* 0x0000001e08657224 */ /* 0x000fe400078e0265 */
[----:B------:R-:W-:-:S04]  /*48b0*/  IMAD.HI.U32 R14, R6, R105, RZ ;  /* 0x00000069060e7227 */ /* 0x000fc800078e00ff */
[----:B------:R-:W-:Y:S01]  /*48c0*/  @!P6 IMAD.IADD R97, R97, 0x1, -R8 ;  /* 0x000000016161e824 */ /* 0x000fe200078e0a08 */
[----:B------:R-:W-:Y:S01]  /*48d0*/  ISETP.GT.U32.AND P6, PT, R8, R99, PT ;  /* 0x000000630800720c */ /* 0x000fe20003fc4070 */
[----:B------:R-:W-:-:S04]  /*48e0*/  IMAD.HI.U32 R30, R6, R107, RZ ;  /* 0x0000006b061e7227 */ /* 0x000fc800078e00ff */
[----:B------:R-:W-:-:S04]  /*48f0*/  IMAD.HI.U32 R87, R6, R109, RZ ;  /* 0x0000006d06577227 */ /* 0x000fc800078e00ff */
[----:B------:R-:W-:Y:S01]  /*4900*/  @!P3 IMAD.IADD R91, R91, 0x1, -R8 ;  /* 0x000000015b5bb824 */ /* 0x000fe200078e0a08 */
[C---:B------:R-:W-:Y:S01]  /*4910*/  ISETP.GT.U32.AND P3, PT, R8.reuse, R92, PT ;  /* 0x0000005c0800720c */ /* 0x040fe20003f64070 */
[----:B------:R-:W-:Y:S02]  /*4920*/  IMAD.MOV R94, RZ, RZ, -R14 ;  /* 0x000000ffff5e7224 */ /* 0x000fe400078e0a0e */
[----:B------:R-:W-:Y:S02]  /*4930*/  IMAD.MOV R30, RZ, RZ, -R30 ;  /* 0x000000ffff1e7224 */ /* 0x000fe400078e0a1e */
[----:B------:R-:W-:Y:S02]  /*4940*/  IMAD.MOV R87, RZ, RZ, -R87 ;  /* 0x000000ffff577224 */ /* 0x000fe400078e0a57 */
[C---:B------:R-:W-:Y:S02]  /*4950*/  IMAD R105, R8.reuse, R94, R105 ;  /* 0x0000005e08697224 */ /* 0x040fe400078e0269 */
[----:B------:R-:W-:-:S02]  /*4960*/  IMAD R94, R8, R30, R107 ;  /* 0x0000001e085e7224 */ /* 0x000fc400078e026b */
[C---:B------:R-:W-:Y:S02]  /*4970*/  IMAD R107, R8.reuse, R87, R109 ;  /* 0x00000057086b7224 */ /* 0x040fe400078e026d */
[----:B------:R-:W-:Y:S01]  /*4980*/  IMAD.MOV.U32 R87, RZ, RZ, R93 ;  /* 0x000000ffff577224 */ /* 0x000fe200078e005d */
[----:B------:R-:W-:Y:S01]  /*4990*/  IABS R93, R36 ;  /* 0x00000024005d7213 */ /* 0x000fe20000000000 */
[--C-:B------:R-:W-:Y:S01]  /*49a0*/  @!P6 IMAD.IADD R99, R99, 0x1, -R8.reuse ;  /* 0x000000016363e824 */ /* 0x100fe200078e0a08 */
[C---:B------:R-:W-:Y:S01]  /*49b0*/  ISETP.GT.U32.AND P6, PT, R8.reuse, R103, PT ;  /* 0x000000670800720c */ /* 0x040fe20003fc4070 */
[----:B------:R-:W-:Y:S01]  /*49c0*/  @!P4 IMAD.MOV R87, RZ, RZ, -R87 ;  /* 0x000000ffff57c224 */ /* 0x000fe200078e0a57 */
[----:B------:R-:W-:Y:S01]  /*49d0*/  ISETP.GT.U32.AND P4, PT, R8, R97, PT ;  /* 0x000000610800720c */ /* 0x000fe20003f84070 */
[--C-:B------:R-:W-:Y:S02]  /*49e0*/  @!P5 IMAD.IADD R89, R89, 0x1, -R8.reuse ;  /* 0x000000015959d824 */ /* 0x100fe400078e0a08 */
[----:B------:R-:W-:Y:S01]  /*49f0*/  @!P3 IMAD.IADD R92, R92, 0x1, -R8 ;  /* 0x000000015c5cb824 */ /* 0x000fe200078e0a08 */
[----:B------:R-:W-:Y:S01]  /*4a00*/  ISETP.GT.U32.AND P3, PT, R8, R101, PT ;  /* 0x000000650800720c */ /* 0x000fe20003f64070 */
[----:B------:R-:W-:Y:S01]  /*4a10*/  IMAD.HI.U32 R14, R6, R111, RZ ;  /* 0x0000006f060e7227 */ /* 0x000fe200078e00ff */
[----:B------:R-:W-:-:S03]  /*4a20*/  ISETP.GT.U32.AND P5, PT, R8, R89, PT ;  /* 0x000000590800720c */ /* 0x000fc60003fa4070 */
[----:B------:R-:W-:Y:S02]  /*4a30*/  IMAD.MOV.U32 R30, RZ, RZ, R95 ;  /* 0x000000ffff1e7224 */ /* 0x000fe400078e005f */
[--C-:B------:R-:W-:Y:S02]  /*4a40*/  @!P6 IMAD.IADD R103, R103, 0x1, -R8.reuse ;  /* 0x000000016767e824 */ /* 0x100fe400078e0a08 */
[----:B------:R-:W-:Y:S01]  /*4a50*/  @!P4 IMAD.IADD R97, R97, 0x1, -R8 ;  /* 0x000000016161c824 */ /* 0x000fe200078e0a08 */
[C---:B------:R-:W-:Y:S01]  /*4a60*/  ISETP.GT.U32.AND P4, PT, R8.reuse, R105, PT ;  /* 0x000000690800720c */ /* 0x040fe20003f84070 */
[----:B------:R-:W-:Y:S01]  /*4a70*/  IMAD.MOV R109, RZ, RZ, -R14 ;  /* 0x000000ffff6d7224 */ /* 0x000fe200078e0a0e */
[----:B------:R-:W-:Y:S01]  /*4a80*/  ISETP.GT.U32.AND P6, PT, R8, R103, PT ;  /* 0x000000670800720c */ /* 0x000fe20003fc4070 */
[----:B------:R-:W-:Y:S01]  /*4a90*/  @!P3 IMAD.IADD R101, R101, 0x1, -R8 ;  /* 0x000000016565b824 */ /* 0x000fe200078e0a08 */
[----:B------:R-:W-:Y:S01]  /*4aa0*/  ISETP.GE.AND P3, PT, R33, RZ, PT ;  /* 0x000000ff2100720c */ /* 0x000fe20003f66270 */
[----:B------:R-:W-:-:S02]  /*4ab0*/  IMAD.MOV.U32 R14, RZ, RZ, R91 ;  /* 0x000000ffff0e7224 */ /* 0x000fc400078e005b */
[----:B------:R-:W-:Y:S01]  /*4ac0*/  @!P2 IMAD.MOV R30, RZ, RZ, -R30 ;  /* 0x000000ffff1ea224 */ /* 0x000fe200078e0a1e */
[C---:B------:R-:W-:Y:S01]  /*4ad0*/  ISETP.GT.U32.AND P2, PT, R8.reuse, R99, PT ;  /* 0x000000630800720c */ /* 0x040fe20003f44070 */
[----:B------:R-:W-:Y:S01]  /*4ae0*/  @!P5 IMAD.IADD R89, R89, 0x1, -R8 ;  /* 0x000000015959d824 */ /* 0x000fe200078e0a08 */
[----:B------:R-:W-:Y:S01]  /*4af0*/  ISETP.GE.AND P5, PT, R153, RZ, PT ;  /* 0x000000ff9900720c */ /* 0x000fe20003fa6270 */
[----:B------:R-:W-:Y:S01]  /*4b00*/  @!P1 IMAD.MOV R14, RZ, RZ, -R14 ;  /* 0x000000ffff0e9224 */ /* 0x000fe200078e0a0e */
[----:B------:R-:W-:Y:S01]  /*4b10*/  ISETP.GT.U32.AND P1, PT, R8, R101, PT ;  /* 0x000000650800720c */ /* 0x000fe20003f24070 */
[----:B------:R-:W-:Y:S02]  /*4b20*/  IMAD.MOV.U32 R33, RZ, RZ, R89 ;  /* 0x000000ffff217224 */ /* 0x000fe400078e0059 */
[----:B------:R-:W-:-:S04]  /*4b30*/  IMAD.HI.U32 R89, R6, R93, RZ ;  /* 0x0000005d06597227 */ /* 0x000fc800078e00ff */
[----:B------:R-:W-:Y:S01]  /*4b40*/  IMAD R109, R8, R109, R111 ;  /* 0x0000006d086d7224 */ /* 0x000fe200078e026f */
[----:B------:R-:W-:Y:S01]  /*4b50*/  IABS R111, R161 ;  /* 0x000000a1006f7213 */ /* 0x000fe20000000000 */
[--C-:B------:R-:W-:Y:S01]  /*4b60*/  @!P4 IMAD.IADD R105, R105, 0x1, -R8.reuse ;  /* 0x000000016969c824 */ /* 0x100fe200078e0a08 */
[----:B------:R-:W-:Y:S01]  /*4b70*/  ISETP.GE.AND P4, PT, R24, RZ, PT ;  /* 0x000000ff1800720c */ /* 0x000fe20003f86270 */
[----:B------:R-:W-:Y:S01]  /*4b80*/  IMAD.MOV R89, RZ, RZ, -R89 ;  /* 0x000000ffff597224 */ /* 0x000fe200078e0a59 */
[----:B------:R-:W-:Y:S01]  /*4b90*/  IABS R24, R173 ;  /* 0x000000ad00187213 */ /* 0x000fe20000000000 */
[--C-:B------:R-:W-:Y:S01]  /*4ba0*/  @!P2 IMAD.IADD R99, R99, 0x1, -R8.reuse ;  /* 0x000000016363a824 */ /* 0x100fe200078e0a08 */
[C---:B------:R-:W-:Y:S01]  /*4bb0*/  ISETP.GT.U32.AND P2, PT, R8.reuse, R107, PT ;  /* 0x0000006b0800720c */ /* 0x040fe20003f44070 */
[----:B------:R-:W-:Y:S01]  /*4bc0*/  @!P6 IMAD.IADD R103, R103, 0x1, -R8 ;  /* 0x000000016767e824 */ /* 0x000fe200078e0a08 */
[C---:B------:R-:W-:Y:S01]  /*4bd0*/  ISETP.GT.U32.AND P6, PT, R8.reuse, R109, PT ;  /* 0x0000006d0800720c */ /* 0x040fe20003fc4070 */
[----:B------:R-:W-:-:S02]  /*4be0*/  IMAD R96, R8, R89, R93 ;  /* 0x0000005908607224 */ /* 0x000fc400078e025d */
[----:B------:R-:W-:Y:S01]  /*4bf0*/  @!P1 IMAD.IADD R101, R101, 0x1, -R8 ;  /* 0x0000000165659824 */ /* 0x000fe200078e0a08 */
[----:B------:R-:W-:Y:S01]  /*4c00*/  ISETP.GE.AND P1, PT, R181, RZ, PT ;  /* 0x000000ffb500720c */ /* 0x000fe20003f26270 */
[----:B------:R-:W-:Y:S02]  /*4c10*/  IMAD.MOV.U32 R93, RZ, RZ, R97 ;  /* 0x000000ffff5d7224 */ /* 0x000fe400078e0061 */
[----:B------:R-:W-:-:S04]  /*4c20*/  IMAD.HI.U32 R91, R6, R111, RZ ;  /* 0x0000006f065b7227 */ /* 0x000fc800078e00ff */
[----:B------:R-:W-:Y:S01]  /*4c30*/  @!P5 IMAD.MOV R93, RZ, RZ, -R93 ;  /* 0x000000ffff5dd224 */ /* 0x000fe200078e0a5d */
[C---:B------:R-:W-:Y:S01]  /*4c40*/  ISETP.GT.U32.AND P5, PT, R8.reuse, R105, PT ;  /* 0x000000690800720c */ /* 0x040fe20003fa4070 */
[----:B------:R-:W-:Y:S01]  /*4c50*/  IMAD.MOV.U32 R89, RZ, RZ, R101 ;  /* 0x000000ffff597224 */ /* 0x000fe200078e0065 */
[----:B------:R-:W-:Y:S01]  /*4c60*/  IABS R101, R204 ;  /* 0x000000cc00657213 */ /* 0x000fe20000000000 */
[----:B------:R-:W-:Y:S01]  /*4c70*/  @!P0 IMAD.MOV R33, RZ, RZ, -R33 ;  /* 0x000000ffff218224 */ /* 0x000fe200078e0a21 */
[C---:B------:R-:W-:Y:S01]  /*4c80*/  ISETP.GT.U32.AND P0, PT, R8.reuse, R92, PT ;  /* 0x0000005c0800720c */ /* 0x040fe20003f04070 */
[----:B------:R-:W-:Y:S02]  /*4c90*/  IMAD.MOV R91, RZ, RZ, -R91 ;  /* 0x000000ffff5b7224 */ /* 0x000fe400078e0a5b */
[----:B------:R-:W-:Y:S01]  /*4ca0*/  @!P4 IMAD.MOV R89, RZ, RZ, -R89 ;  /* 0x000000ffff59c224 */ /* 0x000fe200078e0a59 */
[----:B------:R-:W-:Y:S01]  /*4cb0*/  ISETP.GT.U32.AND P4, PT, R8, R96, PT ;  /* 0x000000600800720c */ /* 0x000fe20003f84070 */
[----:B------:R-:W-:-:S02]  /*4cc0*/  IMAD.MOV.U32 R97, RZ, RZ, R24 ;  /* 0x000000ffff617224 */ /* 0x000fc400078e0018 */
[----:B------:R-:W-:Y:S02]  /*4cd0*/  IMAD R111, R8, R91, R111 ;  /* 0x0000005b086f7224 */ /* 0x000fe400078e026f */
[--C-:B------:R-:W-:Y:S01]  /*4ce0*/  @!P2 IMAD.IADD R107, R107, 0x1, -R8.reuse ;  /* 0x000000016b6ba824 */ /* 0x100fe200078e0a08 */
[----:B------:R-:W-:Y:S01]  /*4cf0*/  ISETP.GE.AND P2, PT, R169, RZ, PT ;  /* 0x000000ffa900720c */ /* 0x000fe20003f46270 */
[----:B------:R-:W-:Y:S02]  /*4d00*/  @!P6 IMAD.IADD R109, R109, 0x1, -R8 ;  /* 0x000000016d6de824 */ /* 0x000fe400078e0a08 */
[----:B------:R-:W-:Y:S01]  /*4d10*/  IMAD.MOV.U32 R91, RZ, RZ, R99 ;  /* 0x000000ffff5b7224 */ /* 0x000fe200078e0063 */
[----:B------:R-:W-:Y:S01]  /*4d20*/  IABS R99, R237 ;  /* 0x000000ed00637213 */ /* 0x000fe20000000000 */
[----:B------:R-:W-:Y:S01]  /*4d30*/  IMAD.HI.U32 R95, R6, R97, RZ ;  /* 0x00000061065f7227 */ /* 0x000fe200078e00ff */
[----:B------:R-:W-:-:S03]  /*4d40*/  ISETP.GT.U32.AND P6, PT, R8, R107, PT ;  /* 0x0000006b0800720c */ /* 0x000fc60003fc4070 */
[----:B------:R-:W-:Y:S01]  /*4d50*/  @!P1 IMAD.MOV R91, RZ, RZ, -R91 ;  /* 0x000000ffff5b9224 */ /* 0x000fe200078e0a5b */
[C---:B------:R-:W-:Y:S01]  /*4d60*/  ISETP.GT.U32.AND P1, PT, R8.reuse, R109, PT ;  /* 0x0000006d0800720c */ /* 0x040fe20003f24070 */
[----:B------:R-:W-:Y:S02]  /*4d70*/  IMAD.MOV R95, RZ, RZ, -R95 ;  /* 0x000000ffff5f7224 */ /* 0x000fe400078e0a5f */
[--C-:B------:R-:W-:Y:S01]  /*4d80*/  @!P5 IMAD.IADD R105, R105, 0x1, -R8.reuse ;  /* 0x000000016969d824 */ /* 0x100fe200078e0a08 */
[----:B------:R-:W-:Y:S01]  /*4d90*/  ISETP.GT.U32.AND P5, PT, R8, R111, PT ;  /* 0x0000006f0800720c */ /* 0x000fe20003fa4070 */
[--C-:B------:R-:W-:Y:S01]  /*4da0*/  @!P0 IMAD.IADD R92, R92, 0x1, -R8.reuse ;  /* 0x000000015c5c8824 */ /* 0x100fe200078e0a08 */
[C---:B------:R-:W-:Y:S01]  /*4db0*/  ISETP.GT.U32.AND P0, PT, R8.reuse, R94, PT ;  /* 0x0000005e0800720c */ /* 0x040fe20003f04070 */
[----:B------:R-:W-:Y:S02]  /*4dc0*/  IMAD R100, R8, R95, R97 ;  /* 0x0000005f08647224 */ /* 0x000fe400078e0261 */
[--C-:B------:R-:W-:Y:S01]  /*4dd0*/  @!P4 IMAD.IADD R96, R96, 0x1, -R8.reuse ;  /* 0x000000016060c824 */ /* 0x100fe200078e0a08 */
[----:B------:R-:W-:Y:S01]  /*4de0*/  ISETP.GE.AND P4, PT, R161, RZ, PT ;  /* 0x000000ffa100720c */ /* 0x000fe20003f86270 */
[----:B------:R-:W-:Y:S01]  /*4df0*/  IMAD.MOV.U32 R95, RZ, RZ, R105 ;  /* 0x000000ffff5f7224 */ /* 0x000fe200078e0069 */
[----:B------:R-:W-:Y:S01]  /*4e00*/  IABS R105, R177 ;  /* 0x000000b100697213 */ /* 0x000fe20000000000 */
[----:B------:R-:W-:Y:S01]  /*4e10*/  @!P1 IMAD.IADD R109, R109, 0x1, -R8 ;  /* 0x000000016d6d9824 */ /* 0x000fe200078e0a08 */
[----:B------:R-:W-:Y:S01]  /*4e20*/  ISETP.GE.AND P1, PT, R36, RZ, PT ;  /* 0x000000ff2400720c */ /* 0x000fe20003f26270 */
[----:B------:R-:W-:Y:S01]  /*4e30*/  @!P2 IMAD.MOV R95, RZ, RZ, -R95 ;  /* 0x000000ffff5fa224 */ /* 0x000fe200078e0a5f */
[----:B------:R-:W-:Y:S01]  /*4e40*/  ISETP.GT.U32.AND P2, PT, R8, R96, PT ;  /* 0x000000600800720c */ /* 0x000fe20003f44070 */
[----:B------:R-:W-:-:S04]  /*4e50*/  IMAD.HI.U32 R97, R6, R99, RZ ;  /* 0x0000006306617227 */ /* 0x000fc800078e00ff */
[----:B------:R-:W-:Y:S01]  /*4e60*/  @!P0 IMAD.IADD R94, R94, 0x1, -R8 ;  /* 0x000000015e5e8824 */ /* 0x000fe200078e0a08 */
[----:B------:R-:W-:Y:S01]  /*4e70*/  ISETP.GE.AND P0, PT, R186, RZ, PT ;  /* 0x000000ffba00720c */ /* 0x000fe20003f06270 */
[----:B------:R-:W-:Y:S02]  /*4e80*/  IMAD.MOV R97, RZ, RZ, -R97 ;  /* 0x000000ffff617224 */ /* 0x000fe400078e0a61 */
[----:B------:R-:W-:Y:S01]  /*4e90*/  @!P3 IMAD.MOV R92, RZ, RZ, -R92 ;  /* 0x000000ffff5cb224 */ /* 0x000fe200078e0a5c */
[C---:B------:R-:W-:Y:S01]  /*4ea0*/  ISETP.GT.U32.AND P3, PT, R8.reuse, R94, PT ;  /* 0x0000005e0800720c */ /* 0x040fe20003f64070 */
[----:B------:R-:W-:Y:S02]  /*4eb0*/  IMAD R99, R8, R97, R99 ;  /* 0x0000006108637224 */ /* 0x000fe400078e0263 */
[--C-:B------:R-:W-:Y:S01]  /*4ec0*/  @!P2 IMAD.IADD R96, R96, 0x1, -R8.reuse ;  /* 0x000000016060a824 */ /* 0x100fe200078e0a08 */
[----:B------:R-:W-:Y:S01]  /*4ed0*/  ISETP.GE.AND P2, PT, R204, RZ, PT ;  /* 0x000000ffcc00720c */ /* 0x000fe20003f46270 */
[----:B------:R-:W-:Y:S01]  /*4ee0*/  IMAD.MOV.U32 R24, RZ, RZ, R103 ;  /* 0x000000ffff187224 */ /* 0x000fe200078e0067 */
[----:B------:R-:W-:Y:S01]  /*4ef0*/  CS2R R204, SRZ ;  /* 0x0000000000cc7805 */ /* 0x000fe2000001ff00 */
[----:B------:R-:W-:Y:S01]  /*4f00*/  @!P5 IMAD.IADD R111, R111, 0x1, -R8 ;  /* 0x000000016f6fd824 */ /* 0x000fe200078e0a08 */
[C---:B------:R-:W-:Y:S01]  /*4f10*/  ISETP.GT.U32.AND P5, PT, R8.reuse, R100, PT ;  /* 0x000000640800720c */ /* 0x040fe20003fa4070 */
[----:B------:R-:W-:Y:S01]  /*4f20*/  @!P1 IMAD.MOV R96, RZ, RZ, -R96 ;  /* 0x000000ffff609224 */ /* 0x000fe200078e0a60 */
[----:B------:R-:W-:Y:S01]  /*4f30*/  ISETP.GT.U32.AND P1, PT, R8, R99, PT ;  /* 0x000000630800720c */ /* 0x000fe20003f24070 */
[----:B------:R-:W-:Y:S01]  /*4f40*/  @!P0 IMAD.MOV R24, RZ, RZ, -R24 ;  /* 0x000000ffff188224 */ /* 0x000fe200078e0a18 */
[----:B------:R-:W-:Y:S01]  /*4f50*/  ISETP.GE.AND P0, PT, R157, RZ, PT ;  /* 0x000000ff9d00720c */ /* 0x000fe20003f06270 */
[----:B------:R-:W-:Y:S01]  /*4f60*/  @!P3 IMAD.IADD R94, R94, 0x1, -R8 ;  /* 0x000000015e5eb824 */ /* 0x000fe200078e0a08 */
[----:B------:R-:W-:Y:S01]  /*4f70*/  ISETP.GE.AND P3, PT, R90, RZ, PT ;  /* 0x000000ff5a00720c */ /* 0x000fe20003f66270 */
[----:B------:R-:W-:-:S04]  /*4f80*/  IMAD.HI.U32 R98, R6, R101, RZ ;  /* 0x0000006506627227 */ /* 0x000fc800078e00ff */
[--C-:B------:R-:W-:Y:S01]  /*4f90*/  @!P6 IMAD.IADD R107, R107, 0x1, -R8.reuse ;  /* 0x000000016b6be824 */ /* 0x100fe200078e0a08 */
[----:B------:R-:W-:Y:S01]  /*4fa0*/  ISETP.GE.AND P6, PT, R228, RZ, PT ;  /* 0x000000ffe400720c */ /* 0x000fe20003fc6270 */
[----:B------:R-:W-:Y:S02]  /*4fb0*/  @!P5 IMAD.IADD R100, R100, 0x1, -R8 ;  /* 0x000000016464d824 */ /* 0x000fe400078e0a08 */
[----:B------:R-:W-:Y:S02]  /*4fc0*/  IMAD.MOV R98, RZ, RZ, -R98 ;  /* 0x000000ffff627224 */ /* 0x000fe400078e0a62 */
[----:B------:R-:W-:Y:S01]  /*4fd0*/  @!P1 IMAD.IADD R99, R99, 0x1, -R8 ;  /* 0x0000000163639824 */ /* 0x000fe200078e0a08 */
[C---:B------:R-:W-:Y:S01]  /*4fe0*/  ISETP.GT.U32.AND P5, PT, R8.reuse, R100, PT ;  /* 0x000000640800720c */ /* 0x040fe20003fa4070 */
[----:B------:R-:W-:Y:S01]  /*4ff0*/  @!P0 IMAD.MOV R94, RZ, RZ, -R94 ;  /* 0x000000ffff5e8224 */ /* 0x000fe200078e0a5e */
[C---:B------:R-:W-:Y:S01]  /*5000*/  ISETP.GT.U32.AND P0, PT, R8.reuse, R111, PT ;  /* 0x0000006f0800720c */ /* 0x040fe20003f04070 */
[----:B------:R-:W-:Y:S01]  /*5010*/  IMAD.MOV.U32 R90, RZ, RZ, R107 ;  /* 0x000000ffff5a7224 */ /* 0x000fe200078e006b */
[----:B------:R-:W-:Y:S01]  /*5020*/  IABS R107, R190 ;  /* 0x000000be006b7213 */ /* 0x000fe20000000000 */
[C---:B------:R-:W-:Y:S01]  /*5030*/  IMAD R101, R8.reuse, R98, R101 ;  /* 0x0000006208657224 */ /* 0x040fe200078e0265 */
[----:B------:R-:W-:Y:S01]  /*5040*/  ISETP.GT.U32.AND P1, PT, R8, R99, PT ;  /* 0x000000630800720c */ /* 0x000fe20003f24070 */
[----:B------:R-:W-:-:S04]  /*5050*/  IMAD.HI.U32 R98, R6, R105, RZ ;  /* 0x0000006906627227 */ /* 0x000fc800078e00ff */
[----:B------:R-:W-:Y:S01]  /*5060*/  @!P3 IMAD.MOV R90, RZ, RZ, -R90 ;  /* 0x000000ffff5ab224 */ /* 0x000fe200078e0a5a */
[----:B------:R-:W-:Y:S01]  /*5070*/  ISETP.GE.AND P3, PT, R173, RZ, PT ;  /* 0x000000ffad00720c */ /* 0x000fe20003f66270 */
[----:B------:R-:W-:Y:S02]  /*5080*/  IMAD.MOV R103, RZ, RZ, -R98 ;  /* 0x000000ffff677224 */ /* 0x000fe400078e0a62 */
[----:B------:R-:W-:-:S04]  /*5090*/  IMAD.HI.U32 R98, R6, R107, RZ ;  /* 0x0000006b06627227 */ /* 0x000fc800078e00ff */
[----:B------:R-:W-:Y:S02]  /*50a0*/  IMAD R105, R8, R103, R105 ;  /* 0x0000006708697224 */ /* 0x000fe400078e0269 */
[----:B------:R-:W-:Y:S02]  /*50b0*/  IMAD.MOV R104, RZ, RZ, -R98 ;  /* 0x000000ffff687224 */ /* 0x000fe400078e0a62 */
[----:B------:R-:W-:Y:S01]  /*50c0*/  IMAD.MOV.U32 R36, RZ, RZ, R109 ;  /* 0x000000ffff247224 */ /* 0x000fe200078e006d */
[----:B------:R-:W-:Y:S01]  /*50d0*/  IABS R109, R235 ;  /* 0x000000eb006d7213 */ /* 0x000fe20000000000 */
[--C-:B------:R-:W-:Y:S01]  /*50e0*/  @!P0 IMAD.IADD R111, R111, 0x1, -R8.reuse ;  /* 0x000000016f6f8824 */ /* 0x100fe200078e0a08 */
[----:B------:R-:W-:Y:S01]  /*50f0*/  ISETP.GE.AND P0, PT, R177, RZ, PT ;  /* 0x000000ffb100720c */ /* 0x000fe20003f06270 */
[----:B------:R-:W-:Y:S01]  /*5100*/  @!P5 IMAD.IADD R100, R100, 0x1, -R8 ;  /* 0x000000016464d824 */ /* 0x000fe200078e0a08 */
[C---:B------:R-:W-:Y:S01]  /*5110*/  ISETP.GT.U32.AND P5, PT, R8.reuse, R101, PT ;  /* 0x000000650800720c */ /* 0x040fe20003fa4070 */
[----:B------:R-:W-:-:S02]  /*5120*/  IMAD R104, R8, R104, R107 ;  /* 0x0000006808687224 */ /* 0x000fc400078e026b */
[----:B------:R-:W-:Y:S01]  /*5130*/  @!P1 IMAD.IADD R99, R99, 0x1, -R8 ;  /* 0x0000000163639824 */ /* 0x000fe200078e0a08 */
[----:B------:R-:W-:Y:S01]  /*5140*/  ISETP.GT.U32.AND P1, PT, R8, R105, PT ;  /* 0x000000690800720c */ /* 0x000fe20003f24070 */
[----:B------:R-:W-:Y:S01]  /*5150*/  @!P6 IMAD.MOV R36, RZ, RZ, -R36 ;  /* 0x000000ffff24e224 */ /* 0x000fe200078e0a24 */
[----:B------:R-:W-:Y:S01]  /*5160*/  ISETP.GE.AND P6, PT, R237, RZ, PT ;  /* 0x000000ffed00720c */ /* 0x000fe20003fc6270 */
[----:B------:R-:W-:Y:S01]  /*5170*/  IMAD.MOV.U32 R97, RZ, RZ, R111 ;  /* 0x000000ffff617224 */ /* 0x000fe200078e006f */
[----:B------:R-:W-:Y:S01]  /*5180*/  IABS R111, R224 ;  /* 0x000000e0006f7213 */ /* 0x000fe20000000000 */
[----:B------:R-:W-:-:S04]  /*5190*/  IMAD.HI.U32 R102, R6, R109, RZ ;  /* 0x0000006d06667227 */ /* 0x000fc800078e00ff */
[----:B------:R-:W-:Y:S01]  /*51a0*/  @!P3 IMAD.MOV R100, RZ, RZ, -R100 ;  /* 0x000000ffff64b224 */ /* 0x000fe200078e0a64 */
[----:B------:R-:W-:Y:S01]  /*51b0*/  ISETP.GT.U32.AND P3, PT, R8, R104, PT ;  /* 0x000000680800720c */ /* 0x000fe20003f64070 */
[----:B------:R-:W-:Y:S02]  /*51c0*/  IMAD.MOV R102, RZ, RZ, -R102 ;  /* 0x000000ffff667224 */ /* 0x000fe400078e0a66 */
[----:B------:R-:W-:-:S04]  /*51d0*/  IMAD.HI.U32 R98, R6, R111, RZ ;  /* 0x0000006f06627227 */ /* 0x000fc800078e00ff */
[C---:B------:R-:W-:Y:S01]  /*51e0*/  IMAD R103, R8.reuse, R102, R109 ;  /* 0x0000006608677224 */ /* 0x040fe200078e026d */
[----:B------:R-:W-:Y:S01]  /*51f0*/  IABS R109, R226 ;  /* 0x000000e2006d7213 */ /* 0x000fe20000000000 */
[----:B------:R-:W-:Y:S02]  /*5200*/  IMAD.MOV R102, RZ, RZ, -R98 ;  /* 0x000000ffff667224 */ /* 0x000fe400078e0a62 */
[----:B------:R-:W-:Y:S02]  /*5210*/  @!P1 IMAD.IADD R105, R105, 0x1, -R8 ;  /* 0x0000000169699824 */ /* 0x000fe400078e0a08 */
[----:B------:R-:W-:Y:S02]  /*5220*/  IMAD.MOV.U32 R107, RZ, RZ, R106 ;  /* 0x000000ffff6b7224 */ /* 0x000fe400078e006a */
[C---:B------:R-:W-:Y:S01]  /*5230*/  IMAD R102, R8.reuse, R102, R111 ;  /* 0x0000006608667224 */ /* 0x040fe200078e026f */
[----:B------:R-:W-:Y:S01]  /*5240*/  IABS R111, R15 ;  /* 0x0000000f006f7213 */ /* 0x000fe20000000000 */
[----:B------:R-:W-:Y:S01]  /*5250*/  @!P6 IMAD.MOV R99, RZ, RZ, -R99 ;  /* 0x000000ffff63e224 */ /* 0x000fe200078e0a63 */
[----:B------:R-:W-:Y:S01]  /*5260*/  ISETP.GT.U32.AND P6, PT, R8, R103, PT ;  /* 0x000000670800720c */ /* 0x000fe20003fc4070 */
[----:B------:R-:W-:Y:S01]  /*5270*/  @!P3 IMAD.IADD R104, R104, 0x1, -R8 ;  /* 0x000000016868b824 */ /* 0x000fe200078e0a08 */
[----:B------:R-:W-:Y:S01]  /*5280*/  ISETP.GT.U32.AND P3, PT, R8, R105, PT ;  /* 0x000000690800720c */ /* 0x000fe20003f64070 */
[----:B------:R-:W-:Y:S01]  /*5290*/  IMAD.HI.U32 R98, R6, R107, RZ ;  /* 0x0000006b06627227 */ /* 0x000fe200078e00ff */
[----:B------:R-:W-:-:S03]  /*52a0*/  ISETP.GT.U32.AND P1, PT, R8, R102, PT ;  /* 0x000000660800720c */ /* 0x000fc60003f24070 */
[----:B------:R-:W-:Y:S02]  /*52b0*/  IMAD.MOV R98, RZ, RZ, -R98 ;  /* 0x000000ffff627224 */ /* 0x000fe400078e0a62 */
[--C-:B------:R-:W-:Y:S02]  /*52c0*/  @!P5 IMAD.IADD R101, R101, 0x1, -R8.reuse ;  /* 0x000000016565d824 */ /* 0x100fe400078e0a08 */
[C---:B------:R-:W-:Y:S02]  /*52d0*/  IMAD R107, R8.reuse, R98, R107 ;  /* 0x00000062086b7224 */ /* 0x040fe400078e026b */
[--C-:B------:R-:W-:Y:S01]  /*52e0*/  @!P6 IMAD.IADD R103, R103, 0x1, -R8.reuse ;  /* 0x000000016767e824 */ /* 0x100fe200078e0a08 */
[C---:B------:R-:W-:Y:S01]  /*52f0*/  ISETP.GT.U32.AND P5, PT, R8.reuse, R101, PT ;  /* 0x000000650800720c */ /* 0x040fe20003fa4070 */
[--C-:B------:R-:W-:Y:S01]  /*5300*/  @!P3 IMAD.IADD R105, R105, 0x1, -R8.reuse ;  /* 0x000000016969b824 */ /* 0x100fe200078e0a08 */
[----:B------:R-:W-:Y:S01]  /*5310*/  ISETP.GT.U32.AND P3, PT, R8, R107, PT ;  /* 0x0000006b0800720c */ /* 0x000fe20003f64070 */
[----:B------:R-:W-:Y:S01]  /*5320*/  @!P1 IMAD.IADD R102, R102, 0x1, -R8 ;  /* 0x0000000166669824 */ /* 0x000fe200078e0a08 */
[----:B------:R-:W-:Y:S01]  /*5330*/  ISETP.GT.U32.AND P1, PT, R8, R103, PT ;  /* 0x000000670800720c */ /* 0x000fe20003f24070 */
[----:B------:R-:W-:Y:S01]  /*5340*/  IMAD.HI.U32 R98, R6, R109, RZ ;  /* 0x0000006d06627227 */ /* 0x000fe200078e00ff */
[----:B------:R-:W-:-:S03]  /*5350*/  ISETP.GT.U32.AND P6, PT, R8, R104, PT ;  /* 0x000000680800720c */ /* 0x000fc60003fc4070 */
[----:B------:R-:W-:Y:S02]  /*5360*/  IMAD.MOV R98, RZ, RZ, -R98 ;  /* 0x000000ffff627224 */ /* 0x000fe400078e0a62 */
[----:B------:R-:W-:Y:S02]  /*5370*/  @!P0 IMAD.MOV R105, RZ, RZ, -R105 ;  /* 0x000000ffff698224 */ /* 0x000fe400078e0a69 */
[----:B------:R-:W-:Y:S02]  /*5380*/  IMAD R106, R8, R98, R109 ;  /* 0x00000062086a7224 */ /* 0x000fe400078e026d */
[--C-:B------:R-:W-:Y:S01]  /*5390*/  @!P5 IMAD.IADD R101, R101, 0x1, -R8.reuse ;  /* 0x000000016565d824 */ /* 0x100fe200078e0a08 */
[----:B------:R-:W-:Y:S01]  /*53a0*/  ISETP.GE.AND P5, PT, R235, RZ, PT ;  /* 0x000000ffeb00720c */ /* 0x000fe20003fa6270 */
[--C-:B------:R-:W-:Y:S01]  /*53b0*/  @!P3 IMAD.IADD R107, R107, 0x1, -R8.reuse ;  /* 0x000000016b6bb824 */ /* 0x100fe200078e0a08 */
[----:B------:R-:W-:Y:S01]  /*53c0*/  ISETP.GE.AND P3, PT, R226, RZ, PT ;  /* 0x000000ffe200720c */ /* 0x000fe20003f66270 */
[----:B------:R-:W-:Y:S01]  /*53d0*/  @!P1 IMAD.IADD R103, R103, 0x1, -R8 ;  /* 0x0000000167679824 */ /* 0x000fe200078e0a08 */
[C---:B------:R-:W-:Y:S01]  /*53e0*/  ISETP.GT.U32.AND P1, PT, R8.reuse, R106, PT ;  /* 0x0000006a0800720c */ /* 0x040fe20003f24070 */
[----:B------:R-:W-:Y:S01]  /*53f0*/  @!P2 IMAD.MOV R101, RZ, RZ, -R101 ;  /* 0x000000ffff65a224 */ /* 0x000fe200078e0a65 */
[----:B------:R-:W-:Y:S01]  /*5400*/  ISETP.GT.U32.AND P2, PT, R8, R102, PT ;  /* 0x000000660800720c */ /* 0x000fe20003f44070 */
[----:B------:R-:W-:Y:S01]  /*5410*/  IMAD.HI.U32 R98, R6, R111, RZ ;  /* 0x0000006f06627227 */ /* 0x000fe200078e00ff */
[----:B------:R-:W-:-:S03]  /*5420*/  ISETP.GT.U32.AND P0, PT, R8, R107, PT ;  /* 0x0000006b0800720c */ /* 0x000fc60003f04070 */
[----:B------:R-:W-:-:S04]  /*5430*/  IMAD.HI.U32 R109, R6, R115, RZ ;  /* 0x00000073066d7227 */ /* 0x000fc800078e00ff */
[----:B------:R-:W-:Y:S01]  /*5440*/  @!P6 IMAD.IADD R104, R104, 0x1, -R8 ;  /* 0x000000016868e824 */ /* 0x000fe200078e0a08 */
[----:B------:R-:W-:Y:S01]  /*5450*/  ISETP.GE.AND P6, PT, R224, RZ, PT ;  /* 0x000000ffe000720c */ /* 0x000fe20003fc6270 */
[----:B------:R-:W-:Y:S02]  /*5460*/  IMAD.MOV R98, RZ, RZ, -R98 ;  /* 0x000000ffff627224 */ /* 0x000fe400078e0a62 */
[----:B------:R-:W-:Y:S02]  /*5470*/  IMAD.MOV R110, RZ, RZ, -R109 ;  /* 0x000000ffff6e7224 */ /* 0x000fe400078e0a6d */
[----:B------:R-:W-:Y:S01]  /*5480*/  @!P4 IMAD.MOV R97, RZ, RZ, -R97 ;  /* 0x000000ffff61c224 */ /* 0x000fe200078e0a61 */
[----:B------:R-:W-:Y:S01]  /*5490*/  ISETP.GE.AND P4, PT, R190, RZ, PT ;  /* 0x000000ffbe00720c */ /* 0x000fe20003f86270 */
[C---:B------:R-:W-:Y:S02]  /*54a0*/  IMAD R109, R8.reuse, R98, R111 ;  /* 0x00000062086d7224 */ /* 0x040fe400078e026f */
[----:B------:R-:W-:Y:S01]  /*54b0*/  IMAD R111, R8, R110, R115 ;  /* 0x0000006e086f7224 */ /* 0x000fe200078e0273 */
[----:B------:R-:W-:Y:S01]  /*54c0*/  IABS R115, R250 ;  /* 0x000000fa00737213 */ /* 0x000fe20000000000 */
[--C-:B------:R-:W-:Y:S01]  /*54d0*/  @!P1 IMAD.IADD R106, R106, 0x1, -R8.reuse ;  /* 0x000000016a6a9824 */ /* 0x100fe200078e0a08 */
[----:B------:R-:W-:Y:S01]  /*54e0*/  ISETP.GT.U32.AND P1, PT, R8, R109, PT ;  /* 0x0000006d0800720c */ /* 0x000fe20003f24070 */
[--C-:B------:R-:W-:Y:S01]  /*54f0*/  @!P2 IMAD.IADD R102, R102, 0x1, -R8.reuse ;  /* 0x000000016666a824 */ /* 0x100fe200078e0a08 */
[----:B------:R-:W-:Y:S01]  /*5500*/  ISETP.GE.AND P2, PT, R193, RZ, PT ;  /* 0x000000ffc100720c */ /* 0x000fe20003f46270 */
[----:B------:R-:W-:Y:S01]  /*5510*/  @!P5 IMAD.MOV R103, RZ, RZ, -R103 ;  /* 0x000000ffff67d224 */ /* 0x000fe200078e0a67 */
[C---:B------:R-:W-:Y:S01]  /*5520*/  ISETP.GT.U32.AND P5, PT, R8.reuse, R108, PT ;  /* 0x0000006c0800720c */ /* 0x040fe20003fa4070 */
[----:B------:R-:W-:Y:S01]  /*5530*/  @!P0 IMAD.IADD R107, R107, 0x1, -R8 ;  /* 0x000000016b6b8824 */ /* 0x000fe200078e0a08 */
[----:B------:R-:W-:Y:S01]  /*5540*/  ISETP.GT.U32.AND P0, PT, R8, R111, PT ;  /* 0x0000006f0800720c */ /* 0x000fe20003f04070 */
[----:B------:R-:W-:-:S04]  /*5550*/  IMAD.HI.U32 R98, R6, R113, RZ ;  /* 0x0000007106627227 */ /* 0x000fc800078e00ff */
[----:B------:R-:W-:Y:S01]  /*5560*/  @!P6 IMAD.MOV R102, RZ, RZ, -R102 ;  /* 0x000000ffff66e224 */ /* 0x000fe200078e0a66 */
[----:B------:R-:W-:Y:S01]  /*5570*/  ISETP.GE.AND P6, PT, R15, RZ, PT ;  /* 0x000000ff0f00720c */ /* 0x000fe20003fc6270 */
[----:B------:R-:W-:Y:S02]  /*5580*/  IMAD.MOV R98, RZ, RZ, -R98 ;  /* 0x000000ffff627224 */ /* 0x000fe400078e0a62 */
[----:B------:R-:W-:-:S04]  /*5590*/  IMAD.HI.U32 R15, R6, R115, RZ ;  /* 0x00000073060f7227 */ /* 0x000fc800078e00ff */
[----:B------:R-:W-:Y:S01]  /*55a0*/  @!P4 IMAD.MOV R104, RZ, RZ, -R104 ;  /* 0x000000ffff68c224 */ /* 0x000fe200078e0a68 */
[C---:B------:R-:W-:Y:S01]  /*55b0*/  ISETP.GT.U32.AND P4, PT, R8.reuse, R106, PT ;  /* 0x0000006a0800720c */ /* 0x040fe20003f84070 */
[----:B------:R-:W-:Y:S02]  /*55c0*/  IMAD R110, R8, R98, R113 ;  /* 0x00000062086e7224 */ /* 0x000fe400078e0271 */
[----:B------:R-:W-:Y:S02]  /*55d0*/  IMAD.MOV R113, RZ, RZ, -R15 ;  /* 0x000000ffff717224 */ /* 0x000fe400078e0a0f */
[----:B------:R-:W-:Y:S01]  /*55e0*/  IMAD.MOV.U32 R15, RZ, RZ, R107 ;  /* 0x000000ffff0f7224 */ /* 0x000fe200078e006b */
[----:B------:R-:W-:Y:S01]  /*55f0*/  IABS R107, R196 ;  /* 0x000000c4006b7213 */ /* 0x000fe20000000000 */
[--C-:B------:R-:W-:Y:S01]  /*5600*/  @!P1 IMAD.IADD R109, R109, 0x1, -R8.reuse ;  /* 0x000000016d6d9824 */ /* 0x100fe200078e0a08 */
[----:B------:R-:W-:Y:S01]  /*5610*/  ISETP.GE.AND P1, PT, R208, RZ, PT ;  /* 0x000000ffd000720c */ /* 0x000fe20003f26270 */
[--C-:B------:R-:W-:Y:S01]  /*5620*/  @!P5 IMAD.IADD R108, R108, 0x1, -R8.reuse ;  /* 0x000000016c6cd824 */ /* 0x100fe200078e0a08 */
[----:B------:R-:W-:Y:S01]  /*5630*/  CS2R R208, SRZ ;  /* 0x0000000000d07805 */ /* 0x000fe2000001ff00 */
[----:B------:R-:W-:Y:S01]  /*5640*/  @!P0 IMAD.IADD R111, R111, 0x1, -R8 ;  /* 0x000000016f6f8824 */ /* 0x000fe200078e0a08 */
[----:B------:R-:W-:Y:S01]  /*5650*/  ISETP.GT.U32.AND P5, PT, R8, R109, PT ;  /* 0x0000006d0800720c */ /* 0x000fe20003fa4070 */
[----:B------:R-:W-:-:S03]  /*5660*/  IMAD.HI.U32 R98, R6, R107, RZ ;  /* 0x0000006b06627227 */ /* 0x000fc600078e00ff */
[C---:B------:R-:W-:Y:S01]  /*5670*/  ISETP.GT.U32.AND P0, PT, R8.reuse, R111, PT ;  /* 0x0000006f0800720c */ /* 0x040fe20003f04070 */
[----:B------:R-:W-:Y:S01]  /*5680*/  @!P2 IMAD.MOV R15, RZ, RZ, -R15 ;  /* 0x000000ffff0fa224 */ /* 0x000fe200078e0a0f */
[C---:B------:R-:W-:Y:S01]  /*5690*/  ISETP.GT.U32.AND P2, PT, R8.reuse, R108, PT ;  /* 0x0000006c0800720c */ /* 0x040fe20003f44070 */
[----:B------:R-:W-:Y:S01]  /*56a0*/  IMAD R113, R8, R113, R115 ;  /* 0x0000007108717224 */ /* 0x000fe200078e0273 */
[----:B------:R-:W-:Y:S01]  /*56b0*/  IABS R115, R220 ;  /* 0x000000dc00737213 */ /* 0x000fe20000000000 */
[----:B------:R-:W-:Y:S02]  /*56c0*/  IMAD.MOV R112, RZ, RZ, -R98 ;  /* 0x000000ffff707224 */ /* 0x000fe400078e0a62 */
[----:B------:R-:W-:Y:S01]  /*56d0*/  @!P4 IMAD.IADD R106, R106, 0x1, -R8 ;  /* 0x000000016a6ac824 */ /* 0x000fe200078e0a08 */
[----:B------:R-:W-:Y:S01]  /*56e0*/  ISETP.GE.AND P4, PT, R188, RZ, PT ;  /* 0x000000ffbc00720c */ /* 0x000fe20003f86270 */
[----:B------:R-:W-:-:S04]  /*56f0*/  IMAD.HI.U32 R98, R6, R115, RZ ;  /* 0x0000007306627227 */ /* 0x000fc800078e00ff */
[----:B------:R-:W-:Y:S02]  /*5700*/  IMAD R112, R8, R112, R107 ;  /* 0x0000007008707224 */ /* 0x000fe400078e026b */
[----:B------:R-:W-:-:S04]  /*5710*/  IMAD.HI.U32 R107, R6, R117, RZ ;  /* 0x00000075066b7227 */ /* 0x000fc800078e00ff */
[----:B------:R-:W-:Y:S02]  /*5720*/  IMAD.MOV R98, RZ, RZ, -R98 ;  /* 0x000000ffff627224 */ /* 0x000fe400078e0a62 */
[----:B------:R-:W-:Y:S02]  /*5730*/  IMAD.MOV R107, RZ, RZ, -R107 ;  /* 0x000000ffff6b7224 */ /* 0x000fe400078e0a6b */
[--C-:B------:R-:W-:Y:S01]  /*5740*/  @!P5 IMAD.IADD R109, R109, 0x1, -R8.reuse ;  /* 0x000000016d6dd824 */ /* 0x100fe200078e0a08 */
[----:B------:R-:W-:Y:S01]  /*5750*/  ISETP.GT.U32.AND P5, PT, R8, R110, PT ;  /* 0x0000006e0800720c */ /* 0x000fe20003fa4070 */
[--C-:B------:R-:W-:Y:S01]  /*5760*/  @!P2 IMAD.IADD R108, R108, 0x1, -R8.reuse ;  /* 0x000000016c6ca824 */ /* 0x100fe200078e0a08 */
[C---:B------:R-:W-:Y:S01]  /*5770*/  ISETP.GT.U32.AND P2, PT, R8.reuse, R113, PT ;  /* 0x000000710800720c */ /* 0x040fe20003f44070 */
[----:B------:R-:W-:Y:S01]  /*5780*/  @!P0 IMAD.IADD R111, R111, 0x1, -R8 ;  /* 0x000000016f6f8824 */ /* 0x000fe200078e0a08 */
[----:B------:R-:W-:Y:S01]  /*5790*/  ISETP.GE.AND P0, PT, R241, RZ, PT ;  /* 0x000000fff100720c */ /* 0x000fe20003f06270 */
[C---:B------:R-:W-:Y:S01]  /*57a0*/  IMAD R115, R8.reuse, R98, R115 ;  /* 0x0000006208737224 */ /* 0x040fe200078e0273 */
[----:B------:R-:W-:Y:S01]  /*57b0*/  IABS R98, R212 ;  /* 0x000000d400627213 */ /* 0x000fe20000000000 */
[----:B------:R-:W-:-:S02]  /*57c0*/  IMAD R114, R8, R107, R117 ;  /* 0x0000006b08727224 */ /* 0x000fc400078e0275 */
[----:B------:R-:W-:Y:S02]  /*57d0*/  IMAD.MOV.U32 R107, RZ, RZ, R109 ;  /* 0x000000ffff6b7224 */ /* 0x000fe400078e006d */
[----:B------:R-:W-:Y:S02]  /*57e0*/  IMAD.MOV.U32 R109, RZ, RZ, R111 ;  /* 0x000000ffff6d7224 */ /* 0x000fe400078e006f */
[----:B------:R-:W-:Y:S01]  /*57f0*/  @!P4 IMAD.MOV R108, RZ, RZ, -R108 ;  /* 0x000000ffff6cc224 */ /* 0x000fe200078e0a6c */
[C---:B------:R-:W-:Y:S01]  /*5800*/  ISETP.GT.U32.AND P4, PT, R8.reuse, R115, PT ;  /* 0x000000730800720c */ /* 0x040fe20003f84070 */
[----:B------:R-:W-:Y:S01]  /*5810*/  @!P1 IMAD.MOV R109, RZ, RZ, -R109 ;  /* 0x000000ffff6d9224 */ /* 0x000fe200078e0a6d */
[----:B------:R-:W-:Y:S01]  /*5820*/  ISETP.GT.U32.AND P1, PT, R8, R114, PT ;  /* 0x000000720800720c */ /* 0x000fe20003f24070 */
[--C-:B------:R-:W-:Y:S01]  /*5830*/  @!P5 IMAD.IADD R110, R110, 0x1, -R8.reuse ;  /* 0x000000016e6ed824 */ /* 0x100fe200078e0a08 */
[----:B------:R-:W-:Y:S01]  /*5840*/  ISETP.GT.U32.AND P5, PT, R8, R112, PT ;  /* 0x000000700800720c */ /* 0x000fe20003fa4070 */
[----:B------:R-:W-:Y:S01]  /*5850*/  @!P2 IMAD.IADD R113, R113, 0x1, -R8 ;  /* 0x000000017171a824 */ /* 0x000fe200078e0a08 */
[----:B------:R-:W-:Y:S01]  /*5860*/  ISETP.GE.AND P2, PT, R250, RZ, PT ;  /* 0x000000fffa00720c */ /* 0x000fe20003f46270 */
[----:B------:R-:W-:-:S02]  /*5870*/  @!P6 IMAD.MOV R107, RZ, RZ, -R107 ;  /* 0x000000ffff6be224 */ /* 0x000fc400078e0a6b */
[----:B------:R-:W-:Y:S01]  /*5880*/  @!P3 IMAD.MOV R106, RZ, RZ, -R106 ;  /* 0x000000ffff6ab224 */ /* 0x000fe200078e0a6a */
[C---:B------:R-:W-:Y:S01]  /*5890*/  ISETP.GT.U32.AND P6, PT, R8.reuse, R113, PT ;  /* 0x000000710800720c */ /* 0x040fe20003fc4070 */
[C---:B------:R-:W-:Y:S01]  /*58a0*/  IMAD R117, R8.reuse, R116, R119 ;  /* 0x0000007408757224 */ /* 0x040fe200078e0277 */
[----:B------:R-:W-:Y:S01]  /*58b0*/  ISETP.GT.U32.AND P3, PT, R8, R110, PT ;  /* 0x0000006e0800720c */ /* 0x000fe20003f64070 */
[--C-:B------:R-:W-:Y:S01]  /*58c0*/  @!P4 IMAD.IADD R115, R115, 0x1, -R8.reuse ;  /* 0x000000017373c824 */ /* 0x100fe200078e0a08 */
[----:B------:R-:W-:Y:S01]  /*58d0*/  ISETP.GE.AND P4, PT, R232, RZ, PT ;  /* 0x000000ffe800720c */ /* 0x000fe20003f86270 */
[----:B------:R-:W-:Y:S02]  /*58e0*/  @!P1 IMAD.IADD R114, R114, 0x1, -R8 ;  /* 0x0000000172729824 */ /* 0x000fe400078e0a08 */
[----:B------:R-:W-:Y:S01]  /*58f0*/  IMAD.HI.U32 R111, R6, R121, RZ ;  /* 0x00000079066f7227 */ /* 0x000fe200078e00ff */
[----:B------:R-:W-:-:S03]  /*5900*/  ISETP.GT.U32.AND P1, PT, R8, R115, PT ;  /* 0x000000730800720c */ /* 0x000fc60003f24070 */
[----:B------:R-:W-:Y:S02]  /*5910*/  IMAD.MOV.U32 R119, RZ, RZ, R98 ;  /* 0x000000ffff777224 */ /* 0x000fe400078e0062 */
[----:B------:R-:W-:Y:S02]  /*5920*/  @!P5 IMAD.IADD R112, R112, 0x1, -R8 ;  /* 0x000000017070d824 */ /* 0x000fe400078e0a08 */
[----:B------:R-:W-:Y:S02]  /*5930*/  IMAD.MOV R111, RZ, RZ, -R111 ;  /* 0x000000ffff6f7224 */ /* 0x000fe400078e0a6f */
[----:B------:R-:W-:Y:S01]  /*5940*/  IMAD.HI.U32 R98, R6, R119, RZ ;  /* 0x0000007706627227 */ /* 0x000fe200078e00ff */
[----:B------:R-:W-:-:S03]  /*5950*/  ISETP.GT.U32.AND P5, PT, R8, R112, PT ;  /* 0x000000700800720c */ /* 0x000fc60003fa4070 */
[----:B------:R-:W-:Y:S01]  /*5960*/  IMAD R116, R8, R111, R121 ;  /* 0x0000006f08747224 */ /* 0x000fe200078e0279 */
[----:B------:R-:W-:Y:S01]  /*5970*/  IABS R121, R171 ;  /* 0x000000ab00797213 */ /* 0x000fe20000000000 */
[----:B------:R-:W-:Y:S01]  /*5980*/  @!P6 IMAD.IADD R113, R113, 0x1, -R8 ;  /* 0x000000017171e824 */ /* 0x000fe200078e0a08 */
[----:B------:R-:W-:Y:S01]  /*5990*/  ISETP.GE.AND P6, PT, R196, RZ, PT ;  /* 0x000000ffc400720c */ /* 0x000fe20003fc6270 */
[----:B------:R-:W-:Y:S01]  /*59a0*/  IMAD.MOV R98, RZ, RZ, -R98 ;  /* 0x000000ffff627224 */ /* 0x000fe200078e0a62 */
[----:B------:R-:W-:Y:S01]  /*59b0*/  CS2R R196, SRZ ;  /* 0x0000000000c47805 */ /* 0x000fe2000001ff00 */
[--C-:B------:R-:W-:Y:S01]  /*59c0*/  @!P3 IMAD.IADD R110, R110, 0x1, -R8.reuse ;  /* 0x000000016e6eb824 */ /* 0x100fe200078e0a08 */
[C---:B------:R-:W-:Y:S01]  /*59d0*/  ISETP.GT.U32.AND P3, PT, R8.reuse, R117, PT ;  /* 0x000000750800720c */ /* 0x040fe20003f64070 */
[----:B------:R-:W-:Y:S01]  /*59e0*/  @!P1 IMAD.IADD R115, R115, 0x1, -R8 ;  /* 0x0000000173739824 */ /* 0x000fe200078e0a08 */
[C---:B------:R-:W-:Y:S01]  /*59f0*/  ISETP.GT.U32.AND P1, PT, R8.reuse, R116, PT ;  /* 0x000000740800720c */ /* 0x040fe20003f24070 */
[----:B------:R-:W-:-:S02]  /*5a00*/  IMAD R119, R8, R98, R119 ;  /* 0x0000006208777224 */ /* 0x000fc400078e0277 */
[----:B------:R-:W-:Y:S02]  /*5a10*/  IMAD.MOV.U32 R111, RZ, RZ, R113 ;  /* 0x000000ffff6f7224 */ /* 0x000fe400078e0071 */
[----:B------:R-:W-:Y:S01]  /*5a20*/  @!P5 IMAD.IADD R112, R112, 0x1, -R8 ;  /* 0x000000017070d824 */ /* 0x000fe200078e0a08 */
[----:B------:R-:W-:Y:S01]  /*5a30*/  ISETP.GE.AND P5, PT, R220, RZ, PT ;  /* 0x000000ffdc00720c */ /* 0x000fe20003fa6270 */
[----:B------:R-:W-:Y:S01]  /*5a40*/  @!P2 IMAD.MOV R111, RZ, RZ, -R111 ;  /* 0x000000ffff6fa224 */ /* 0x000fe200078e0a6f */
[----:B------:R-:W-:Y:S01]  /*5a50*/  ISETP.GT.U32.AND P2, PT, R8, R119, PT ;  /* 0x000000770800720c */ /* 0x000fe20003f44070 */
[----:B------:R-:W-:-:S04]  /*5a60*/  IMAD.HI.U32 R98, R6, R121, RZ ;  /* 0x0000007906627227 */ /* 0x000fc800078e00ff */
[----:B------:R-:W-:Y:S02]  /*5a70*/  @!P3 IMAD.IADD R117, R117, 0x1, -R8 ;  /* 0x000000017575b824 */ /* 0x000fe400078e0a08 */
[----:B------:R-:W-:Y:S01]  /*5a80*/  @!P0 IMAD.MOV R110, RZ, RZ, -R110 ;  /* 0x000000ffff6e8224 */ /* 0x000fe200078e0a6e */
[----:B------:R-:W-:Y:S01]  /*5a90*/  ISETP.GT.U32.AND P0, PT, R8, R114, PT ;  /* 0x000000720800720c */ /* 0x000fe20003f04070 */
[----:B------:R-:W-:Y:S01]  /*5aa0*/  @!P1 IMAD.IADD R116, R116, 0x1, -R8 ;  /* 0x0000000174749824 */ /* 0x000fe200078e0a08 */
[C---:B------:R-:W-:Y:S01]  /*5ab0*/  ISETP.GT.U32.AND P3, PT, R8.reuse, R117, PT ;  /* 0x000000750800720c */ /* 0x040fe20003f64070 */
[----:B------:R-:W-:Y:S02]  /*5ac0*/  IMAD.MOV R98, RZ, RZ, -R98 ;  /* 0x000000ffff627224 */ /* 0x000fe400078e0a62 */
[----:B------:R-:W-:Y:S01]  /*5ad0*/  @!P2 IMAD.IADD R119, R119, 0x1, -R8 ;  /* 0x000000017777a824 */ /* 0x000fe200078e0a08 */
[C---:B------:R-:W-:Y:S01]  /*5ae0*/  ISETP.GT.U32.AND P1, PT, R8.reuse, R116, PT ;  /* 0x000000740800720c */ /* 0x040fe20003f24070 */
[----:B------:R-:W-:Y:S01]  /*5af0*/  IMAD.MOV.U32 R113, RZ, RZ, R115 ;  /* 0x000000ffff717224 */ /* 0x000fe200078e0073 */
[----:B------:R-:W-:Y:S01]  /*5b00*/  ISETP.GE.AND P2, PT, R171, RZ, PT ;  /* 0x000000ffab00720c */ /* 0x000fe20003f46270 */
[----:B------:R-:W-:-:S02]  /*5b10*/  IMAD R121, R8, R98, R121 ;  /* 0x0000006208797224 */ /* 0x000fc400078e0279 */
[----:B------:R-:W-:-:S04]  /*5b20*/  IMAD.HI.U32 R98, R6, R123, RZ ;  /* 0x0000007b06627227 */ /* 0x000fc800078e00ff */
[----:B------:R-:W-:Y:S01]  /*5b30*/  @!P5 IMAD.MOV R113, RZ, RZ, -R113 ;  /* 0x000000ffff71d224 */ /* 0x000fe200078e0a71 */
[----:B------:R-:W-:Y:S01]  /*5b40*/  ISETP.GT.U32.AND P5, PT, R8, R119, PT ;  /* 0x000000770800720c */ /* 0x000fe20003fa4070 */
[----:B------:R-:W-:Y:S02]  /*5b50*/  IMAD.MOV R98, RZ, RZ, -R98 ;  /* 0x000000ffff627224 */ /* 0x000fe400078e0a62 */
[--C-:B------:R-:W-:Y:S01]  /*5b60*/  @!P0 IMAD.IADD R114, R114, 0x1, -R8.reuse ;  /* 0x0000000172728824 */ /* 0x100fe200078e0a08 */
[----:B------:R-:W-:Y:S01]  /*5b70*/  ISETP.GE.AND P0, PT, R212, RZ, PT ;  /* 0x000000ffd400720c */ /* 0x000fe20003f06270 */
[----:B------:R-:W-:Y:S01]  /*5b80*/  IMAD R123, R8, R98, R123 ;  /* 0x00000062087b7224 */ /* 0x000fe200078e027b */
[----:B------:R-:W-:Y:S01]  /*5b90*/  CS2R R212, SRZ ;  /* 0x0000000000d47805 */ /* 0x000fe2000001ff00 */
[----:B------:R-:W-:Y:S01]  /*5ba0*/  @!P3 IMAD.IADD R117, R117, 0x1, -R8 ;  /* 0x000000017575b824 */ /* 0x000fe200078e0a08 */
[----:B------:R-:W-:Y:S01]  /*5bb0*/  ISETP.GE.AND P3, PT, R238, RZ, PT ;  /* 0x000000ffee00720c */ /* 0x000fe20003f66270 */
[----:B------:R-:W-:Y:S01]  /*5bc0*/  @!P4 IMAD.MOV R114, RZ, RZ, -R114 ;  /* 0x000000ffff72c224 */ /* 0x000fe200078e0a72 */
[----:B------:R-:W-:Y:S01]  /*5bd0*/  ISETP.GT.U32.AND P4, PT, R8, R121, PT ;  /* 0x000000790800720c */ /* 0x000fe20003f84070 */
[----:B------:R-:W-:Y:S01]  /*5be0*/  @!P1 IMAD.IADD R116, R116, 0x1, -R8 ;  /* 0x0000000174749824 */ /* 0x000fe200078e0a08 */
[----:B------:R-:W-:Y:S01]  /*5bf0*/  ISETP.GT.U32.AND P1, PT, R8, R123, PT ;  /* 0x0000007b0800720c */ /* 0x000fe20003f24070 */
[----:B------:R-:W-:-:S04]  /*5c00*/  IMAD.HI.U32 R98, R6, R125, RZ ;  /* 0x0000007d06627227 */ /* 0x000fc800078e00ff */
[----:B------:R-:W-:Y:S01]  /*5c10*/  @!P5 IMAD.IADD R119, R119, 0x1, -R8 ;  /* 0x000000017777d824 */ /* 0x000fe200078e0a08 */
[----:B------:R-:W-:Y:S01]  /*5c20*/  ISETP.GE.AND P5, PT, R88, RZ, PT ;  /* 0x000000ff5800720c */ /* 0x000fe20003fa6270 */
[----:B------:R-:W-:Y:S02]  /*5c30*/  IMAD.MOV R98, RZ, RZ, -R98 ;  /* 0x000000ffff627224 */ /* 0x000fe400078e0a62 */
[----:B------:R-:W-:Y:S02]  /*5c40*/  IMAD.MOV.U32 R88, RZ, RZ, R119 ;  /* 0x000000ffff587224 */ /* 0x000fe400078e0077 */
[----:B------:R-:W-:Y:S02]  /*5c50*/  IMAD R119, R8, R98, R125 ;  /* 0x0000006208777224 */ /* 0x000fe400078e027d */
[--C-:B------:R-:W-:Y:S02]  /*5c60*/  @!P4 IMAD.IADD R121, R121, 0x1, -R8.reuse ;  /* 0x000000017979c824 */ /* 0x100fe400078e0a08 */
[----:B------:R-:W-:-:S02]  /*5c70*/  @!P1 IMAD.IADD R123, R123, 0x1, -R8 ;  /* 0x000000017b7b9824 */ /* 0x000fc400078e0a08 */
[----:B------:R-:W-:Y:S01]  /*5c80*/  @!P3 IMAD.MOV R116, RZ, RZ, -R116 ;  /* 0x000000ffff74b224 */ /* 0x000fe200078e0a74 */
[----:B------:R-:W-:Y:S01]  /*5c90*/  ISETP.GT.U32.AND P3, PT, R8, R119, PT ;  /* 0x000000770800720c */ /* 0x000fe20003f64070 */
[----:B------:R-:W-:Y:S01]  /*5ca0*/  IMAD.HI.U32 R98, R6, R127, RZ ;  /* 0x0000007f06627227 */ /* 0x000fe200078e00ff */
[C---:B------:R-:W-:Y:S02]  /*5cb0*/  ISETP.GT.U32.AND P4, PT, R8.reuse, R121, PT ;  /* 0x000000790800720c */ /* 0x040fe40003f84070 */
[----:B------:R-:W-:Y:S01]  /*5cc0*/  ISETP.GT.U32.AND P1, PT, R8, R123, PT ;  /* 0x0000007b0800720c */ /* 0x000fe20003f24070 */
[----:B------:R-:W-:Y:S01]  /*5cd0*/  @!P6 IMAD.MOV R112, RZ, RZ, -R112 ;  /* 0x000000ffff70e224 */ /* 0x000fe200078e0a70 */
[----:B------:R-:W-:Y:S01]  /*5ce0*/  ISETP.GE.AND P6, PT, R244, RZ, PT ;  /* 0x000000fff400720c */ /* 0x000fe20003fc6270 */
[----:B------:R-:W-:Y:S02]  /*5cf0*/  IMAD.MOV R98, RZ, RZ, -R98 ;  /* 0x000000ffff627224 */ /* 0x000fe400078e0a62 */
[----:B------:R-:W-:Y:S01]  /*5d00*/  IMAD.MOV.U32 R115, RZ, RZ, R117 ;  /* 0x000000ffff737224 */ /* 0x000fe200078e0075 */
[----:B------:R-:W-:Y:S01]  /*5d10*/  IABS R117, R28 ;  /* 0x0000001c00757213 */ /* 0x000fe20000000000 */
[----:B------:R-:W-:Y:S01]  /*5d20*/  IMAD R120, R8, R98, R127 ;  /* 0x0000006208787224 */ /* 0x000fe200078e027f */
[----:B------:R-:W-:Y:S01]  /*5d30*/  IABS R127, R2 ;  /* 0x00000002007f7213 */ /* 0x000fe20000000000 */
[----:B------:R-:W-:-:S02]  /*5d40*/  @!P3 IMAD.IADD R119, R119, 0x1, -R8 ;  /* 0x000000017777b824 */ /* 0x000fc400078e0a08 */
[--C-:B------:R-:W-:Y:S01]  /*5d50*/  @!P4 IMAD.IADD R121, R121, 0x1, -R8.reuse ;  /* 0x000000017979c824 */ /* 0x100fe200078e0a08 */
        /* <DEDUP_REMOVED lines=8> */
[----:B------:R-:W-:Y:S02]  /*5de0*/  IMAD.MOV.U32 R28, RZ, RZ, R123 ;  /* 0x000000ffff1c7224 */ /* 0x000fe400078e007b */
[----:B------:R-:W-:Y:S02]  /*5df0*/  IMAD.MOV.U32 R125, RZ, RZ, R117 ;  /* 0x000000ffff7d7224 */ /* 0x000fe400078e0075 */
[----:B------:R-:W-:Y:S01]  /*5e00*/  IMAD R123, R8, R98, R129 ;  /* 0x00000062087b7224 */ /* 0x000fe200078e0281 */
[----:B------:R-:W-:Y:S01]  /*5e10*/  IABS R129, R179 ;  /* 0x000000b300817213 */ /* 0x000fe20000000000 */
[----:B------:R-:W-:-:S04]  /*5e20*/  IMAD.HI.U32 R117, R6, R125, RZ ;  /* 0x0000007d06757227 */ /* 0x000fc800078e00ff */
[--C-:B------:R-:W-:Y:S02]  /*5e30*/  @!P1 IMAD.IADD R120, R120, 0x1, -R8.reuse ;  /* 0x0000000178789824 */ /* 0x100fe400078e0a08 */
[----:B------:R-:W-:Y:S01]  /*5e40*/  @!P3 IMAD.IADD R119, R119, 0x1, -R8 ;  /* 0x000000017777b824 */ /* 0x000fe200078e0a08 */
[----:B------:R-:W-:Y:S01]  /*5e50*/  ISETP.GT.U32.AND P3, PT, R8, R123, PT ;  /* 0x0000007b0800720c */ /* 0x000fe20003f64070 */
[----:B------:R-:W-:Y:S01]  /*5e60*/  @!P6 IMAD.MOV R28, RZ, RZ, -R28 ;  /* 0x000000ffff1ce224 */ /* 0x000fe200078e0a1c */
[----:B------:R-:W-:Y:S01]  /*5e70*/  ISETP.GE.AND P6, PT, R34, RZ, PT ;  /* 0x000000ff2200720c */ /* 0x000fe20003fc6270 */
[----:B------:R-:W-:Y:S01]  /*5e80*/  IMAD.MOV R117, RZ, RZ, -R117 ;  /* 0x000000ffff757224 */ /* 0x000fe200078e0a75 */
[----:B------:R-:W-:Y:S01]  /*5e90*/  ISETP.GT.U32.AND P1, PT, R8, R120, PT ;  /* 0x000000780800720c */ /* 0x000fe20003f24070 */
[----:B------:R-:W-:-:S04]  /*5ea0*/  IMAD.HI.U32 R34, R6, R127, RZ ;  /* 0x0000007f06227227 */ /* 0x000fc800078e00ff */
[C---:B------:R-:W-:Y:S02]  /*5eb0*/  IMAD R125, R8.reuse, R117, R125 ;  /* 0x00000075087d7224 */ /* 0x040fe400078e027d */
[----:B------:R-:W-:Y:S02]  /*5ec0*/  IMAD.MOV.U32 R117, RZ, RZ, R121 ;  /* 0x000000ffff757224 */ /* 0x000fe400078e0079 */
[----:B------:R-:W-:Y:S02]  /*5ed0*/  IMAD.MOV R34, RZ, RZ, -R34 ;  /* 0x000000ffff227224 */ /* 0x000fe400078e0a22 */
[----:B------:R-:W-:Y:S01]  /*5ee0*/  IMAD.MOV.U32 R121, RZ, RZ, R118 ;  /* 0x000000ffff797224 */ /* 0x000fe200078e0076 */
[----:B------:R-:W-:Y:S01]  /*5ef0*/  IABS R118, R210 ;  /* 0x000000d200767213 */ /* 0x000fe20000000000 */
[----:B------:R-:W-:Y:S01]  /*5f00*/  IMAD R122, R8, R34, R127 ;  /* 0x00000022087a7224 */ /* 0x000fe200078e027f */
[----:B------:R-:W-:Y:S01]  /*5f10*/  IABS R127, R222 ;  /* 0x000000de007f7213 */ /* 0x000fe20000000000 */
[----:B------:R-:W-:-:S02]  /*5f20*/  IMAD.MOV.U32 R34, RZ, RZ, R119 ;  /* 0x000000ffff227224 */ /* 0x000fc400078e0077 */
[----:B------:R-:W-:Y:S02]  /*5f30*/  @!P3 IMAD.IADD R123, R123, 0x1, -R8 ;  /* 0x000000017b7bb824 */ /* 0x000fe400078e0a08 */
[----:B------:R-:W-:Y:S01]  /*5f40*/  IMAD.MOV.U32 R119, RZ, RZ, R118 ;  /* 0x000000ffff777224 */ /* 0x000fe200078e0076 */
[----:B------:R-:W-:Y:S01]  /*5f50*/  IABS R118, R159 ;  /* 0x0000009f00767213 */ /* 0x000fe20000000000 */
[----:B------:R-:W-:Y:S01]  /*5f60*/  @!P2 IMAD.MOV R117, RZ, RZ, -R117 ;  /* 0x000000ffff75a224 */ /* 0x000fe200078e0a75 */
[----:B------:R-:W-:Y:S01]  /*5f70*/  ISETP.GT.U32.AND P2, PT, R8, R125, PT ;  /* 0x0000007d0800720c */ /* 0x000fe20003f44070 */
[----:B------:R-:W-:Y:S01]  /*5f80*/  @!P5 IMAD.MOV R34, RZ, RZ, -R34 ;  /* 0x000000ffff22d224 */ /* 0x000fe200078e0a22 */
[----:B------:R-:W-:Y:S01]  /*5f90*/  ISETP.GE.AND P5, PT, R2, RZ, PT ;  /* 0x000000ff0200720c */ /* 0x000fe20003fa6270 */
[----:B------:R-:W-:Y:S01]  /*5fa0*/  @!P1 IMAD.IADD R120, R120, 0x1, -R8 ;  /* 0x0000000178789824 */ /* 0x000fe200078e0a08 */
[----:B------:R-:W-:Y:S01]  /*5fb0*/  ISETP.GT.U32.AND P1, PT, R8, R122, PT ;  /* 0x0000007a0800720c */ /* 0x000fe20003f24070 */
[----:B------:R-:W-:Y:S01]  /*5fc0*/  IMAD.HI.U32 R2, R6, R119, RZ ;  /* 0x0000007706027227 */ /* 0x000fe200078e00ff */
[----:B------:R-:W-:-:S03]  /*5fd0*/  ISETP.GT.U32.AND P3, PT, R8, R123, PT ;  /* 0x0000007b0800720c */ /* 0x000fc60003f64070 */
[----:B------:R-:W-:Y:S02]  /*5fe0*/  IMAD.MOV R2, RZ, RZ, -R2 ;  /* 0x000000ffff027224 */ /* 0x000fe400078e0a02 */
[----:B------:R-:W-:-:S04]  /*5ff0*/  IMAD.HI.U32 R98, R6, R121, RZ ;  /* 0x0000007906627227 */ /* 0x000fc800078e00ff */
[----:B------:R-:W-:Y:S02]  /*6000*/  IMAD R119, R8, R2, R119 ;  /* 0x0000000208777224 */ /* 0x000fe400078e0277 */
[--C-:B------:R-:W-:Y:S02]  /*6010*/  @!P2 IMAD.IADD R125, R125, 0x1, -R8.reuse ;  /* 0x000000017d7da824 */ /* 0x100fe400078e0a08 */
[--C-:B------:R-:W-:Y:S02]  /*6020*/  @!P1 IMAD.IADD R122, R122, 0x1, -R8.reuse ;  /* 0x000000017a7a9824 */ /* 0x100fe400078e0a08 */
[----:B------:R-:W-:Y:S01]  /*6030*/  @!P3 IMAD.IADD R123, R123, 0x1, -R8 ;  /* 0x000000017b7bb824 */ /* 0x000fe200078e0a08 */
[C---:B------:R-:W-:Y:S01]  /*6040*/  ISETP.GT.U32.AND P3, PT, R8.reuse, R119, PT ;  /* 0x000000770800720c */ /* 0x040fe20003f64070 */
[----:B------:R-:W-:Y:S01]  /*6050*/  IMAD.MOV R98, RZ, RZ, -R98 ;  /* 0x000000ffff627224 */ /* 0x000fe200078e0a62 */
[----:B------:R-:W-:Y:S01]  /*6060*/  ISETP.GT.U32.AND P2, PT, R8, R125, PT ;  /* 0x0000007d0800720c */ /* 0x000fe20003f44070 */
[----:B------:R-:W-:Y:S01]  /*6070*/  IMAD.HI.U32 R2, R6, R127, RZ ;  /* 0x0000007f06027227 */ /* 0x000fe200078e00ff */
[----:B------:R-:W-:-:S03]  /*6080*/  ISETP.GT.U32.AND P1, PT, R8, R122, PT ;  /* 0x0000007a0800720c */ /* 0x000fc60003f24070 */
[----:B------:R-:W-:Y:S02]  /*6090*/  IMAD R124, R8, R98, R121 ;  /* 0x00000062087c7224 */ /* 0x000fe400078e0279 */
[----:B------:R-:W-:-:S04]  /*60a0*/  IMAD.HI.U32 R98, R6, R129, RZ ;  /* 0x0000008106627227 */ /* 0x000fc800078e00ff */
[----:B------:R-:W-:Y:S02]  /*60b0*/  IMAD.MOV R126, RZ, RZ, -R2 ;  /* 0x000000ffff7e7224 */ /* 0x000fe400078e0a02 */
[----:B------:R-:W-:Y:S02]  /*60c0*/  IMAD.MOV R98, RZ, RZ, -R98 ;  /* 0x000000ffff627224 */ /* 0x000fe400078e0a62 */
[--C-:B------:R-:W-:Y:S02]  /*60d0*/  @!P3 IMAD.IADD R119, R119, 0x1, -R8.reuse ;  /* 0x000000017777b824 */ /* 0x100fe400078e0a08 */
[C---:B------:R-:W-:Y:S02]  /*60e0*/  IMAD R126, R8.reuse, R126, R127 ;  /* 0x0000007e087e7224 */ /* 0x040fe400078e027f */
[--C-:B------:R-:W-:Y:S01]  /*60f0*/  @!P2 IMAD.IADD R125, R125, 0x1, -R8.reuse ;  /* 0x000000017d7da824 */ /* 0x100fe200078e0a08 */
[----:B------:R-:W-:Y:S01]  /*6100*/  ISETP.GT.U32.AND P3, PT, R8, R119, PT ;  /* 0x000000770800720c */ /* 0x000fe20003f64070 */
[----:B------:R-:W-:Y:S01]  /*6110*/  @!P1 IMAD.IADD R122, R122, 0x1, -R8 ;  /* 0x000000017a7a9824 */ /* 0x000fe200078e0a08 */
[----:B------:R-:W-:Y:S01]  /*6120*/  ISETP.GE.AND P1, PT, R222, RZ, PT ;  /* 0x000000ffde00720c */ /* 0x000fe20003f26270 */
[C---:B------:R-:W-:Y:S01]  /*6130*/  IMAD R127, R8.reuse, R98, R129 ;  /* 0x00000062087f7224 */ /* 0x040fe200078e0281 */
[----:B------:R-:W-:Y:S01]  /*6140*/  IABS R129, R230 ;  /* 0x000000e600817213 */ /* 0x000fe20000000000 */
[----:B------:R-:W-:Y:S01]  /*6150*/  IMAD.MOV.U32 R121, RZ, RZ, R125 ;  /* 0x000000ffff797224 */ /* 0x000fe200078e007d */
[----:B------:R-:W-:Y:S01]  /*6160*/  ISETP.GE.AND P2, PT, R155, RZ, PT ;  /* 0x000000ff9b00720c */ /* 0x000fe20003f46270 */
[----:B------:R-:W-:Y:S01]  /*6170*/  @!P5 IMAD.MOV R122, RZ, RZ, -R122 ;  /* 0x000000ffff7ad224 */ /* 0x000fe200078e0a7a */
[----:B------:R-:W-:Y:S01]  /*6180*/  ISETP.GT.U32.AND P5, PT, R8, R127, PT ;  /* 0x0000007f0800720c */ /* 0x000fe20003fa4070 */
[----:B------:R-:W-:Y:S01]  /*6190*/  IMAD.MOV.U32 R125, RZ, RZ, R118 ;  /* 0x000000ffff7d7224 */ /* 0x000fe200078e0076 */
[----:B------:R-:W-:Y:S01]  /*61a0*/  IABS R118, R167 ;  /* 0x000000a700767213 */ /* 0x000fe20000000000 */
[----:B------:R-:W-:Y:S01]  /*61b0*/  @!P4 IMAD.MOV R121, RZ, RZ, -R121 ;  /* 0x000000ffff79c224 */ /* 0x000fe200078e0a79 */
[----:B------:R-:W-:Y:S01]  /*61c0*/  ISETP.GE.AND P4, PT, R210, RZ, PT ;  /* 0x000000ffd200720c */ /* 0x000fe20003f86270 */
[----:B------:R-:W-:Y:S01]  /*61d0*/  IMAD.HI.U32 R2, R6, R125, RZ ;  /* 0x0000007d06027227 */ /* 0x000fe200078e00ff */
[----:B------:R-:W-:-:S03]  /*61e0*/  CS2R R210, SRZ ;  /* 0x0000000000d27805 */ /* 0x000fc6000001ff00 */
[----:B------:R-:W-:Y:S02]  /*61f0*/  IMAD.MOV R2, RZ, RZ, -R2 ;  /* 0x000000ffff027224 */ /* 0x000fe400078e0a02 */
[----:B------:R-:W-:Y:S01]  /*6200*/  @!P6 IMAD.MOV R123, RZ, RZ, -R123 ;  /* 0x000000ffff7be224 */ /* 0x000fe200078e0a7b */
[C---:B------:R-:W-:Y:S01]  /*6210*/  ISETP.GT.U32.AND P6, PT, R8.reuse, R126, PT ;  /* 0x0000007e0800720c */ /* 0x040fe20003fc4070 */
[--C-:B------:R-:W-:Y:S02]  /*6220*/  @!P3 IMAD.IADD R119, R119, 0x1, -R8.reuse ;  /* 0x000000017777b824 */ /* 0x100fe400078e0a08 */
[C---:B------:R-:W-:Y:S02]  /*6230*/  IMAD R128, R8.reuse, R2, R125 ;  /* 0x0000000208807224 */ /* 0x040fe400078e027d */
[----:B------:R-:W-:Y:S02]  /*6240*/  @!P5 IMAD.IADD R127, R127, 0x1, -R8 ;  /* 0x000000017f7fd824 */ /* 0x000fe400078e0a08 */
[----:B------:R-:W-:Y:S01]  /*6250*/  IMAD.MOV.U32 R125, RZ, RZ, R119 ;  /* 0x000000ffff7d7224 */ /* 0x000fe200078e0077 */
[----:B------:R-:W-:Y:S01]  /*6260*/  ISETP.GT.U32.AND P3, PT, R8, R128, PT ;  /* 0x000000800800720c */ /* 0x000fe20003f64070 */
[----:B------:R-:W-:-:S04]  /*6270*/  IMAD.HI.U32 R98, R6, R131, RZ ;  /* 0x0000008306627227 */ /* 0x000fc800078e00ff */
[----:B------:R-:W-:Y:S01]  /*6280*/  @!P4 IMAD.MOV R125, RZ, RZ, -R125 ;  /* 0x000000ffff7dc224 */ /* 0x000fe200078e0a7d */
[----:B------:R-:W-:Y:S01]  /*6290*/  ISETP.GT.U32.AND P4, PT, R8, R127, PT ;  /* 0x0000007f0800720c */ /* 0x000fe20003f84070 */
[----:B------:R-:W-:Y:S01]  /*62a0*/  @!P6 IMAD.IADD R126, R126, 0x1, -R8 ;  /* 0x000000017e7ee824 */ /* 0x000fe200078e0a08 */
[----:B------:R-:W-:Y:S01]  /*62b0*/  ISETP.GE.AND P6, PT, R230, RZ, PT ;  /* 0x000000ffe600720c */ /* 0x000fe20003fc6270 */
[----:B------:R-:W-:Y:S02]  /*62c0*/  IMAD.MOV R98, RZ, RZ, -R98 ;  /* 0x000000ffff627224 */ /* 0x000fe400078e0a62 */
[----:B------:R-:W-:Y:S01]  /*62d0*/  @!P0 IMAD.MOV R88, RZ, RZ, -R88 ;  /* 0x000000ffff588224 */ /* 0x000fe200078e0a58 */
[C---:B------:R-:W-:Y:S01]  /*62e0*/  ISETP.GT.U32.AND P5, PT, R8.reuse, R126, PT ;  /* 0x0000007e0800720c */ /* 0x040fe20003fa4070 */
[----:B------:R-:W-:Y:S01]  /*62f0*/  IMAD R130, R8, R98, R131 ;  /* 0x0000006208827224 */ /* 0x000fe200078e0283 */
[----:B------:R-:W-:Y:S01]  /*6300*/  ISETP.GE.AND P0, PT, R163, RZ, PT ;  /* 0x000000ffa300720c */ /* 0x000fe20003f06270 */
[----:B------:R-:W-:Y:S01]  /*6310*/  IMAD.HI.U32 R2, R6, R129, RZ ;  /* 0x0000008106027227 */ /* 0x000fe200078e00ff */
[----:B------:R-:W-:-:S03]  /*6320*/  IABS R98, R251 ;  /* 0x000000fb00627213 */ /* 0x000fc60000000000 */
[----:B------:R-:W-:Y:S01]  /*6330*/  @!P4 IMAD.IADD R127, R127, 0x1, -R8 ;  /* 0x000000017f7fc824 */ /* 0x000fe200078e0a08 */
[C---:B------:R-:W-:Y:S01]  /*6340*/  ISETP.GT.U32.AND P4, PT, R8.reuse, R130, PT ;  /* 0x000000820800720c */ /* 0x040fe20003f84070 */
[----:B------:R-:W-:Y:S02]  /*6350*/  IMAD.MOV R2, RZ, RZ, -R2 ;  /* 0x000000ffff027224 */ /* 0x000fe400078e0a02 */
[----:B------:R-:W-:Y:S02]  /*6360*/  IMAD.MOV.U32 R119, RZ, RZ, R118 ;  /* 0x000000ffff777224 */ /* 0x000fe400078e0076 */
[----:B------:R-:W-:Y:S02]  /*6370*/  IMAD R129, R8, R2, R129 ;  /* 0x0000000208817224 */ /* 0x000fe400078e0281 */
[----:B------:R-:W-:-:S04]  /*6380*/  IMAD.HI.U32 R2, R6, R119, RZ ;  /* 0x0000007706027227 */ /* 0x000fc800078e00ff */
[----:B------:R-:W-:Y:S01]  /*6390*/  @!P5 IMAD.IADD R126, R126, 0x1, -R8 ;  /* 0x000000017e7ed824 */ /* 0x000fe200078e0a08 */
[C---:B------:R-:W-:Y:S01]  /*63a0*/  ISETP.GT.U32.AND P5, PT, R8.reuse, R129, PT ;  /* 0x000000810800720c */ /* 0x040fe20003fa4070 */
[----:B------:R-:W-:Y:S01]  /*63b0*/  @!P0 IMAD.MOV R120, RZ, RZ, -R120 ;  /* 0x000000ffff788224 */ /* 0x000fe200078e0a78 */
[----:B------:R-:W-:Y:S01]  /*63c0*/  ISETP.GT.U32.AND P0, PT, R8, R124, PT ;  /* 0x0000007c0800720c */ /* 0x000fe20003f04070 */
[----:B------:R-:W-:Y:S02]  /*63d0*/  IMAD.MOV R2, RZ, RZ, -R2 ;  /* 0x000000ffff027224 */ /* 0x000fe400078e0a02 */
[----:B------:R-:W-:Y:S02]  /*63e0*/  @!P4 IMAD.IADD R130, R130, 0x1, -R8 ;  /* 0x000000018282c824 */ /* 0x000fe400078e0a08 */
[----:B------:R-:W-:Y:S02]  /*63f0*/  IMAD R131, R8, R2, R119 ;  /* 0x0000000208837224 */ /* 0x000fe400078e0277 */
[----:B------:R-:W-:-:S02]  /*6400*/  IMAD.MOV.U32 R119, RZ, RZ, R98 ;  /* 0x000000ffff777224 */ /* 0x000fc400078e0062 */
[----:B------:R-:W-:Y:S01]  /*6410*/  @!P1 IMAD.MOV R126, RZ, RZ, -R126 ;  /* 0x000000ffff7e9224 */ /* 0x000fe200078e0a7e */
[----:B------:R-:W-:Y:S01]  /*6420*/  ISETP.GT.U32.AND P1, PT, R8, R130, PT ;  /* 0x000000820800720c */ /* 0x000fe20003f24070 */
[----:B------:R-:W-:-:S04]  /*6430*/  IMAD.HI.U32 R2, R6, R133, RZ ;  /* 0x0000008506027227 */ /* 0x000fc800078e00ff */
[----:B------:R-:W-:-:S04]  /*6440*/  IMAD.HI.U32 R98, R6, R119, RZ ;  /* 0x0000007706627227 */ /* 0x000fc800078e00ff */
[----:B------:R-:W-:Y:S02]  /*6450*/  IMAD.MOV R2, RZ, RZ, -R2 ;  /* 0x000000ffff027224 */ /* 0x000fe400078e0a02 */
[----:B------:R-:W-:Y:S01]  /*6460*/  @!P5 IMAD.IADD R129, R129, 0x1, -R8 ;  /* 0x000000018181d824 */ /* 0x000fe200078e0a08 */
[----:B------:R-:W-:Y:S01]  /*6470*/  ISETP.GT.U32.AND P5, PT, R8, R131, PT ;  /* 0x000000830800720c */ /* 0x000fe20003fa4070 */
[----:B------:R-:W-:Y:S02]  /*6480*/  IMAD.MOV R118, RZ, RZ, -R98 ;  /* 0x000000ffff767224 */ /* 0x000fe400078e0a62 */
[----:B------:R-:W-:Y:S01]  /*6490*/  @!P0 IMAD.IADD R124, R124, 0x1, -R8 ;  /* 0x000000017c7c8824 */ /* 0x000fe200078e0a08 */
[C---:B------:R-:W-:Y:S01]  /*64a0*/  ISETP.GT.U32.AND P4, PT, R8.reuse, R129, PT ;  /* 0x000000810800720c */ /* 0x040fe20003f84070 */
[C---:B------:R-:W-:Y:S02]  /*64b0*/  IMAD R132, R8.reuse, R2, R133 ;  /* 0x0000000208847224 */ /* 0x040fe400078e0285 */
[C---:B------:R-:W-:Y:S01]  /*64c0*/  IMAD R133, R8.reuse, R118, R119 ;  /* 0x0000007608857224 */ /* 0x040fe200078e0277 */
[----:B------:R-:W-:Y:S01]  /*64d0*/  ISETP.GT.U32.AND P0, PT, R8, R124, PT ;  /* 0x0000007c0800720c */ /* 0x000fe20003f04070 */
[----:B------:R-:W-:Y:S01]  /*64e0*/  IMAD.HI.U32 R2, R6, R135, RZ ;  /* 0x0000008706027227 */ /* 0x000fe200078e00ff */
[----:B------:R-:W-:-:S03]  /*64f0*/  IABS R119, R216 ;  /* 0x000000d800777213 */ /* 0x000fc60000000000 */
[----:B------:R-:W-:Y:S01]  /*6500*/  @!P1 IMAD.IADD R130, R130, 0x1, -R8 ;  /* 0x0000000182829824 */ /* 0x000fe200078e0a08 */
[----:B------:R-:W-:Y:S01]  /*6510*/  ISETP.GT.U32.AND P1, PT, R8, R133, PT ;  /* 0x000000850800720c */ /* 0x000fe20003f24070 */
[----:B------:R-:W-:-:S04]  /*6520*/  IMAD.HI.U32 R98, R6, R137, RZ ;  /* 0x0000008906627227 */ /* 0x000fc800078e00ff */
[----:B------:R-:W-:Y:S02]  /*6530*/  IMAD.MOV R2, RZ, RZ, -R2 ;  /* 0x000000ffff027224 */ /* 0x000fe400078e0a02 */
[----:B------:R-:W-:Y:S02]  /*6540*/  @!P5 IMAD.IADD R131, R131, 0x1, -R8 ;  /* 0x000000018383d824 */ /* 0x000fe400078e0a08 */
[----:B------:R-:W-:Y:S02]  /*6550*/  IMAD.MOV R98, RZ, RZ, -R98 ;  /* 0x000000ffff627224 */ /* 0x000fe400078e0a62 */
[C---:B------:R-:W-:Y:S01]  /*6560*/  IMAD R134, R8.reuse, R2, R135 ;  /* 0x0000000208867224 */ /* 0x040fe200078e0287 */
[----:B------:R-:W-:Y:S01]  /*6570*/  ISETP.GT.U32.AND P5, PT, R8, R131, PT ;  /* 0x000000830800720c */ /* 0x000fe20003fa4070 */
[----:B------:R-:W-:Y:S02]  /*6580*/  @!P3 IMAD.IADD R128, R128, 0x1, -R8 ;  /* 0x000000018080b824 */ /* 0x000fe400078e0a08 */
[----:B------:R-:W-:-:S03]  /*6590*/  IMAD.HI.U32 R2, R6, R119, RZ ;  /* 0x0000007706027227 */ /* 0x000fc600078e00ff */
[C---:B------:R-:W-:Y:S01]  /*65a0*/  ISETP.GT.U32.AND P3, PT, R8.reuse, R128, PT ;  /* 0x000000800800720c */ /* 0x040fe20003f64070 */
[----:B------:R-:W-:Y:S01]  /*65b0*/  IMAD R135, R8, R98, R137 ;  /* 0x0000006208877224 */ /* 0x000fe200078e0289 */
[----:B------:R-:W-:Y:S01]  /*65c0*/  IABS R137, R218 ;  /* 0x000000da00897213 */ /* 0x000fe20000000000 */
[----:B------:R-:W-:Y:S01]  /*65d0*/  @!P0 IMAD.IADD R124, R124, 0x1, -R8 ;  /* 0x000000017c7c8824 */ /* 0x000fe200078e0a08 */
[----:B------:R-:W-:Y:S01]  /*65e0*/  ISETP.GE.AND P0, PT, R179, RZ, PT ;  /* 0x000000ffb300720c */ /* 0x000fe20003f06270 */
[----:B------:R-:W-:Y:S02]  /*65f0*/  IMAD.MOV R2, RZ, RZ, -R2 ;  /* 0x000000ffff027224 */ /* 0x000fe400078e0a02 */
[----:B------:R-:W-:Y:S01]  /*6600*/  @!P1 IMAD.IADD R133, R133, 0x1, -R8 ;  /* 0x0000000185859824 */ /* 0x000fe200078e0a08 */
[----:B------:R-:W-:Y:S01]  /*6610*/  ISETP.GE.AND P1, PT, R167, RZ, PT ;  /* 0x000000ffa700720c */ /* 0x000fe20003f26270 */
[----:B------:R-:W-:Y:S01]  /*6620*/  @!P2 IMAD.MOV R124, RZ, RZ, -R124 ;  /* 0x000000ffff7ca224 */ /* 0x000fe200078e0a7c */
[----:B------:R-:W-:Y:S01]  /*6630*/  ISETP.GE.AND P2, PT, R159, RZ, PT ;  /* 0x000000ff9f00720c */ /* 0x000fe20003f46270 */
[----:B------:R-:W-:Y:S01]  /*6640*/  IMAD R136, R8, R2, R119 ;  /* 0x0000000208887224 */ /* 0x000fe200078e0277 */
[----:B------:R-:W-:Y:S01]  /*6650*/  IABS R119, R142 ;  /* 0x0000008e00777213 */ /* 0x000fe20000000000 */
[----:B------:R-:W-:-:S04]  /*6660*/  IMAD.HI.U32 R2, R6, R137, RZ ;  /* 0x0000008906027227 */ /* 0x000fc800078e00ff */
[----:B------:R-:W-:Y:S02]  /*6670*/  IMAD.MOV R118, RZ, RZ, -R2 ;  /* 0x000000ffff767224 */ /* 0x000fe400078e0a02 */
[--C-:B------:R-:W-:Y:S01]  /*6680*/  @!P5 IMAD.IADD R131, R131, 0x1, -R8.reuse ;  /* 0x000000018383d824 */ /* 0x100fe200078e0a08 */
[C---:B------:R-:W-:Y:S01]  /*6690*/  ISETP.GT.U32.AND P5, PT, R8.reuse, R134, PT ;  /* 0x000000860800720c */ /* 0x040fe20003fa4070 */
[----:B------:R-:W-:Y:S02]  /*66a0*/  IMAD R137, R8, R118, R137 ;  /* 0x0000007608897224 */ /* 0x000fe400078e0289 */
[--C-:B------:R-:W-:Y:S01]  /*66b0*/  @!P3 IMAD.IADD R128, R128, 0x1, -R8.reuse ;  /* 0x000000018080b824 */ /* 0x100fe200078e0a08 */
[----:B------:R-:W-:Y:S01]  /*66c0*/  ISETP.GE.AND P3, PT, R202, RZ, PT ;  /* 0x000000ffca00720c */ /* 0x000fe20003f66270 */
[----:B------:R-:W-:Y:S01]  /*66d0*/  @!P4 IMAD.IADD R129, R129, 0x1, -R8 ;  /* 0x000000018181c824 */ /* 0x000fe200078e0a08 */
[C---:B------:R-:W-:Y:S01]  /*66e0*/  ISETP.GT.U32.AND P4, PT, R8.reuse, R132, PT ;  /* 0x000000840800720c */ /* 0x040fe20003f84070 */
[----:B------:R-:W-:Y:S01]  /*66f0*/  @!P1 IMAD.MOV R131, RZ, RZ, -R131 ;  /* 0x000000ffff839224 */ /* 0x000fe200078e0a83 */
[C---:B------:R-:W-:Y:S01]  /*6700*/  ISETP.GT.U32.AND P1, PT, R8.reuse, R137, PT ;  /* 0x000000890800720c */ /* 0x040fe20003f24070 */
[----:B------:R-:W-:Y:S01]  /*6710*/  @!P2 IMAD.MOV R128, RZ, RZ, -R128 ;  /* 0x000000ffff80a224 */ /* 0x000fe200078e0a80 */
[----:B------:R-:W-:Y:S01]  /*6720*/  ISETP.GT.U32.AND P2, PT, R8, R133, PT ;  /* 0x000000850800720c */ /* 0x000fe20003f44070 */
[----:B------:R-:W-:Y:S01]  /*6730*/  IMAD.HI.U32 R98, R6, R139, RZ ;  /* 0x0000008b06627227 */ /* 0x000fe200078e00ff */
[----:B------:R-:W-:-:S03]  /*6740*/  CS2R R202, SRZ ;  /* 0x0000000000ca7805 */ /* 0x000fc6000001ff00 */
[----:B------:R-:W-:Y:S02]  /*6750*/  IMAD.MOV R98, RZ, RZ, -R98 ;  /* 0x000000ffff627224 */ /* 0x000fe400078e0a62 */
[----:B------:R-:W-:Y:S02]  /*6760*/  @!P0 IMAD.MOV R127, RZ, RZ, -R127 ;  /* 0x000000ffff7f8224 */ /* 0x000fe400078e0a7f */
[----:B------:R-:W-:Y:S01]  /*6770*/  IMAD R138, R8, R98, R139 ;  /* 0x00000062088a7224 */ /* 0x000fe200078e028b */
[----:B------:R-:W-:Y:S01]  /*6780*/  SHF.R.U32.HI R98, RZ, 0x4, R219 ;  /* 0x00000004ff627819 */ /* 0x000fe200000116db */
[--C-:B------:R-:W-:Y:S01]  /*6790*/  @!P4 IMAD.IADD R132, R132, 0x1, -R8.reuse ;  /* 0x000000018484c824 */ /* 0x100fe200078e0a08 */
[----:B------:R-:W-:Y:S01]  /*67a0*/  ISETP.GT.U32.AND P4, PT, R8, R135, PT ;  /* 0x000000870800720c */ /* 0x000fe20003f84070 */
[--C-:B------:R-:W-:Y:S01]  /*67b0*/  @!P1 IMAD.IADD R137, R137, 0x1, -R8.reuse ;  /* 0x0000000189899824 */ /* 0x100fe200078e0a08 */
[----:B------:R-:W-:Y:S01]  /*67c0*/  ISETP.GE.AND P1, PT, R216, RZ, PT ;  /* 0x000000ffd800720c */ /* 0x000fe20003f26270 */
[--C-:B------:R-:W-:Y:S01]  /*67d0*/  @!P2 IMAD.IADD R133, R133, 0x1, -R8.reuse ;  /* 0x000000018585a824 */ /* 0x100fe200078e0a08 */
[C---:B------:R-:W-:Y:S01]  /*67e0*/  ISETP.GT.U32.AND P2, PT, R8.reuse, R138, PT ;  /* 0x0000008a0800720c */ /* 0x040fe20003f44070 */
[----:B------:R-:W0:Y:S01]  /*67f0*/  LDC R216, c[0x0][0x230] ;  /* 0x00008c00ffd87b82 */ /* 0x000e220000000800 */
[----:B------:R-:W-:Y:S01]  /*6800*/  ISETP.GT.U32.AND P0, PT, R8, R132, PT ;  /* 0x000000840800720c */ /* 0x000fe20003f04070 */
[----:B------:R-:W-:Y:S01]  /*6810*/  @!P5 IMAD.IADD R134, R134, 0x1, -R8 ;  /* 0x000000018686d824 */ /* 0x000fe200078e0a08 */
[----:B------:R-:W-:Y:S01]  /*6820*/  ISETP.GT.U32.AND P5, PT, R8, R136, PT ;  /* 0x000000880800720c */ /* 0x000fe20003fa4070 */
[----:B------:R-:W-:Y:S01]  /*6830*/  @!P3 IMAD.MOV R130, RZ, RZ, -R130 ;  /* 0x000000ffff82b224 */ /* 0x000fe200078e0a82 */
[----:B------:R-:W-:Y:S01]  /*6840*/  SGXT.U32 R98, R98, 0xe ;  /* 0x0000000e6262781a */ /* 0x000fe20000000000 */
[----:B------:R-:W-:-:S04]  /*6850*/  IMAD.HI.U32 R2, R6, R119, RZ ;  /* 0x0000007706027227 */ /* 0x000fc800078e00ff */
[--C-:B------:R-:W-:Y:S01]  /*6860*/  @!P4 IMAD.IADD R135, R135, 0x1, -R8.reuse ;  /* 0x000000018787c824 */ /* 0x100fe200078e0a08 */
[----:B------:R-:W-:Y:S01]  /*6870*/  ISETP.GE.AND P4, PT, R200, RZ, PT ;  /* 0x000000ffc800720c */ /* 0x000fe20003f86270 */
[--C-:B------:R-:W-:Y:S01]  /*6880*/  @!P2 IMAD.IADD R138, R138, 0x1, -R8.reuse ;  /* 0x000000018a8aa824 */ /* 0x100fe200078e0a08 */
[----:B------:R-:W-:Y:S01]  /*6890*/  ISETP.GT.U32.AND P2, PT, R8, R137, PT ;  /* 0x000000890800720c */ /* 0x000fe20003f44070 */
[--C-:B------:R-:W-:Y:S01]  /*68a0*/  @!P0 IMAD.IADD R132, R132, 0x1, -R8.reuse ;  /* 0x0000000184848824 */ /* 0x100fe200078e0a08 */
[----:B------:R-:W-:Y:S01]  /*68b0*/  ISETP.GE.AND P0, PT, R251, RZ, PT ;  /* 0x000000fffb00720c */ /* 0x000fe20003f06270 */
[----:B------:R-:W-:Y:S01]  /*68c0*/  @!P5 IMAD.IADD R136, R136, 0x1, -R8 ;  /* 0x000000018888d824 */ /* 0x000fe200078e0a08 */
[C---:B------:R-:W-:Y:S01]  /*68d0*/  ISETP.GT.U32.AND P3, PT, R8.reuse, R135, PT ;  /* 0x000000870800720c */ /* 0x040fe20003f64070 */
[----:B------:R-:W-:Y:S01]  /*68e0*/  IMAD.MOV R2, RZ, RZ, -R2 ;  /* 0x000000ffff027224 */ /* 0x000fe200078e0a02 */
[----:B------:R-:W-:Y:S01]  /*68f0*/  ISETP.GT.U32.AND P5, PT, R8, R134, PT ;  /* 0x000000860800720c */ /* 0x000fe20003fa4070 */
[----:B------:R-:W-:Y:S01]  /*6900*/  IMAD.HI.U32 R6, R6, R141, RZ ;  /* 0x0000008d06067227 */ /* 0x000fe200078e00ff */
[----:B------:R-:W-:-:S03]  /*6910*/  CS2R R200, SRZ ;  /* 0x0000000000c87805 */ /* 0x000fc6000001ff00 */
[----:B0-----:R-:W-:Y:S02]  /*6920*/  VIADD R216, R216, 0x7f ;  /* 0x0000007fd8d87836 */ /* 0x001fe40000000000 */
[C---:B------:R-:W-:Y:S02]  /*6930*/  IMAD R139, R8.reuse, R2, R119 ;  /* 0x00000002088b7224 */ /* 0x040fe400078e0277 */
[----:B------:R-:W-:Y:S01]  /*6940*/  @!P2 IMAD.IADD R137, R137, 0x1, -R8 ;  /* 0x000000018989a824 */ /* 0x000fe200078e0a08 */
[----:B------:R-:W-:Y:S01]  /*6950*/  ISETP.GE.AND P2, PT, R217, RZ, PT ;  /* 0x000000ffd900720c */ /* 0x000fe20003f46270 */
[----:B------:R-:W-:Y:S01]  /*6960*/  IMAD.MOV R6, RZ, RZ, -R6 ;  /* 0x000000ffff067224 */ /* 0x000fe200078e0a06 */
[----:B------:R-:W0:Y:S01]  /*6970*/  LDC R2, c[0x0][0x234] ;  /* 0x00008d00ff027b82 */ /* 0x000e220000000800 */
[----:B------:R-:W-:Y:S01]  /*6980*/  @!P0 IMAD.MOV R133, RZ, RZ, -R133 ;  /* 0x000000ffff858224 */ /* 0x000fe200078e0a85 */
[----:B------:R-:W-:Y:S01]  /*6990*/  SHF.R.S32.HI R217, RZ, 0x1f, R216 ;  /* 0x0000001fffd97819 */ /* 0x000fe200000114d8 */
[--C-:B------:R-:W-:Y:S01]  /*69a0*/  @!P3 IMAD.IADD R135, R135, 0x1, -R8.reuse ;  /* 0x000000018787b824 */ /* 0x100fe200078e0a08 */
[C---:B------:R-:W-:Y:S01]  /*69b0*/  ISETP.GT.U32.AND P0, PT, R8.reuse, R138, PT ;  /* 0x0000008a0800720c */ /* 0x040fe20003f04070 */
[C---:B------:R-:W-:Y:S01]  /*69c0*/  IMAD R141, R8.reuse, R6, R141 ;  /* 0x00000006088d7224 */ /* 0x040fe200078e028d */
[----:B------:R-:W-:Y:S01]  /*69d0*/  ISETP.GT.U32.AND P3, PT, R8, R139, PT ;  /* 0x0000008b0800720c */ /* 0x000fe20003f64070 */
[----:B------:R-:W-:Y:S01]  /*69e0*/  @!P5 IMAD.IADD R134, R134, 0x1, -R8 ;  /* 0x000000018686d824 */ /* 0x000fe200078e0a08 */
[----:B------:R-:W-:Y:S01]  /*69f0*/  LEA.HI R217, R217, R216, RZ, 0x7 ;  /* 0x000000d8d9d97211 */ /* 0x000fe200078f38ff */
[----:B------:R-:W-:Y:S01]  /*6a00*/  @!P4 IMAD.MOV R132, RZ, RZ, -R132 ;  /* 0x000000ffff84c224 */ /* 0x000fe200078e0a84 */
[----:B------:R-:W1:Y:S01]  /*6a10*/  S2R R216, SR_TID.X ;  /* 0x0000000000d87919 */ /* 0x000e620000002100 */
[----:B------:R-:W-:Y:S01]  /*6a20*/  ISETP.GE.AND P5, PT, R252, RZ, PT ;  /* 0x000000fffc00720c */ /* 0x000fe20003fa6270 */
[----:B------:R-:W-:Y:S01]  /*6a30*/  @!P6 IMAD.MOV R129, RZ, RZ, -R129 ;  /* 0x000000ffff81e224 */ /* 0x000fe200078e0a81 */
[C---:B------:R-:W-:Y:S01]  /*6a40*/  ISETP.GT.U32.AND P4, PT, R8.reuse, R141, PT ;  /* 0x0000008d0800720c */ /* 0x040fe20003f84070 */
[----:B------:R-:W-:Y:S01]  /*6a50*/  IMAD.MOV.U32 R6, RZ, RZ, RZ ;  /* 0x000000ffff067224 */ /* 0x000fe200078e00ff */
[----:B------:R-:W-:Y:S01]  /*6a60*/  ISETP.GT.U32.AND P6, PT, R8, R136, PT ;  /* 0x000000880800720c */ /* 0x000fe20003fc4070 */
[----:B------:R-:W2:Y:S01]  /*6a70*/  LDC.64 R118, c[0x0][0x218] ;  /* 0x00008600ff767b82 */ /* 0x000ea20000000a00 */
[--C-:B------:R-:W-:Y:S01]  /*6a80*/  @!P0 IMAD.IADD R138, R138, 0x1, -R8.reuse ;  /* 0x000000018a8a8824 */ /* 0x100fe200078e0a08 */
[----:B------:R-:W-:Y:S01]  /*6a90*/  IADD3 R98, P0, R98, 0x80, RZ ;  /* 0x0000008062627810 */ /* 0x000fe20007f1e0ff */
[----:B------:R-:W-:Y:S01]  /*6aa0*/  @!P3 IMAD.IADD R139, R139, 0x1, -R8 ;  /* 0x000000018b8bb824 */ /* 0x000fe200078e0a08 */
[----:B------:R-:W-:Y:S01]  /*6ab0*/  ISETP.GE.AND P3, PT, R218, RZ, PT ;  /* 0x000000ffda00720c */ /* 0x000fe20003f66270 */
[----:B------:R-:W-:Y:S01]  /*6ac0*/  IMAD.MOV.U32 R11, RZ, RZ, R135 ;  /* 0x000000ffff0b7224 */ /* 0x000fe200078e0087 */
[----:B------:R-:W-:Y:S01]  /*6ad0*/  IADD3.X R6, R6, 0x40000040, RZ, P0, !PT ;  /* 0x4000004006067810 */ /* 0x000fe200007fe4ff */
[----:B------:R-:W-:Y:S01]  /*6ae0*/  @!P2 IMAD.MOV R138, RZ, RZ, -R138 ;  /* 0x000000ffff8aa224 */ /* 0x000fe200078e0a8a */
[----:B------:R-:W3:Y:S01]  /*6af0*/  LDC R218, c[0x0][0x23c] ;  /* 0x00008f00ffda7b82 */ /* 0x000ee20000000800 */
[----:B------:R-:W-:Y:S01]  /*6b00*/  @!P5 IMAD.MOV R134, RZ, RZ, -R134 ;  /* 0x000000ffff86d224 */ /* 0x000fe200078e0a86 */
[----:B------:R-:W-:Y:S01]  /*6b10*/  ISETP.GT.U32.AND P5, PT, R8, R139, PT ;  /* 0x0000008b0800720c */ /* 0x000fe20003fa4070 */
[--C-:B------:R-:W-:Y:S01]  /*6b20*/  @!P4 IMAD.IADD R141, R141, 0x1, -R8.reuse ;  /* 0x000000018d8dc824 */ /* 0x100fe200078e0a08 */
[----:B------:R-:W-:Y:S01]  /*6b30*/  R2UR UR5, R6 ;  /* 0x00000000060572ca */ /* 0x000fe200000e0000 */
[-C--:B0-----:R-:W-:Y:S01]  /*6b40*/  IMAD R5, R7, R2.reuse, RZ ;  /* 0x0000000207057224 */ /* 0x081fe200078e02ff */
[----:B------:R-:W-:Y:S01]  /*6b50*/  R2UR UR4, R98 ;  /* 0x00000000620472ca */ /* 0x000fe200000e0000 */
[----:B------:R-:W-:Y:S01]  /*6b60*/  @!P6 IMAD.IADD R136, R136, 0x1, -R8 ;  /* 0x000000018888e824 */ /* 0x000fe200078e0a08 */
[----:B------:R-:W0:Y:S01]  /*6b70*/  LDC.64 R6, c[0x0][0x210] ;  /* 0x00008400ff067b82 */ /* 0x000e220000000a00 */
[----:B------:R-:W-:Y:S01]  /*6b80*/  ISETP.GE.AND P6, PT, R140, RZ, PT ;  /* 0x000000ff8c00720c */ /* 0x000fe20003fc6270 */
[----:B------:R-:W-:Y:S01]  /*6b90*/  IMAD R10, R10, R2, RZ ;  /* 0x000000020a0a7224 */ /* 0x000fe200078e02ff */
[----:B------:R-:W-:Y:S01]  /*6ba0*/  ISETP.GT.U32.AND P4, PT, R8, R141, PT ;  /* 0x0000008d0800720c */ /* 0x000fe20003f84070 */
[----:B------:R-:W-:Y:S01]  /*6bb0*/  @!P1 IMAD.MOV R136, RZ, RZ, -R136 ;  /* 0x000000ffff889224 */ /* 0x000fe200078e0a88 */
[----:B------:R-:W-:Y:S01]  /*6bc0*/  ISETP.GE.AND P0, PT, R143, RZ, PT ;  /* 0x000000ff8f00720c */ /* 0x000fe20003f06270 */
[----:B------:R-:W-:-:S02]  /*6bd0*/  @!P3 IMAD.MOV R137, RZ, RZ, -R137 ;  /* 0x000000ffff89b224 */ /* 0x000fc400078e0a89 */
[----:B------:R-:W4:Y:S01]  /*6be0*/  LDC R98, c[0x0][0x240] ;  /* 0x00009000ff627b82 */ /* 0x000f220000000800 */
[--C-:B------:R-:W-:Y:S01]  /*6bf0*/  @!P5 IMAD.IADD R139, R139, 0x1, -R8.reuse ;  /* 0x000000018b8bd824 */ /* 0x100fe200078e0a08 */
[----:B------:R-:W-:Y:S01]  /*6c00*/  ISETP.GE.AND P5, PT, R142, RZ, PT ;  /* 0x000000ff8e00720c */ /* 0x000fe20003fa6270 */
[----:B------:R-:W-:Y:S01]  /*6c10*/  UIADD3.64 UR14, UR4, 0x380, URZ ;  /* 0x00000380040e7897 */ /* 0x000fe2000fffe03f */
[----:B-1----:R-:W-:Y:S01]  /*6c20*/  LOP3.LUT R216, R216, 0x7f, RZ, 0xc0, !PT ;  /* 0x0000007fd8d87812 */ /* 0x002fe200078ec0ff */
[----:B------:R-:W-:Y:S01]  /*6c30*/  UIADD3.64 UR10, UR4, 0x400, URZ ;  /* 0x00000400040a7897 */ /* 0x000fe2000fffe03f */
[----:B------:R-:W-:Y:S01]  /*6c40*/  @!P6 IMAD.MOV R11, RZ, RZ, -R11 ;  /* 0x000000ffff0be224 */ /* 0x000fe200078e0a0b */
[----:B------:R-:W-:Y:S01]  /*6c50*/  ISETP.NE.AND P6, PT, R185, RZ, PT ;  /* 0x000000ffb900720c */ /* 0x000fe20003fc5270 */
[----:B------:R-:W-:Y:S01]  /*6c60*/  @!P4 IMAD.IADD R141, R141, 0x1, -R8 ;  /* 0x000000018d8dc824 */ /* 0x000fe200078e0a08 */
[----:B------:R-:W-:Y:S01]  /*6c70*/  LOP3.LUT R185, RZ, R185, RZ, 0x33, !PT ;  /* 0x000000b9ffb97212 */ /* 0x000fe200078e33ff */
[----:B---3--:R-:W-:Y:S01]  /*6c80*/  IMAD R192, R216, R218, RZ ;  /* 0x000000dad8c07224 */ /* 0x008fe200078e02ff */
[----:B------:R-:W-:Y:S01]  /*6c90*/  UIADD3.64 UR14, UR4, 0x480, URZ ;  /* 0x00000480040e7897 */ /* 0x000fe2000fffe03f */
[----:B------:R-:W-:Y:S01]  /*6ca0*/  IMAD.MOV.U32 R8, RZ, RZ, R139 ;  /* 0x000000ffff087224 */ /* 0x000fe200078e008b */
[C---:B------:R-:W-:Y:S01]  /*6cb0*/  SEL R191, R185.reuse, R0, !P6 ;  /* 0x00000000b9bf7207 */ /* 0x040fe20007000000 */
[----:B------:R-:W-:Y:S01]  /*6cc0*/  IMAD.MOV.U32 R9, RZ, RZ, R141 ;  /* 0x000000ffff097224 */ /* 0x000fe200078e008d */
[----:B--2---:R-:W-:Y:S01]  /*6cd0*/  LEA R2, P4, R192, R118, 0x1 ;  /* 0x00000076c0027211 */ /* 0x004fe200078808ff */
[----:B------:R-:W-:Y:S01]  /*6ce0*/  @!P5 IMAD.MOV R8, RZ, RZ, -R8 ;  /* 0x000000ffff08d224 */ /* 0x000fe200078e0a08 */
[C---:B------:R-:W-:Y:S01]  /*6cf0*/  SEL R118, R185.reuse, R16, !P6 ;  /* 0x00000010b9767207 */ /* 0x040fe20007000000 */
[----:B------:R-:W-:Y:S01]  /*6d00*/  @!P0 IMAD.MOV R9, RZ, RZ, -R9 ;  /* 0x000000ffff098224 */ /* 0x000fe200078e0a09 */
[C---:B------:R-:W-:Y:S01]  /*6d10*/  SEL R154, R185.reuse, R101, !P6 ;  /* 0x00000065b99a7207 */ /* 0x040fe20007000000 */
[----:B------:R-:W1:Y:S01]  /*6d20*/  LDC R216, c[0x0][0x238] ;  /* 0x00008e00ffd87b82 */ /* 0x000e620000000800 */
[C---:B------:R-:W-:Y:S01]  /*6d30*/  SEL R4, R185.reuse, R4, !P6 ;  /* 0x00000004b9047207 */ /* 0x040fe20007000000 */
[----:B------:R-:W-:Y:S01]  /*6d40*/  UIADD3.64 UR10, UR4, 0x500, URZ ;  /* 0x00000500040a7897 */ /* 0x000fe2000fffe03f */
[----:B------:R-:W-:Y:S01]  /*6d50*/  SEL R101, R185, R34, !P6 ;  /* 0x00000022b9657207 */ /* 0x000fe20007000000 */
[----:B----4-:R-:W-:Y:S01]  /*6d60*/  IMAD R191, R191, R98, RZ ;  /* 0x00000062bfbf7224 */ /* 0x010fe200078e02ff */
[----:B0-----:R-:W-:Y:S01]  /*6d70*/  LEA R16, P0, R5, R6, 0x1 ;  /* 0x0000000605107211 */ /* 0x001fe200078008ff */
[----:B------:R-:W-:Y:S01]  /*6d80*/  UIADD3.64 UR14, UR4, 0x580, URZ ;  /* 0x00000580040e7897 */ /* 0x000fe2000fffe03f */
[C---:B------:R-:W-:Y:S01]  /*6d90*/  SEL R12, R185.reuse, R12, !P6 ;  /* 0x0000000cb90c7207 */ /* 0x040fe20007000000 */
        /* <DEDUP_REMOVED lines=38> */
[----:B------:R-:W-:Y:S01]  /*7000*/  IMAD R48, R48, R98, RZ ;  /* 0x0000006230307224 */ /* 0x000fe200078e02ff */
[C---:B------:R-:W-:Y:S01]  /*7010*/  SEL R39, R185.reuse, R24, !P6 ;  /* 0x00000018b9277207 */ /* 0x040fe20007000000 */
[----:B------:R-:W-:Y:S01]  /*7020*/  IMAD R46, R46, R98, RZ ;  /* 0x000000622e2e7224 */ /* 0x000fe200078e02ff */
[----:B------:R-:W-:Y:S01]  /*7030*/  SEL R152, R185, R100, !P6 ;  /* 0x00000064b9987207 */ /* 0x000fe20007000000 */
[----:B------:R-:W-:Y:S01]  /*7040*/  IMAD R45, R45, R98, RZ ;  /* 0x000000622d2d7224 */ /* 0x000fe200078e02ff */
[----:B------:R-:W-:Y:S01]  /*7050*/  SEL R18, R185, R18, !P6 ;  /* 0x00000012b9127207 */ /* 0x000fe20007000000 */
[----:B------:R-:W-:Y:S01]  /*7060*/  IMAD R39, R39, R98, RZ ;  /* 0x0000006227277224 */ /* 0x000fe200078e02ff */
        /* <DEDUP_REMOVED lines=16> */
[----:B------:R-:W-:-:S02]  /*7170*/  SEL R35, R185, R35, !P6 ;  /* 0x00000023b9237207 */ /* 0x000fc40007000000 */
[C---:B------:R-:W-:Y:S02]  /*7180*/  SEL R32, R185.reuse, R32, !P6 ;  /* 0x00000020b9207207 */ /* 0x040fe40007000000 */
[C---:B------:R-:W-:Y:S02]  /*7190*/  SEL R38, R185.reuse, R38, !P6 ;  /* 0x00000026b9267207 */ /* 0x040fe40007000000 */
[C---:B------:R-:W-:Y:S02]  /*71a0*/  SEL R51, R185.reuse, R51, !P6 ;  /* 0x00000033b9337207 */ /* 0x040fe40007000000 */
[C---:B------:R-:W-:Y:S02]  /*71b0*/  SEL R52, R185.reuse, R52, !P6 ;  /* 0x00000034b9347207 */ /* 0x040fe40007000000 */
[C---:B------:R-:W-:Y:S02]  /*71c0*/  SEL R53, R185.reuse, R53, !P6 ;  /* 0x00000035b9357207 */ /* 0x040fe40007000000 */
        /* <DEDUP_REMOVED lines=15> */
[----:B------:R-:W-:Y:S01]  /*72c0*/  SEL R158, R185, R69, !P6 ;  /* 0x00000045b99e7207 */ /* 0x000fe20007000000 */
[----:B------:R-:W-:Y:S01]  /*72d0*/  IMAD R69, R67, R98, RZ ;  /* 0x0000006243457224 */ /* 0x000fe200078e02ff */
[C---:B------:R-:W-:Y:S01]  /*72e0*/  SEL R159, R185.reuse, R70, !P6 ;  /* 0x00000046b99f7207 */ /* 0x040fe20007000000 */
[-C--:B------:R-:W-:Y:S01]  /*72f0*/  IMAD R70, R66, R98.reuse, RZ ;  /* 0x0000006242467224 */ /* 0x080fe200078e02ff */
[C---:B------:R-:W-:Y:S01]  /*7300*/  SEL R160, R185.reuse, R71, !P6 ;  /* 0x00000047b9a07207 */ /* 0x040fe20007000000 */
[----:B------:R-:W-:Y:S01]  /*7310*/  IMAD R71, R156, R98, RZ ;  /* 0x000000629c477224 */ /* 0x000fe200078e02ff */
[----:B------:R-:W-:Y:S01]  /*7320*/  SEL R161, R185, R72, !P6 ;  /* 0x00000048b9a17207 */ /* 0x000fe20007000000 */
        /* <DEDUP_REMOVED lines=31> */
[C---:B------:R-:W-:Y:S01]  /*7520*/  SEL R44, R185.reuse, R14, !P6 ;  /* 0x0000000eb92c7207 */ /* 0x040fe20007000000 */
[-C--:B------:R-:W-:Y:S01]  /*7530*/  IMAD R68, R68, R98.reuse, RZ ;  /* 0x0000006244447224 */ /* 0x080fe200078e02ff */
[----:B------:R-:W-:Y:S01]  /*7540*/  SEL R43, R185, R93, !P6 ;  /* 0x0000005db92b7207 */ /* 0x000fe20007000000 */
[----:B------:R-:W-:Y:S01]  /*7550*/  IMAD R93, R143, R98, RZ ;  /* 0x000000628f5d7224 */ /* 0x000fe200078e02ff */
[C---:B------:R-:W-:Y:S01]  /*7560*/  SEL R42, R185.reuse, R92, !P6 ;  /* 0x0000005cb92a7207 */ /* 0x040fe20007000000 */
[-C--:B------:R-:W-:Y:S01]  /*7570*/  IMAD R92, R144, R98.reuse, RZ ;  /* 0x00000062905c7224 */ /* 0x080fe200078e02ff */
[----:B------:R-:W-:Y:S01]  /*7580*/  SEL R41, R185, R91, !P6 ;  /* 0x0000005bb9297207 */ /* 0x000fe20007000000 */
[-C--:B------:R-:W-:Y:S01]  /*7590*/  IMAD R91, R145, R98.reuse, RZ ;  /* 0x00000062915b7224 */ /* 0x080fe200078e02ff */
[----:B------:R-:W-:Y:S01]  /*75a0*/  SEL R40, R185, R89, !P6 ;  /* 0x00000059b9287207 */ /* 0x000fe20007000000 */
[-C--:B------:R-:W-:Y:S01]  /*75b0*/  IMAD R89, R147, R98.reuse, RZ ;  /* 0x0000006293597224 */ /* 0x080fe200078e02ff */
[----:B------:R-:W-:Y:S01]  /*75c0*/  SEL R24, R185, R95, !P6 ;  /* 0x0000005fb9187207 */ /* 0x000fe20007000000 */
[----:B------:R-:W-:Y:S01]  /*75d0*/  IMAD R95, R141, R98, RZ ;  /* 0x000000628d5f7224 */ /* 0x000fe200078e02ff */
[C---:B------:R-:W-:Y:S01]  /*75e0*/  SEL R26, R185.reuse, R94, !P6 ;  /* 0x0000005eb91a7207 */ /* 0x040fe20007000000 */
[----:B------:R-:W-:Y:S01]  /*75f0*/  IMAD R94, R142, R98, RZ ;  /* 0x000000628e5e7224 */ /* 0x000fe200078e02ff */
[C---:B------:R-:W-:Y:S01]  /*7600*/  SEL R30, R185.reuse, R90, !P6 ;  /* 0x0000005ab91e7207 */ /* 0x040fe20007000000 */
[----:B------:R-:W-:Y:S01]  /*7610*/  IMAD R90, R146, R98, RZ ;  /* 0x00000062925a7224 */ /* 0x000fe200078e02ff */
[C---:B------:R-:W-:Y:S01]  /*7620*/  SEL R33, R185.reuse, R36, !P6 ;  /* 0x00000024b9217207 */ /* 0x040fe20007000000 */
[----:B------:R-:W-:Y:S01]  /*7630*/  IMAD R67, R158, R98, RZ ;  /* 0x000000629e437224 */ /* 0x000fe200078e02ff */
[C---:B------:R-:W-:Y:S01]  /*7640*/  SEL R148, R185.reuse, R96, !P6 ;  /* 0x00000060b9947207 */ /* 0x040fe20007000000 */
[-C--:B------:R-:W-:Y:S01]  /*7650*/  IMAD R96, R140, R98.reuse, RZ ;  /* 0x000000628c607224 */ /* 0x080fe200078e02ff */
[----:B------:R-:W-:Y:S01]  /*7660*/  SEL R151, R185, R97, !P6 ;  /* 0x00000061b9977207 */ /* 0x000fe20007000000 */
[-C--:B------:R-:W-:Y:S01]  /*7670*/  IMAD R97, R139, R98.reuse, RZ ;  /* 0x000000628b617224 */ /* 0x080fe200078e02ff */
[C---:B------:R-:W-:Y:S01]  /*7680*/  SEL R153, R185.reuse, R99, !P6 ;  /* 0x00000063b9997207 */ /* 0x040fe20007000000 */
[-C--:B------:R-:W-:Y:S01]  /*7690*/  IMAD R99, R38, R98.reuse, RZ ;  /* 0x0000006226637224 */ /* 0x080fe200078e02ff */
[----:B------:R-:W-:Y:S01]  /*76a0*/  SEL R105, R185, R105, !P6 ;  /* 0x00000069b9697207 */ /* 0x000fe20007000000 */
        /* <DEDUP_REMOVED lines=29> */
[----:B------:R-:W-:Y:S01]  /*7880*/  SEL R3, R185, R88, !P6 ;  /* 0x00000058b9037207 */ /* 0x000fe20007000000 */
[----:B------:R-:W-:Y:S01]  /*7890*/  IMAD R88, R149, R98, RZ ;  /* 0x0000006295587224 */ /* 0x000fe200078e02ff */
[----:B------:R-:W-:Y:S01]  /*78a0*/  SEL R116, R185, R116, !P6 ;  /* 0x00000074b9747207 */ /* 0x000fe20007000000 */
[-C--:B------:R-:W-:Y:S01]  /*78b0*/  IMAD R51, R155, R98.reuse, RZ ;  /* 0x000000629b337224 */ /* 0x080fe200078e02ff */
[C---:B------:R-:W-:Y:S01]  /*78c0*/  SEL R117, R185.reuse, R117, !P6 ;  /* 0x00000075b9757207 */ /* 0x040fe20007000000 */
[----:B------:R-:W-:Y:S01]  /*78d0*/  IMAD R50, R50, R98, RZ ;  /* 0x0000006232327224 */ /* 0x000fe200078e02ff */
[----:B------:R-:W-:Y:S01]  /*78e0*/  SEL R100, R185, R28, !P6 ;  /* 0x0000001cb9647207 */ /* 0x000fe20007000000 */
[----:B------:R-:W-:Y:S01]  /*78f0*/  IMAD R49, R49, R98, RZ ;  /* 0x0000006231317224 */ /* 0x000fe200078e02ff */
[----:B------:R-:W-:Y:S01]  /*7900*/  SEL R120, R185, R120, !P6 ;  /* 0x00000078b9787207 */ /* 0x000fe20007000000 */
[-C--:B------:R-:W-:Y:S01]  /*7910*/  IMAD R47, R47, R98.reuse, RZ ;  /* 0x000000622f2f7224 */ /* 0x080fe200078e02ff */
[C---:B------:R-:W-:Y:S01]  /*7920*/  SEL R121, R185.reuse, R121, !P6 ;  /* 0x00000079b9797207 */ /* 0x040fe20007000000 */
[-C--:B------:R-:W-:Y:S01]  /*7930*/  IMAD R44, R44, R98.reuse, RZ ;  /* 0x000000622c2c7224 */ /* 0x080fe200078e02ff */
[----:B------:R-:W-:Y:S01]  /*7940*/  SEL R123, R185, R123, !P6 ;  /* 0x0000007bb97b7207 */ /* 0x000fe20007000000 */
[----:B------:R-:W-:Y:S01]  /*7950*/  IMAD R43, R43, R98, RZ ;  /* 0x000000622b2b7224 */ /* 0x000fe200078e02ff */
[C---:B------:R-:W-:Y:S01]  /*7960*/  SEL R122, R185.reuse, R122, !P6 ;  /* 0x0000007ab97a7207 */ /* 0x040fe20007000000 */
[----:B------:R-:W-:Y:S01]  /*7970*/  IMAD R42, R42, R98, RZ ;  /* 0x000000622a2a7224 */ /* 0x000fe200078e02ff */
[----:B------:R-:W-:Y:S01]  /*7980*/  SEL R124, R185, R124, !P6 ;  /* 0x0000007cb97c7207 */ /* 0x000fe20007000000 */
[-C--:B------:R-:W-:Y:S01]  /*7990*/  IMAD R41, R41, R98.reuse, RZ ;  /* 0x0000006229297224 */ /* 0x080fe200078e02ff */
[----:B------:R-:W-:Y:S01]  /*79a0*/  SEL R174, R185, R125, !P6 ;  /* 0x0000007db9ae7207 */ /* 0x000fe20007000000 */
        /* <DEDUP_REMOVED lines=25> */
[C---:B------:R-:W-:Y:S01]  /*7b40*/  SEL R188, R185.reuse, R138, !P6 ;  /* 0x0000008ab9bc7207 */ /* 0x040fe20007000000 */
[----:B------:R-:W-:Y:S01]  /*7b50*/  IMAD R138, R12, R98, RZ ;  /* 0x000000620c8a7224 */ /* 0x000fe200078e02ff */
[----:B------:R-:W-:Y:S01]  /*7b60*/  SEL R189, R185, R8, !P6 ;  /* 0x00000008b9bd7207 */ /* 0x000fe20007000000 */
[-C--:B------:R-:W-:Y:S01]  /*7b70*/  IMAD R118, R37, R98.reuse, RZ ;  /* 0x0000006225767224 */ /* 0x080fe200078e02ff */
[----:B------:R-:W-:Y:S01]  /*7b80*/  SEL R190, R185, R9, !P6 ;  /* 0x00000009b9be7207 */ /* 0x000fe20007000000 */
[-C--:B------:R-:W-:Y:S01]  /*7b90*/  IMAD R185, R4, R98.reuse, RZ ;  /* 0x0000006204b97224 */ /* 0x080fe200078e02ff */
[----:B------:R-:W-:Y:S01]  /*7ba0*/  LEA.HI.X.SX32 R17, R5, R7, 0x1, P0 ;  /* 0x0000000705117211 */ /* 0x000fe200000f0eff */
[----:B------:R-:W-:Y:S01]  /*7bb0*/  IMAD R5, R101, R98, RZ ;  /* 0x0000006265057224 */ /* 0x000fe200078e02ff */
[----:B------:R-:W-:Y:S01]  /*7bc0*/  LEA R101, P2, R191, R2, 0x1 ;  /* 0x00000002bf657211 */ /* 0x000fe200078408ff */
[-C--:B------:R-:W-:Y:S01]  /*7bd0*/  IMAD R37, R26, R98.reuse, RZ ;  /* 0x000000621a257224 */ /* 0x080fe200078e02ff */
[----:B------:R-:W-:Y:S01]  /*7be0*/  LEA.HI.X.SX32 R0, R192, R119, 0x1, P4 ;  /* 0x00000077c0007211 */ /* 0x000fe200020f0eff */
[----:B------:R-:W-:Y:S01]  /*7bf0*/  IMAD R26, R102, R98, RZ ;  /* 0x00000062661a7224 */ /* 0x000fe200078e02ff */
[-C--:B------:R-:W-:Y:S01]  /*7c00*/  LEA R103, P3, R185, R2.reuse, 0x1 ;  /* 0x00000002b9677211 */ /* 0x080fe200078608ff */
[----:B------:R0:W-:Y:S01]  /*7c10*/  STL [R1+0xd70], R101 ;  /* 0x000d706501007387 */ /* 0x0001e20000100800 */
[----:B------:R-:W-:Y:S01]  /*7c20*/  LEA R102, P4, R138, R2, 0x1 ;  /* 0x000000028a667211 */ /* 0x000fe200078808ff */
[----:B------:R-:W-:Y:S01]  /*7c30*/  IMAD R135, R18, R98, RZ ;  /* 0x0000006212877224 */ /* 0x000fe200078e02ff */
[----:B------:R-:W-:Y:S01]  /*7c40*/  LEA R14, P1, R10, R6, 0x1 ;  /* 0x000000060a0e7211 */ /* 0x000fe200078208ff */
[----:B------:R2:W-:Y:S01]  /*7c50*/  STL [R1+0x188], R103 ;  /* 0x0001886701007387 */ /* 0x0005e20000100800 */
[----:B------:R-:W-:Y:S01]  /*7c60*/  IMAD R119, R32, R98, RZ ;  /* 0x0000006220777224 */ /* 0x000fe200078e02ff */
[----:B------:R-:W-:-:S02]  /*7c70*/  CS2R R158, SRZ ;  /* 0x00000000009e7805 */ /* 0x000fc4000001ff00 */
[----:B------:R-:W-:Y:S01]  /*7c80*/  LEA.HI.X.SX32 R15, R10, R7, 0x1, P1 ;  /* 0x000000070a0f7211 */ /* 0x000fe200008f0eff */
[----:B------:R3:W-:Y:S01]  /*7c90*/  STL [R1+0x190], R102 ;  /* 0x0001906601007387 */ /* 0x0007e20000100800 */
[----:B------:R-:W-:Y:S01]  /*7ca0*/  IMAD R40, R40, R98, RZ ;  /* 0x0000006228287224 */ /* 0x000fe200078e02ff */
[----:B0-----:R-:W-:Y:S01]  /*7cb0*/  LEA R101, P5, R137, R2, 0x1 ;  /* 0x0000000289657211 */ /* 0x001fe200078a08ff */
[-C--:B------:R-:W-:Y:S01]  /*7cc0*/  IMAD R38, R24, R98.reuse, RZ ;  /* 0x0000006218267224 */ /* 0x080fe200078e02ff */
[----:B------:R-:W-:Y:S01]  /*7cd0*/  CS2R R160, SRZ ;  /* 0x0000000000a07805 */ /* 0x000fe2000001ff00 */
[----:B------:R-:W-:Y:S01]  /*7ce0*/  IMAD R36, R30, R98, RZ ;  /* 0x000000621e247224 */ /* 0x000fe200078e02ff */
[----:B--2---:R-:W-:Y:S01]  /*7cf0*/  LEA R103, P6, R136, R2, 0x1 ;  /* 0x0000000288677211 */ /* 0x004fe200078c08ff */
[----:B------:R0:W-:Y:S01]  /*7d00*/  STL [R1+0x198], R101 ;  /* 0x0001986501007387 */ /* 0x0001e20000100800 */
[----:B------:R-:W-:Y:S01]  /*7d10*/  IMAD R35, R33, R98, RZ ;  /* 0x0000006221237224 */ /* 0x000fe200078e02ff */
[----:B------:R-:W-:-:S02]  /*7d20*/  CS2R R162, SRZ ;  /* 0x0000000000a27805 */ /* 0x000fc4000001ff00 */
[----:B---3--:R-:W-:Y:S01]  /*7d30*/  LEA R102, P0, R135, R2, 0x1 ;  /* 0x0000000287667211 */ /* 0x008fe200078008ff */
[----:B------:R2:W-:Y:S01]  /*7d40*/  STL [R1+0x1a0], R103 ;  /* 0x0001a06701007387 */ /* 0x0005e20000100800 */
[-C--:B------:R-:W-:Y:S01]  /*7d50*/  IMAD R34, R148, R98.reuse, RZ ;  /* 0x0000006294227224 */ /* 0x080fe200078e02ff */
[----:B------:R-:W-:Y:S01]  /*7d60*/  CS2R R164, SRZ ;  /* 0x0000000000a47805 */ /* 0x000fe2000001ff00 */
[-C--:B------:R-:W-:Y:S01]  /*7d70*/  IMAD R33, R151, R98.reuse, RZ ;  /* 0x0000006297217224 */ /* 0x080fe200078e02ff */
[----:B------:R3:W-:Y:S01]  /*7d80*/  STL [R1+0x1a8], R102 ;  /* 0x0001a86601007387 */ /* 0x0007e20000100800 */
[----:B------:R-:W-:Y:S01]  /*7d90*/  IMAD R32, R152, R98, RZ ;  /* 0x0000006298207224 */ /* 0x000fe200078e02ff */
[----:B0-----:R-:W-:Y:S01]  /*7da0*/  LEA R101, P1, R134, R2, 0x1 ;  /* 0x0000000286657211 */ /* 0x001fe200078208ff */
[-C--:B------:R-:W-:Y:S01]  /*7db0*/  IMAD R31, R153, R98.reuse, RZ ;  /* 0x00000062991f7224 */ /* 0x080fe200078e02ff */
[----:B------:R-:W-:Y:S01]  /*7dc0*/  CS2R R152, SRZ ;  /* 0x0000000000987805 */ /* 0x000fe2000001ff00 */
[----:B------:R-:W-:Y:S01]  /*7dd0*/  IMAD R30, R154, R98, RZ ;  /* 0x000000629a1e7224 */ /* 0x000fe200078e02ff */
[----:B--2---:R-:W-:Y:S01]  /*7de0*/  LEA.HI.X.SX32 R103, R191, R0, 0x1, P2 ;  /* 0x00000000bf677211 */ /* 0x004fe200010f0eff */
        /* <DEDUP_REMOVED lines=10> */
[----:B0-----:R-:W-:Y:S01]  /*7e90*/  LEA.HI.X.SX32 R101, R185, R0, 0x1, P3 ;  /* 0x00000000b9657211 */ /* 0x001fe200018f0eff */
[-C--:B------:R-:W-:Y:S01]  /*7ea0*/  IMAD R23, R107, R98.reuse, RZ ;  /* 0x000000626b177224 */ /* 0x080fe200078e02ff */
[----:B------:R-:W-:Y:S01]  /*7eb0*/  CS2R R156, SRZ ;  /* 0x00000000009c7805 */ /* 0x000fe2000001ff00 */
[----:B------:R-:W-:Y:S01]  /*7ec0*/  IMAD R22, R108, R98, RZ ;  /* 0x000000626c167224 */ /* 0x000fe200078e02ff */
[----:B--2---:R-:W-:Y:S01]  /*7ed0*/  LEA R103, P3, R132, R2, 0x1 ;  /* 0x0000000284677211 */ /* 0x004fe200078608ff */
[----:B------:R0:W-:Y:S01]  /*7ee0*/  STL [R1+0x184], R101 ;  /* 0x0001846501007387 */ /* 0x0001e20000100800 */
[----:B------:R-:W-:Y:S01]  /*7ef0*/  IMAD R21, R109, R98, RZ ;  /* 0x000000626d157224 */ /* 0x000fe200078e02ff */
[----:B------:R-:W-:-:S02]  /*7f00*/  CS2R R168, SRZ ;  /* 0x0000000000a87805 */ /* 0x000fc4000001ff00 */
[----:B---3--:R-:W-:Y:S01]  /*7f10*/  LEA.HI.X.SX32 R102, R138, R0, 0x1, P4 ;  /* 0x000000008a667211 */ /* 0x008fe200020f0eff */
        /* <DEDUP_REMOVED lines=76> */
[----:B------:R-:W-:Y:S01]  /*83e0*/  IMAD R190, R190, R98, RZ ;  /* 0x00000062bebe7224 */ /* 0x000fe200078e02ff */
[----:B------:R-:W-:Y:S01]  /*83f0*/  CS2R R140, SRZ ;  /* 0x00000000008c7805 */ /* 0x000fe2000001ff00 */
[C---:B-1----:R-:W-:Y:S01]  /*8400*/  IMAD R98, R216.reuse, 0x7f, RZ ;  /* 0x0000007fd8627824 */ /* 0x042fe200078e02ff */
[----:B------:R1:W-:Y:S01]  /*8410*/  STL [R1+0x200], R102 ;  /* 0x0002006601007387 */ /* 0x0003e20000100800 */
[----:B------:R-:W-:Y:S01]  /*8420*/  IMAD R100, R216, 0x7e, RZ ;  /* 0x0000007ed8647824 */ /* 0x000fe200078e02ff */
[----:B0-----:R-:W-:Y:S02]  /*8430*/  LEA.HI.X.SX32 R101, R130, R0, 0x1, P5 ;  /* 0x0000000082657211 */ /* 0x001fe400028f0eff */
[----:B------:R-:W-:Y:S02]  /*8440*/  CS2R R130, SRZ ;  /* 0x0000000000827805 */ /* 0x000fe4000001ff00 */
[----:B------:R-:W-:-:S02]  /*8450*/  CS2R R142, SRZ ;  /* 0x00000000008e7805 */ /* 0x000fc4000001ff00 */
[----:B------:R-:W-:Y:S02]  /*8460*/  CS2R R144, SRZ ;  /* 0x0000000000907805 */ /* 0x000fe4000001ff00 */
[----:B--2---:R-:W-:Y:S01]  /*8470*/  LEA R103, P5, R118, R2, 0x1 ;  /* 0x0000000276677211 */ /* 0x004fe200078a08ff */
[----:B------:R0:W-:Y:S01]  /*8480*/  STL [R1+0x1cc], R101 ;  /* 0x0001cc6501007387 */ /* 0x0001e20000100800 */
[----:B------:R-:W-:Y:S02]  /*8490*/  CS2R R146, SRZ ;  /* 0x0000000000927805 */ /* 0x000fe4000001ff00 */
[----:B------:R-:W-:Y:S02]  /*84a0*/  CS2R R148, SRZ ;  /* 0x0000000000947805 */ /* 0x000fe4000001ff00 */
[----:B-1----:R-:W-:Y:S01]  /*84b0*/  LEA.HI.X.SX32 R102, R129, R0, 0x1, P6 ;  /* 0x0000000081667211 */ /* 0x002fe200030f0eff */
[----:B------:R1:W-:Y:S01]  /*84c0*/  STL [R1+0x208], R103 ;  /* 0x0002086701007387 */ /* 0x0003e20000100800 */
[----:B------:R-:W-:-:S03]  /*84d0*/  CS2R R150, SRZ ;  /* 0x0000000000967805 */ /* 0x000fc6000001ff00 */
[----:B------:R2:W-:Y:S01]  /*84e0*/  STL [R1+0x1d4], R102 ;  /* 0x0001d46601007387 */ /* 0x0005e20000100800 */
[----:B0-----:R-:W-:Y:S02]  /*84f0*/  LEA R101, P6, R99, R2, 0x1 ;  /* 0x0000000263657211 */ /* 0x001fe400078c08ff */
[----:B-1----:R-:W-:-:S03]  /*8500*/  LEA.HI.X.SX32 R103, R128, R0, 0x1, P0 ;  /* 0x0000000080677211 */ /* 0x002fc600000f0eff */
[----:B------:R0:W-:Y:S01]  /*8510*/  STL [R1+0x210], R101 ;  /* 0x0002106501007387 */ /* 0x0001e20000100800 */
[----:B------:R-:W-:Y:S02]  /*8520*/  LEA.HI.X.SX32 R99, R99, R0, 0x1, P6 ;  /* 0x0000000063637211 */ /* 0x000fe400030f0eff */
[----:B------:R-:W-:Y:S02]  /*8530*/  CS2R R128, SRZ ;  /* 0x0000000000807805 */ /* 0x000fe4000001ff00 */
[----:B--2---:R-:W-:Y:S01]  /*8540*/  LEA R102, P0, R97, R2, 0x1 ;  /* 0x0000000261667211 */ /* 0x004fe200078008ff */
[----:B------:R1:W-:Y:S04]  /*8550*/  STL [R1+0x1dc], R103 ;  /* 0x0001dc6701007387 */ /* 0x0003e80000100800 */
[----:B------:R2:W-:Y:S01]  /*8560*/  STL [R1+0x218], R102 ;  /* 0x0002186601007387 */ /* 0x0005e20000100800 */
[----:B0-----:R-:W-:-:S02]  /*8570*/  LEA.HI.X.SX32 R101, R127, R0, 0x1, P1 ;  /* 0x000000007f657211 */ /* 0x001fc400008f0eff */
[----:B-1----:R-:W-:-:S03]  /*8580*/  LEA R103, P1, R96, R2, 0x1 ;  /* 0x0000000260677211 */ /* 0x002fc600078208ff */
[----:B------:R0:W-:Y:S01]  /*8590*/  STL [R1+0x1e4], R101 ;  /* 0x0001e46501007387 */ /* 0x0001e20000100800 */
[----:B--2---:R-:W-:-:S03]  /*85a0*/  LEA.HI.X.SX32 R102, R126, R0, 0x1, P2 ;  /* 0x000000007e667211 */ /* 0x004fc600010f0eff */
[----:B------:R1:W-:Y:S01]  /*85b0*/  STL [R1+0x220], R103 ;  /* 0x0002206701007387 */ /* 0x0003e20000100800 */
[----:B------:R-:W-:-:S03]  /*85c0*/  CS2R R126, SRZ ;  /* 0x00000000007e7805 */ /* 0x000fc6000001ff00 */
[----:B------:R2:W-:Y:S01]  /*85d0*/  STL [R1+0x1ec], R102 ;  /* 0x0001ec6601007387 */ /* 0x0005e20000100800 */
[----:B0-----:R-:W-:Y:S02]  /*85e0*/  LEA R101, P2, R95, R2, 0x1 ;  /* 0x000000025f657211 */ /* 0x001fe400078408ff */
[----:B-1----:R-:W-:-:S03]  /*85f0*/  LEA.HI.X.SX32 R103, R125, R0, 0x1, P3 ;  /* 0x000000007d677211 */ /* 0x002fc600018f0eff */
[----:B------:R0:W-:Y:S01]  /*8600*/  STL [R1+0x228], R101 ;  /* 0x0002286501007387 */ /* 0x0001e20000100800 */
[----:B------:R-:W-:Y:S02]  /*8610*/  LEA.HI.X.SX32 R95, R95, R0, 0x1, P2 ;  /* 0x000000005f5f7211 */ /* 0x000fe400010f0eff */
[----:B--2---:R-:W-:Y:S01]  /*8620*/  LEA R102, P3, R94, R2, 0x1 ;  /* 0x000000025e667211 */ /* 0x004fe200078608ff */
[----:B------:R1:W-:Y:S04]  /*8630*/  STL [R1+0x1f4], R103 ;  /* 0x0001f46701007387 */ /* 0x0003e80000100800 */
[----:B------:R2:W-:Y:S01]  /*8640*/  STL [R1+0x230], R102 ;  /* 0x0002306601007387 */ /* 0x0005e20000100800 */
[----:B0-----:R-:W-:Y:S02]  /*8650*/  LEA.HI.X.SX32 R101, R119, R0, 0x1, P4 ;  /* 0x0000000077657211 */ /* 0x001fe400020f0eff */
[----:B-1----:R-:W-:-:S03]  /*8660*/  LEA R103, P4, R93, R2, 0x1 ;  /* 0x000000025d677211 */ /* 0x002fc600078808ff */
[----:B------:R0:W-:Y:S01]  /*8670*/  STL [R1+0x1fc], R101 ;  /* 0x0001fc6501007387 */ /* 0x0001e20000100800 */
[----:B--2---:R-:W-:-:S03]  /*8680*/  LEA.HI.X.SX32 R102, R118, R0, 0x1, P5 ;  /* 0x0000000076667211 */ /* 0x004fc600028f0eff */
[----:B------:R-:W-:Y:S01]  /*8690*/  STL [R1+0x238], R103 ;  /* 0x0002386701007387 */ /* 0x000fe20000100800 */
[----:B------:R-:W-:-:S03]  /*86a0*/  CS2R R118, SRZ ;  /* 0x0000000000767805 */ /* 0x000fc6000001ff00 */
[----:B------:R1:W-:Y:S01]  /*86b0*/  STL [R1+0x204], R102 ;  /* 0x0002046601007387 */ /* 0x0003e20000100800 */
[----:B0-----:R-:W-:-:S04]  /*86c0*/  LEA R101, P5, R92, R2, 0x1 ;  /* 0x000000025c657211 */ /* 0x001fc800078a08ff */
[----:B------:R-:W-:Y:S01]  /*86d0*/  LEA.HI.X.SX32 R92, R92, R0, 0x1, P5 ;  /* 0x000000005c5c7211 */ /* 0x000fe200028f0eff */
[----:B------:R0:W-:Y:S01]  /*86e0*/  STL [R1+0x240], R101 ;  /* 0x0002406501007387 */ /* 0x0001e20000100800 */
[----:B-1----:R-:W-:-:S03]  /*86f0*/  LEA R102, P6, R91, R2, 0x1 ;  /* 0x000000025b667211 */ /* 0x002fc600078c08ff */
[----:B------:R1:W-:Y:S04]  /*8700*/  STL [R1+0x20c], R99 ;  /* 0x00020c6301007387 */ /* 0x0003e80000100800 */
[----:B------:R2:W-:Y:S01]  /*8710*/  STL [R1+0x248], R102 ;  /* 0x0002486601007387 */ /* 0x0005e20000100800 */
[-C--:B0-----:R-:W-:Y:S02]  /*8720*/  LEA.HI.X.SX32 R101, R97, R0.reuse, 0x1, P0 ;  /* 0x0000000061657211 */ /* 0x081fe400000f0eff */
[----:B------:R-:W-:Y:S02]  /*8730*/  LEA.HI.X.SX32 R97, R96, R0, 0x1, P1 ;  /* 0x0000000060617211 */ /* 0x000fe400008f0eff */
[-C--:B-1----:R-:W-:Y:S01]  /*8740*/  LEA R99, P0, R90, R2.reuse, 0x1 ;  /* 0x000000025a637211 */ /* 0x082fe200078008ff */
[----:B------:R-:W-:Y:S01]  /*8750*/  STL [R1+0x214], R101 ;  /* 0x0002146501007387 */ /* 0x000fe20000100800 */
[----:B------:R-:W-:-:S02]  /*8760*/  LEA R96, P1, R89, R2, 0x1 ;  /* 0x0000000259607211 */ /* 0x000fc400078208ff */
[----:B--2---:R-:W-:Y:S01]  /*8770*/  CS2R R102, SRZ ;  /* 0x0000000000667805 */ /* 0x004fe2000001ff00 */
[----:B------:R-:W-:Y:S01]  /*8780*/  STL [R1+0x250], R99 ;  /* 0x0002506301007387 */ /* 0x000fe20000100800 */
[----:B------:R-:W-:-:S03]  /*8790*/  LEA.HI.X.SX32 R89, R89, R0, 0x1, P1 ;  /* 0x0000000059597211 */ /* 0x000fc600008f0eff */
[----:B------:R0:W-:Y:S04]  /*87a0*/  STL [R1+0x21c], R97 ;  /* 0x00021c6101007387 */ /* 0x0001e80000100800 */
[----:B------:R1:W-:Y:S04]  /*87b0*/  STL [R1+0x258], R96 ;  /* 0x0002586001007387 */ /* 0x0003e80000100800 */
[----:B------:R2:W-:Y:S01]  /*87c0*/  STL [R1+0x224], R95 ;  /* 0x0002245f01007387 */ /* 0x0005e20000100800 */
[----:B0-----:R-:W-:Y:S02]  /*87d0*/  LEA R97, P2, R88, R2, 0x1 ;  /* 0x0000000258617211 */ /* 0x001fe400078408ff */
[----:B-1----:R-:W-:-:S03]  /*87e0*/  LEA.HI.X.SX32 R96, R94, R0, 0x1, P3 ;  /* 0x000000005e607211 */ /* 0x002fc600018f0eff */
[----:B------:R-:W-:Y:S01]  /*87f0*/  STL [R1+0x260], R97 ;  /* 0x0002606101007387 */ /* 0x000fe20000100800 */
[----:B------:R-:W-:Y:S02]  /*8800*/  LEA.HI.X.SX32 R94, R93, R0, 0x1, P4 ;  /* 0x000000005d5e7211 */ /* 0x000fe400020f0eff */
[-C--:B--2---:R-:W-:Y:S01]  /*8810*/  LEA R95, P3, R87, R2.reuse, 0x1 ;  /* 0x00000002575f7211 */ /* 0x084fe200078608ff */
[----:B------:R0:W-:Y:S01]  /*8820*/  STL [R1+0x22c], R96 ;  /* 0x00022c6001007387 */ /* 0x0001e20000100800 */
[----:B------:R-:W-:-:S03]  /*8830*/  LEA R93, P4, R86, R2, 0x1 ;  /* 0x00000002565d7211 */ /* 0x000fc600078808ff */
[----:B------:R-:W-:Y:S01]  /*8840*/  STL [R1+0x268], R95 ;  /* 0x0002685f01007387 */ /* 0x000fe20000100800 */
[----:B------:R-:W-:-:S03]  /*8850*/  LEA.HI.X.SX32 R86, R86, R0, 0x1, P4 ;  /* 0x0000000056567211 */ /* 0x000fc600020f0eff */
[----:B------:R1:W-:Y:S01]  /*8860*/  STL [R1+0x234], R94 ;  /* 0x0002345e01007387 */ /* 0x0003e20000100800 */
[----:B0-----:R-:W-:-:S03]  /*8870*/  CS2R R96, SRZ ;  /* 0x0000000000607805 */ /* 0x001fc6000001ff00 */
[----:B------:R0:W-:Y:S04]  /*8880*/  STL [R1+0x270], R93 ;  /* 0x0002705d01007387 */ /* 0x0001e80000100800 */
[----:B------:R2:W-:Y:S01]  /*8890*/  STL [R1+0x23c], R92 ;  /* 0x00023c5c01007387 */ /* 0x0005e20000100800 */
[----:B-1----:R-:W-:Y:S02]  /*88a0*/  LEA R94, P5, R85, R2, 0x1 ;  /* 0x00000002555e7211 */ /* 0x002fe400078a08ff */
[----:B0-----:R-:W-:-:S03]  /*88b0*/  LEA.HI.X.SX32 R93, R91, R0, 0x1, P6 ;  /* 0x000000005b5d7211 */ /* 0x001fc600030f0eff */
[----:B------:R0:W-:Y:S01]  /*88c0*/  STL [R1+0x278], R94 ;  /* 0x0002785e01007387 */ /* 0x0001e20000100800 */
[----:B------:R-:W-:Y:S02]  /*88d0*/  LEA.HI.X.SX32 R91, R90, R0, 0x1, P0 ;  /* 0x000000005a5b7211 */ /* 0x000fe400000f0eff */
[-C--:B--2---:R-:W-:Y:S01]  /*88e0*/  LEA R92, P6, R84, R2.reuse, 0x1 ;  /* 0x00000002545c7211 */ /* 0x084fe200078c08ff */
[----:B------:R-:W-:Y:S01]  /*88f0*/  STL [R1+0x244], R93 ;  /* 0x0002445d01007387 */ /* 0x000fe20000100800 */
[----:B------:R-:W-:-:S03]  /*8900*/  LEA R90, P0, R83, R2, 0x1 ;  /* 0x00000002535a7211 */ /* 0x000fc600078008ff */
[----:B------:R1:W-:Y:S01]  /*8910*/  STL [R1+0x280], R92 ;  /* 0x0002805c01007387 */ /* 0x0003e20000100800 */
[----:B------:R-:W-:Y:S02]  /*8920*/  LEA.HI.X.SX32 R83, R83, R0, 0x1, P0 ;  /* 0x0000000053537211 */ /* 0x000fe400000f0eff */
[----:B0-----:R-:W-:Y:S01]  /*8930*/  CS2R R94, SRZ ;  /* 0x00000000005e7805 */ /* 0x001fe2000001ff00 */
[----:B------:R0:W-:Y:S04]  /*8940*/  STL [R1+0x24c], R91 ;  /* 0x00024c5b01007387 */ /* 0x0001e80000100800 */
[----:B------:R2:W-:Y:S01]  /*8950*/  STL [R1+0x288], R90 ;  /* 0x0002885a01007387 */ /* 0x0005e20000100800 */
[----:B-1----:R-:W-:-:S03]  /*8960*/  CS2R R92, SRZ ;  /* 0x00000000005c7805 */ /* 0x002fc6000001ff00 */
[----:B------:R1:W-:Y:S01]  /*8970*/  STL [R1+0x254], R89 ;  /* 0x0002545901007387 */ /* 0x0003e20000100800 */
[----:B0-----:R-:W-:Y:S02]  /*8980*/  LEA R91, P1, R82, R2, 0x1 ;  /* 0x00000002525b7211 */ /* 0x001fe400078208ff */
[----:B--2---:R-:W-:-:S03]  /*8990*/  LEA.HI.X.SX32 R90, R88, R0, 0x1, P2 ;  /* 0x00000000585a7211 */ /* 0x004fc600010f0eff */
[----:B------:R-:W-:Y:S01]  /*89a0*/  STL [R1+0x290], R91 ;  /* 0x0002905b01007387 */ /* 0x000fe20000100800 */
[----:B------:R-:W-:Y:S02]  /*89b0*/  LEA.HI.X.SX32 R88, R87, R0, 0x1, P3 ;  /* 0x0000000057587211 */ /* 0x000fe400018f0eff */
[-C--:B-1----:R-:W-:Y:S01]  /*89c0*/  LEA R89, P2, R81, R2.reuse, 0x1 ;  /* 0x0000000251597211 */ /* 0x082fe200078408ff */
        /* <DEDUP_REMOVED lines=307> */
[----:B------:R-:W-:Y:S01]  /*9d00*/  STL [R1+0x4b8], R22 ;  /* 0x0004b81601007387 */ /* 0x000fe20000100800 */
[----:B------:R-:W-:Y:S02]  /*9d10*/  LEA.HI.X.SX32 R19, R18, R0, 0x1, P2 ;  /* 0x0000000012137211 */ /* 0x000fe400010f0eff */
[-C--:B--2---:R-:W-:Y:S01]  /*9d20*/  LEA R20, P1, R7, R2.reuse, 0x1 ;  /* 0x0000000207147211 */ /* 0x084fe200078208ff */
[----:B------:R-:W-:Y:S01]  /*9d30*/  STL [R1+0x484], R21 ;  /* 0x0004841501007387 */ /* 0x000fe20000100800 */
[----:B------:R-:W-:-:S03]  /*9d40*/  LEA R18, P2, R6, R2, 0x1 ;  /* 0x0000000206127211 */ /* 0x000fc600078408ff */
[----:B------:R0:W-:Y:S01]  /*9d50*/  STL [R1+0x4c0], R20 ;  /* 0x0004c01401007387 */ /* 0x0001e20000100800 */
[----:B------:R-:W-:-:S03]  /*9d60*/  LEA.HI.X.SX32 R6, R6, R0, 0x1, P2 ;  /* 0x0000000006067211 */ /* 0x000fc600010f0eff */
[----:B------:R1:W-:Y:S04]  /*9d70*/  STL [R1+0x48c], R19 ;  /* 0x00048c1301007387 */ /* 0x0003e80000100800 */
[----:B------:R2:W-:Y:S01]  /*9d80*/  STL [R1+0x4c8], R18 ;  /* 0x0004c81201007387 */ /* 0x0005e20000100800 */
[----:B0-----:R-:W-:-:S03]  /*9d90*/  IMAD.SHL.U32 R20, R218, 0x80, RZ ;  /* 0x00000080da147824 */ /* 0x001fc600078e00ff */
[----:B------:R0:W-:Y:S01]  /*9da0*/  STL [R1+0x494], R12 ;  /* 0x0004940c01007387 */ /* 0x0001e20000100800 */
[----:B-1----:R-:W-:Y:S02]  /*9db0*/  LEA R19, P3, R5, R2, 0x1 ;  /* 0x0000000205137211 */ /* 0x002fe400078608ff */
[----:B--2---:R-:W-:-:S03]  /*9dc0*/  LEA.HI.X.SX32 R18, R11, R0, 0x1, P4 ;  /* 0x000000000b127211 */ /* 0x004fc600020f0eff */
[----:B------:R-:W-:Y:S01]  /*9dd0*/  STL [R1+0x4d0], R19 ;  /* 0x0004d01301007387 */ /* 0x000fe20000100800 */
[----:B------:R-:W-:Y:S02]  /*9de0*/  LEA.HI.X.SX32 R11, R10, R0, 0x1, P5 ;  /* 0x000000000a0b7211 */ /* 0x000fe400028f0eff */
[-C--:B0-----:R-:W-:Y:S01]  /*9df0*/  LEA R12, P4, R4, R2.reuse, 0x1 ;  /* 0x00000002040c7211 */ /* 0x081fe200078808ff */
        /* <DEDUP_REMOVED lines=15> */
[----:B------:R-:W-:Y:S04]  /*9ef0*/  STL [R1+0x4f0], R9 ;  /* 0x0004f00901007387 */ /* 0x000fe80000100800 */
[----:B------:R0:W-:Y:S04]  /*9f00*/  STL [R1+0x4bc], R8 ;  /* 0x0004bc0801007387 */ /* 0x0001e80000100800 */
[----:B------:R1:W-:Y:S04]  /*9f10*/  STL [R1+0x4f8], R7 ;  /* 0x0004f80701007387 */ /* 0x0003e80000100800 */
[----:B------:R2:W-:Y:S01]  /*9f20*/  STL [R1+0x4c4], R6 ;  /* 0x0004c40601007387 */ /* 0x0005e20000100800 */
[----:B0-----:R-:W-:-:S02]  /*9f30*/  LEA R8, P2, R174, R2, 0x1 ;  /* 0x00000002ae087211 */ /* 0x001fc400078408ff */
[----:B-1----:R-:W-:-:S03]  /*9f40*/  LEA.HI.X.SX32 R7, R5, R0, 0x1, P3 ;  /* 0x0000000005077211 */ /* 0x002fc600018f0eff */
[----:B------:R-:W-:Y:S01]  /*9f50*/  STL [R1+0x500], R8 ;  /* 0x0005000801007387 */ /* 0x000fe20000100800 */
[----:B------:R-:W-:Y:S02]  /*9f60*/  LEA.HI.X.SX32 R5, R4, R0, 0x1, P4 ;  /* 0x0000000004057211 */ /* 0x000fe400020f0eff */
[-C--:B--2---:R-:W-:Y:S01]  /*9f70*/  LEA R6, P3, R175, R2.reuse, 0x1 ;  /* 0x00000002af067211 */ /* 0x084fe200078608ff */
        /* <DEDUP_REMOVED lines=8> */
[----:B------:R0:W-:Y:S01]  /*a000*/  STL [R1+0x518], R5 ;  /* 0x0005180501007387 */ /* 0x0001e20000100800 */
[----:B--2---:R-:W-:-:S03]  /*a010*/  LEA R3, P6, R178, R2, 0x1 ;  /* 0x00000002b2037211 */ /* 0x004fc600078c08ff */
[----:B------:R1:W-:Y:S04]  /*a020*/  STL [R1+0x4e4], R4 ;  /* 0x0004e40401007387 */ /* 0x0003e80000100800 */
[----:B------:R2:W-:Y:S01]  /*a030*/  STL [R1+0x520], R3 ;  /* 0x0005200301007387 */ /* 0x0005e20000100800 */
[----:B0-----:R-:W-:Y:S02]  /*a040*/  LEA.HI.X.SX32 R5, R122, R0, 0x1, P0 ;  /* 0x000000007a057211 */ /* 0x001fe400000f0eff */
[----:B------:R-:W-:Y:S02]  /*a050*/  CS2R R122, SRZ ;  /* 0x00000000007a7805 */ /* 0x000fe4000001ff00 */
[----:B-1----:R-:W-:Y:S01]  /*a060*/  LEA R4, P0, R179, R2, 0x1 ;  /* 0x00000002b3047211 */ /* 0x002fe200078008ff */
        /* <DEDUP_REMOVED lines=16> */
[----:B------:R1:W-:Y:S04]  /*a170*/  STL [R1+0x540], R4 ;  /* 0x0005400401007387 */ /* 0x0003e80000100800 */
[----:B------:R2:W-:Y:S01]  /*a180*/  STL [R1+0x50c], R3 ;  /* 0x00050c0301007387 */ /* 0x0005e20000100800 */
[----:B0-----:R-:W-:Y:S02]  /*a190*/  LEA R5, P4, R183, R2, 0x1 ;  /* 0x00000002b7057211 */ /* 0x001fe400078808ff */
[----:B-1----:R-:W-:-:S03]  /*a1a0*/  LEA.HI.X.SX32 R4, R177, R0, 0x1, P5 ;  /* 0x00000000b1047211 */ /* 0x002fc600028f0eff */
[----:B------:R0:W-:Y:S01]  /*a1b0*/  STL [R1+0x548], R5 ;  /* 0x0005480501007387 */ /* 0x0001e20000100800 */
[----:B------:R-:W-:Y:S02]  /*a1c0*/  CS2R R176, SRZ ;  /* 0x0000000000b07805 */ /* 0x000fe4000001ff00 */
[----:B--2---:R-:W-:Y:S01]  /*a1d0*/  LEA R3, P5, R184, R2, 0x1 ;  /* 0x00000002b8037211 */ /* 0x004fe200078a08ff */
[----:B------:R1:W-:Y:S04]  /*a1e0*/  STL [R1+0x514], R4 ;  /* 0x0005140401007387 */ /* 0x0003e80000100800 */
[----:B------:R2:W-:Y:S01]  /*a1f0*/  STL [R1+0x550], R3 ;  /* 0x0005500301007387 */ /* 0x0005e20000100800 */
[----:B0-----:R-:W-:Y:S02]  /*a200*/  LEA.HI.X.SX32 R5, R178, R0, 0x1, P6 ;  /* 0x00000000b2057211 */ /* 0x001fe400030f0eff */
        /* <DEDUP_REMOVED lines=18> */
[----:B------:R-:W-:Y:S02]  /*a330*/  LEA R2, P3, R190, R2, 0x1 ;  /* 0x00000002be027211 */ /* 0x000fe400078608ff */
[-C--:B------:R-:W-:Y:S01]  /*a340*/  LEA.HI.X.SX32 R6, R189, R0.reuse, 0x1, P2 ;  /* 0x00000000bd067211 */ /* 0x080fe200010f0eff */
[----:B------:R2:W-:Y:S01]  /*a350*/  STL [R1+0x53c], R3 ;  /* 0x00053c0301007387 */ /* 0x0005e20000100800 */
[----:B0-----:R-:W-:-:S03]  /*a360*/  LEA.HI.X.SX32 R5, R187, R0, 0x1, P0 ;  /* 0x00000000bb057211 */ /* 0x001fc600000f0eff */
[----:B------:R0:W-:Y:S01]  /*a370*/  STL [R1+0xd5c], R2 ;  /* 0x000d5c0201007387 */ /* 0x0001e20000100800 */
[-C--:B-1----:R-:W-:Y:S02]  /*a380*/  LEA.HI.X.SX32 R4, R183, R0.reuse, 0x1, P4 ;  /* 0x00000000b7047211 */ /* 0x082fe400020f0eff */
[----:B------:R-:W-:Y:S02]  /*a390*/  CS2R R182, SRZ ;  /* 0x0000000000b67805 */ /* 0x000fe4000001ff00 */
[-C--:B--2---:R-:W-:Y:S01]  /*a3a0*/  LEA.HI.X.SX32 R3, R184, R0.reuse, 0x1, P5 ;  /* 0x00000000b8037211 */ /* 0x084fe200028f0eff */
[----:B------:R1:W-:Y:S01]  /*a3b0*/  STL [R1+0x544], R4 ;  /* 0x0005440401007387 */ /* 0x0003e20000100800 */
[----:B------:R-:W-:Y:S02]  /*a3c0*/  CS2R R184, SRZ ;  /* 0x0000000000b87805 */ /* 0x000fe4000001ff00 */
[----:B0-----:R-:W-:Y:S01]  /*a3d0*/  LEA.HI.X.SX32 R2, R186, R0, 0x1, P6 ;  /* 0x00000000ba027211 */ /* 0x001fe200030f0eff */
[----:B------:R-:W-:Y:S01]  /*a3e0*/  STL [R1+0x54c], R3 ;  /* 0x00054c0301007387 */ /* 0x000fe20000100800 */
[----:B------:R-:W-:-:S03]  /*a3f0*/  CS2R R186, SRZ ;  /* 0x0000000000ba7805 */ /* 0x000fc6000001ff00 */
[----:B------:R0:W-:Y:S01]  /*a400*/  STL [R1+0xd48], R2 ;  /* 0x000d480201007387 */ /* 0x0001e20000100800 */
[-C--:B-1----:R-:W-:Y:S02]  /*a410*/  LEA.HI.X.SX32 R4, R188, R0.reuse, 0x1, P1 ;  /* 0x00000000bc047211 */ /* 0x082fe400008f0eff */
[----:B------:R-:W-:Y:S02]  /*a420*/  CS2R R188, SRZ ;  /* 0x0000000000bc7805 */ /* 0x000fe4000001ff00 */
[----:B------:R-:W-:Y:S01]  /*a430*/  LEA.HI.X.SX32 R0, R190, R0, 0x1, P3 ;  /* 0x00000000be007211 */ /* 0x000fe200018f0eff */
[----:B------:R-:W-:Y:S01]  /*a440*/  STL [R1+0xd50], R5 ;  /* 0x000d500501007387 */ /* 0x000fe20000100800 */
[----:B------:R-:W-:-:S03]  /*a450*/  CS2R R190, SRZ ;  /* 0x0000000000be7805 */ /* 0x000fc6000001ff00 */
[----:B------:R1:W-:Y:S01]  /*a460*/  STL [R1+0xd54], R4 ;  /* 0x000d540401007387 */ /* 0x0003e20000100800 */
[----:B0-----:R-:W-:-:S03]  /*a470*/  IMAD.WIDE R2, R98, 0x2, R14 ;  /* 0x0000000262027825 */ /* 0x001fc600078e020e */
[----:B------:R0:W-:Y:S04]  /*a480*/  STL [R1+0xd58], R6 ;  /* 0x000d580601007387 */ /* 0x0001e80000100800 */
[----:B------:R-:W-:Y:S01]  /*a490*/  STL [R1+0x55c], R2 ;  /* 0x00055c0201007387 */ /* 0x000fe20000100800 */
[----:B-1----:R-:W-:Y:S01]  /*a4a0*/  IMAD.WIDE R4, R98, 0x2, R16 ;  /* 0x0000000262047825 */ /* 0x002fe200078e0210 */
[----:B------:R-:W-:Y:S02]  /*a4b0*/  CS2R R98, SRZ ;  /* 0x0000000000627805 */ /* 0x000fe4000001ff00 */
[----:B------:R1:W-:Y:S01]  /*a4c0*/  STL [R1+0x554], R0 ;  /* 0x0005540001007387 */ /* 0x0003e20000100800 */
[----:B0-----:R-:W-:-:S03]  /*a4d0*/  IMAD R6, R216, 0x7d, RZ ;  /* 0x0000007dd8067824 */ /* 0x001fc600078e02ff */
[----:B------:R0:W-:Y:S04]  /*a4e0*/  STL [R1+0x558], R3 ;  /* 0x0005580301007387 */ /* 0x0001e80000100800 */
[----:B------:R-:W-:Y:S01]  /*a4f0*/  STL [R1+0x564], R4 ;  /* 0x0005640401007387 */ /* 0x000fe20000100800 */
[----:B-1----:R-:W-:-:S03]  /*a500*/  IMAD R0, R216, 0x7c, RZ ;  /* 0x0000007cd8007824 */ /* 0x002fc600078e02ff */
[----:B------:R1:W-:Y:S01]  /*a510*/  STL [R1+0x560], R5 ;  /* 0x0005600501007387 */ /* 0x0003e20000100800 */
[----:B0-----:R-:W-:-:S05]  /*a520*/  IMAD.WIDE R2, R100, 0x2, R14 ;  /* 0x0000000264027825 */ /* 0x001fca00078e020e */
[----:B------:R-:W-:Y:S01]  /*a530*/  STL [R1+0x56c], R2 ;  /* 0x00056c0201007387 */ /* 0x000fe20000100800 */
[----:B-1----:R-:W-:-:S03]  /*a540*/  IMAD.WIDE R4, R100, 0x2, R16 ;  /* 0x0000000264047825 */ /* 0x002fc600078e0210 */
[----:B------:R0:W-:Y:S01]  /*a550*/  STL [R1+0x568], R3 ;  /* 0x0005680301007387 */ /* 0x0001e20000100800 */
[----:B------:R-:W-:-:S03]  /*a560*/  CS2R R100, SRZ ;  /* 0x0000000000647805 */ /* 0x000fc6000001ff00 */
[----:B------:R-:W-:Y:S04]  /*a570*/  STL [R1+0x574], R4 ;  /* 0x0005740401007387 */ /* 0x000fe80000100800 */
[----:B------:R1:W-:Y:S01]  /*a580*/  STL [R1+0x570], R5 ;  /* 0x0005700501007387 */ /* 0x0003e20000100800 */
[----:B0-----:R-:W-:-:S04]  /*a590*/  IMAD.WIDE R2, R6, 0x2, R14 ;  /* 0x0000000206027825 */ /* 0x001fc800078e020e */
[--C-:B------:R-:W-:Y:S01]  /*a5a0*/  IMAD.WIDE R6, R6, 0x2, R16.reuse ;  /* 0x0000000206067825 */ /* 0x100fe200078e0210 */
[----:B------:R-:W-:Y:S03]  /*a5b0*/  STL [R1+0x57c], R2 ;  /* 0x00057c0201007387 */ /* 0x000fe60000100800 */
[C---:B-1----:R-:W-:Y:S01]  /*a5c0*/  IMAD.WIDE R4, R0.reuse, 0x2, R16 ;  /* 0x0000000200047825 */ /* 0x042fe200078e0210 */
[----:B------:R0:W-:Y:S04]  /*a5d0*/  STL [R1+0x578], R3 ;  /* 0x0005780301007387 */ /* 0x0001e80000100800 */
[----:B------:R1:W-:Y:S04]  /*a5e0*/  STL [R1+0x584], R6 ;  /* 0x0005840601007387 */ /* 0x0003e80000100800 */
[----:B------:R-:W-:Y:S01]  /*a5f0*/  STL [R1+0x580], R7 ;  /* 0x0005800701007387 */ /* 0x000fe20000100800 */
[----:B0-----:R-:W-:-:S04]  /*a600*/  IMAD.WIDE R2, R0, 0x2, R14 ;  /* 0x0000000200027825 */ /* 0x001fc800078e020e */
[C---:B------:R-:W-:Y:S01]  /*a610*/  IMAD R0, R216.reuse, 0x7a, RZ ;  /* 0x0000007ad8007824 */ /* 0x040fe200078e02ff */
[----:B------:R-:W-:Y:S01]  /*a620*/  STL [R1+0x58c], R2 ;  /* 0x00058c0201007387 */ /* 0x000fe20000100800 */
[----:B-1----:R-:W-:-:S03]  /*a630*/  IMAD R6, R216, 0x7b, RZ ;  /* 0x0000007bd8067824 */ /* 0x002fc600078e02ff */
[----:B------:R0:W-:Y:S04]  /*a640*/  STL [R1+0x588], R3 ;  /* 0x0005880301007387 */ /* 0x0001e80000100800 */
        /* <DEDUP_REMOVED lines=402> */
[C---:B------:R-:W-:Y:S01]  /*bf70*/  IMAD.SHL.U32 R0, R216.reuse, 0x40, RZ ;  /* 0x00000040d8007824 */ /* 0x040fe200078e00ff */
        /* <DEDUP_REMOVED lines=444> */
[----:B------:R-:W-:Y:S04]  /*db40*/  STL [R1+0xd24], R6 ;  /* 0x000d240601007387 */ /* 0x000fe80000100800 */
[----:B------:R1:W-:Y:S01]  /*db50*/  STL [R1+0xd20], R7 ;  /* 0x000d200701007387 */ /* 0x0003e20000100800 */
[----:B0-----:R-:W-:Y:S01]  /*db60*/  IMAD.WIDE R2, R0, 0x2, R14 ;  /* 0x0000000200027825 */ /* 0x001fe200078e020e */
[----:B------:R-:W-:-:S04]  /*db70*/  SHF.R.S32.HI R0, RZ, 0x7, R217 ;  /* 0x00000007ff007819 */ /* 0x000fc800000114d9 */
[----:B------:R-:W-:Y:S01]  /*db80*/  STL [R1+0xd2c], R2 ;  /* 0x000d2c0201007387 */ /* 0x000fe20000100800 */
[----:B-1----:R-:W-:-:S03]  /*db90*/  IMAD.WIDE R6, R216, 0x2, R14 ;  /* 0x00000002d8067825 */ /* 0x002fc600078e020e */
[----:B------:R0:W-:Y:S04]  /*dba0*/  STL [R1+0xd28], R3 ;  /* 0x000d280301007387 */ /* 0x0001e80000100800 */
[----:B------:R-:W-:Y:S04]  /*dbb0*/  STL [R1+0xd34], R4 ;  /* 0x000d340401007387 */ /* 0x000fe80000100800 */
[----:B------:R1:W-:Y:S01]  /*dbc0*/  STL [R1+0xd30], R5 ;  /* 0x000d300501007387 */ /* 0x0003e20000100800 */
[----:B0-----:R-:W-:-:S03]  /*dbd0*/  IMAD.WIDE R2, R216, 0x2, R16 ;  /* 0x00000002d8027825 */ /* 0x001fc600078e0210 */
[----:B------:R-:W-:Y:S04]  /*dbe0*/  STL [R1+0xd3c], R6 ;  /* 0x000d3c0601007387 */ /* 0x000fe80000100800 */
[----:B------:R-:W-:Y:S01]  /*dbf0*/  STL [R1+0xd38], R7 ;  /* 0x000d380701007387 */ /* 0x000fe20000100800 */
[----:B-1----:R-:W-:-:S03]  /*dc00*/  SHF.R.S32.HI R5, RZ, 0x1f, R12 ;  /* 0x0000001fff057819 */ /* 0x002fc6000001140c */
[----:B------:R0:W-:Y:S01]  /*dc10*/  STL [R1+0xd44], R2 ;  /* 0x000d440201007387 */ /* 0x0001e20000100800 */
[C---:B------:R-:W-:Y:S01]  /*dc20*/  SHF.L.U64.HI R0, R12.reuse, 0x1, R5 ;  /* 0x000000010c007819 */ /* 0x040fe20000010205 */
[----:B------:R-:W-:Y:S02]  /*dc30*/  IMAD.SHL.U32 R12, R12, 0x2, RZ ;  /* 0x000000020c0c7824 */ /* 0x000fe400078e00ff */
[----:B------:R1:W-:Y:S04]  /*dc40*/  STL [R1+0xd40], R3 ;  /* 0x000d400301007387 */ /* 0x0003e80000100800 */
[----:B------:R2:W-:Y:S04]  /*dc50*/  STL [R1+0x110], RZ ;  /* 0x000110ff01007387 */ /* 0x0005e80000100800 */
[----:B------:R2:W-:Y:S01]  /*dc60*/  STL [R1], RZ ;  /* 0x000000ff01007387 */ /* 0x0005e20000100800 */
[----:B0-----:R-:W-:Y:S01]  /*dc70*/  SHF.R.S32.HI R2, RZ, 0x1f, R20 ;  /* 0x0000001fff027819 */ /* 0x001fe20000011414 */
[----:B-1----:R-:W-:Y:S01]  /*dc80*/  IMAD R3, R206, 0x80, R206 ;  /* 0x00000080ce037824 */ /* 0x002fe200078e02ce */
[----:B------:R-:W-:Y:S01]  /*dc90*/  CS2R R206, SRZ ;  /* 0x0000000000ce7805 */ /* 0x000fe2000001ff00 */
[----:B------:R2:W-:Y:S01]  /*dca0*/  STL [R1+0x4], RZ ;  /* 0x000004ff01007387 */ /* 0x0005e20000100800 */
[----:B------:R-:W-:Y:S01]  /*dcb0*/  SHF.L.U64.HI R2, R20, 0x1, R2 ;  /* 0x0000000114027819 */ /* 0x000fe20000010202 */
[----:B------:R-:W-:-:S02]  /*dcc0*/  IMAD.SHL.U32 R3, R3, 0x2, RZ ;  /* 0x0000000203037824 */ /* 0x000fc400078e00ff */
[----:B------:R2:W-:Y:S01]  /*dcd0*/  STL [R1+0x8], RZ ;  /* 0x000008ff01007387 */ /* 0x0005e20000100800 */
[----:B------:R-:W-:Y:S02]  /*dce0*/  IMAD.SHL.U32 R20, R20, 0x2, RZ ;  /* 0x0000000214147824 */ /* 0x000fe400078e00ff */
[----:B------:R-:W-:Y:S01]  /*dcf0*/  LOP3.LUT R3, R3, 0x407e, RZ, 0xc0, !PT ;  /* 0x0000407e03037812 */ /* 0x000fe200078ec0ff */
[----:B------:R2:W-:Y:S03]  /*dd00*/  STL [R1+0xc], RZ ;  /* 0x00000cff01007387 */ /* 0x0005e60000100800 */
[C---:B------:R-:W-:Y:S01]  /*dd10*/  LOP3.LUT R9, R3.reuse, 0x10, RZ, 0x3c, !PT ;  /* 0x0000001003097812 */ /* 0x040fe200078e3cff */
[----:B------:R2:W-:Y:S01]  /*dd20*/  STL [R1+0x10], RZ ;  /* 0x000010ff01007387 */ /* 0x0005e20000100800 */
[----:B------:R-:W-:Y:S01]  /*dd30*/  LOP3.LUT R8, R3, 0x20, RZ, 0x3c, !PT ;  /* 0x0000002003087812 */ /* 0x000fe200078e3cff */
[----:B------:R-:W-:Y:S01]  /*dd40*/  IMAD.IADD R10, R219, 0x1, R3 ;  /* 0x00000001db0a7824 */ /* 0x000fe200078e0203 */
        /* <DEDUP_REMOVED lines=8> */
[----:B------:R-:W-:Y:S01]  /*ddd0*/  LOP3.LUT R3, R3, 0x70, RZ, 0x3c, !PT ;  /* 0x0000007003037812 */ /* 0x000fe200078e3cff */
[----:B------:R2:W-:Y:S01]  /*dde0*/  STL [R1+0x1c], RZ ;  /* 0x00001cff01007387 */ /* 0x0005e20000100800 */
[----:B------:R-:W-:-:S02]  /*ddf0*/  IMAD.IADD R7, R219, 0x1, R7 ;  /* 0x00000001db077824 */ /* 0x000fc400078e0207 */
[C---:B------:R-:W-:Y:S01]  /*de00*/  IMAD.IADD R6, R219.reuse, 0x1, R6 ;  /* 0x00000001db067824 */ /* 0x040fe200078e0206 */
[----:B------:R2:W-:Y:S01]  /*de10*/  STL [R1+0x20], RZ ;  /* 0x000020ff01007387 */ /* 0x0005e20000100800 */
[C---:B------:R-:W-:Y:S02]  /*de20*/  IMAD.IADD R5, R219.reuse, 0x1, R5 ;  /* 0x00000001db057824 */ /* 0x040fe400078e0205 */
[C---:B------:R-:W-:Y:S01]  /*de30*/  IMAD.IADD R4, R219.reuse, 0x1, R4 ;  /* 0x00000001db047824 */ /* 0x040fe200078e0204 */
[----:B------:R2:W-:Y:S01]  /*de40*/  STL [R1+0x24], RZ ;  /* 0x000024ff01007387 */ /* 0x0005e20000100800 */
[----:B------:R-:W-:-:S03]  /*de50*/  IMAD.IADD R3, R219, 0x1, R3 ;  /* 0x00000001db037824 */ /* 0x000fc600078e0203 */
[----:B------:R2:W-:Y:S04]  /*de60*/  STL [R1+0x28], RZ ;  /* 0x000028ff01007387 */ /* 0x0005e80000100800 */
        /* <DEDUP_REMOVED lines=52> */
[----:B------:R2:W-:Y:S02]  /*e1b0*/  STL [R1+0xfc], RZ ;  /* 0x0000fcff01007387 */ /* 0x0005e40000100800 */
.L_x_1:
[----:B-----5:R0:W-:Y:S04]  /*e1c0*/  STL [R1+0x12e8], R22 ;  /* 0x0012e81601007387 */ /* 0x0201e80000100800 */
[----:B0-----:R-:W3:Y:S04]  /*e1d0*/  LDL R22, [R1+0x110] ;  /* 0x0001100001167983 */ /* 0x001ee80000100800 */
[----:B------:R-:W-:Y:S04]  /*e1e0*/  STL [R1+0x12e4], R21 ;  /* 0x0012e41501007387 */ /* 0x000fe80000100800 */
        /* <DEDUP_REMOVED lines=161> */
[----:B------:R-:W-:Y:S04]  /*ec00*/  STL.64 [R1+0xf48], R150 ;  /* 0x000f489601007387 */ /* 0x000fe80000100a00 */
        /* <DEDUP_REMOVED lines=81> */
[----:B------:R-:W-:Y:S04]  /*f120*/  STL.64 [R1+0xe68], R94 ;  /* 0x000e685e01007387 */ /* 0x000fe80000100a00 */
[----:B------:R-:W-:Y:S04]  /*f130*/  STL.64 [R1+0xe60], R92 ;  /* 0x000e605c01007387 */ /* 0x000fe80000100a00 */
[----:B------:R-:W-:Y:S04]  /*f140*/  STL.64 [R1+0xe58], R90 ;  /* 0x000e585a01007387 */ /* 0x000fe80000100a00 */
[----:B------:R-:W-:Y:S04]  /*f150*/  STL.64 [R1+0xe50], R88 ;  /* 0x000e505801007387 */ /* 0x000fe80000100a00 */
[----:B------:R-:W-:Y:S04]  /*f160*/  STL [R1+0xe4c], R80 ;  /* 0x000e4c5001007387 */ /* 0x000fe80000100800 */
[----:B------:R-:W-:Y:S04]  /*f170*/  STL [R1+0xe48], R81 ;  /* 0x000e485101007387 */ /* 0x000fe80000100800 */
[----:B------:R-:W-:Y:S04]  /*f180*/  STL [R1+0xe44], R82 ;  /* 0x000e445201007387 */ /* 0x000fe80000100800 */
[----:B------:R-:W-:Y:S04]  /*f190*/  STL [R1+0xe40], R83 ;  /* 0x000e405301007387 */ /* 0x000fe80000100800 */
[----:B------:R-:W-:Y:S04]  /*f1a0*/  STL [R1+0xe3c], R84 ;  /* 0x000e3c5401007387 */ /* 0x000fe80000100800 */
[----:B------:R-:W-:Y:S04]  /*f1b0*/  STL [R1+0xe38], R85 ;  /* 0x000e385501007387 */ /* 0x000fe80000100800 */
[----:B------:R-:W-:Y:S01]  /*f1c0*/  STL [R1+0xe34], R86 ;  /* 0x000e345601007387 */ /* 0x000fe20000100800 */
[----:B------:R-:W-:-:S03]  /*f1d0*/  MOV R12, UR48 ;  /* 0x00000030000c7c02 */ /* 0x000fc60008000f00 */
[----:B------:R-:W-:Y:S04]  /*f1e0*/  STL [R1+0xe30], R87 ;  /* 0x000e305701007387 */ /* 0x000fe80000100800 */
[----:B------:R0:W-:Y:S01]  /*f1f0*/  STL [R1+0xe2c], R0 ;  /* 0x000e2c0001007387 */ /* 0x0001e20000100800 */
[----:B------:R-:W-:-:S03]  /*f200*/  MOV R11, UR53 ;  /* 0x00000035000b7c02 */ /* 0x000fc60008000f00 */
[----:B------:R-:W4:Y:S04]  /*f210*/  LDL.LU R20, [R1+0x580] ;  /* 0x0005800001147983 */ /* 0x000f280000300800 */
[----:B------:R1:W-:Y:S01]  /*f220*/  STL [R1+0xe10], R2 ;  /* 0x000e100201007387 */ /* 0x0003e20000100800 */
[----:B0-----:R-:W-:-:S03]  /*f230*/  MOV R0, UR49 ;  /* 0x0000003100007c02 */ /* 0x001fc60008000f00 */
[----:B-1----:R-:W2:Y:S04]  /*f240*/  LDL.LU R2, [R1+0x560] ;  /* 0x0005600001027983 */ /* 0x002ea80000300800 */
[----:B------:R-:W-:Y:S04]  /*f250*/  STL [R1+0xda0], R13 ;  /* 0x000da00d01007387 */ /* 0x000fe80000100800 */
[----:B------:R0:W-:Y:S04]  /*f260*/  STL [R1+0xd90], R0 ;  /* 0x000d900001007387 */ /* 0x0001e80000100800 */
[----:B------:R-:W-:Y:S04]  /*f270*/  STL [R1+0xd8c], R12 ;  /* 0x000d8c0c01007387 */ /* 0x000fe80000100800 */
[----:B------:R-:W4:Y:S01]  /*f280*/  LDL R19, [R1+0xd40] ;  /* 0x000d400001137983 */ /* 0x000f220000100800 */
[----:B------:R-:W-:-:S02]  /*f290*/  PRMT R21, RZ, 0x7610, R21 ;  /* 0x00007610ff157816 */ /* 0x000fc40000000015 */
[----:B------:R-:W-:Y:S01]  /*f2a0*/  PRMT R10, RZ, 0x7610, R10 ;  /* 0x00007610ff0a7816 */ /* 0x000fe2000000000a */
[----:B------:R1:W-:Y:S01]  /*f2b0*/  STL [R1+0xd88], R11 ;  /* 0x000d880b01007387 */ /* 0x0003e20000100800 */
[----:B0-----:R-:W-:-:S03]  /*f2c0*/  MOV R0, UR52 ;  /* 0x0000003400007c02 */ /* 0x001fc60008000f00 */
[----:B------:R-:W4:Y:S01]  /*f2d0*/  LDL R18, [R1+0xd44] ;  /* 0x000d440001127983 */ /* 0x000f220000100800 */
[----:B-1----:R-:W3:Y:S02]  /*f2e0*/  LDC R11, c[0x0][0x230] ;  /* 0x00008c00ff0b7b82 */ /* 0x002ee40000000800 */
[----:B---3--:R-:W-:-:S05]  /*f2f0*/  IMAD R11, R22, -0x80, R11 ;  /* 0xffffff80160b7824 */ /* 0x008fca00078e020b */
[----:B------:R-:W-:-:S13]  /*f300*/  ISETP.GT.AND P0, PT, R11, RZ, PT ;  /* 0x000000ff0b00720c */ /* 0x000fda0003f04270 */
[----:B------:R-:W3:Y:S04]  /*f310*/  @P0 LDG.E.U16 R21, desc[UR60][R16.64] ;  /* 0x0000003c10150981 */ /* 0x000ee8000c1e1500 */
[----:B------:R-:W2:Y:S01]  /*f320*/  @P0 LDG.E.U16 R10, desc[UR60][R14.64] ;  /* 0x0000003c0e0a0981 */ /* 0x000ea2000c1e1500 */
[----:B------:R-:W-:-:S03]  /*f330*/  MOV R12, UR56 ;  /* 0x00000038000c7c02 */ /* 0x000fc60008000f00 */
[----:B------:R0:W-:Y:S01]  /*f340*/  STL [R1+0xd84], R0 ;  /* 0x000d840001007387 */ /* 0x0001e20000100800 */
[----:B------:R-:W-:Y:S02]  /*f350*/  ISETP.GT.AND P1, PT, R11, 0x1, PT ;  /* 0x000000010b00780c */ /* 0x000fe40003f24270 */
[----:B0-----:R-:W-:-:S05]  /*f360*/  MOV R0, UR57 ;  /* 0x0000003900007c02 */ /* 0x001fca0008000f00 */
[----:B------:R-:W-:Y:S01]  /*f370*/  STL [R1+0x12a8], R0 ;  /* 0x0012a80001007387 */ /* 0x000fe20000100800 */
[----:B------:R-:W-:-:S03]  /*f380*/  PRMT R107, RZ, 0x7610, R107 ;  /* 0x00007610ff6b7816 */ /* 0x000fc6000000006b */
[----:B------:R-:W-:Y:S04]  /*f390*/  STL [R1+0x12ac], R12 ;  /* 0x0012ac0c01007387 */ /* 0x000fe80000100800 */
[----:B------:R-:W2:Y:S04]  /*f3a0*/  LDL.LU R22, [R1+0x12e8] ;  /* 0x0012e80001167983 */ /* 0x000ea80000300800 */
[----:B----4-:R-:W4:Y:S04]  /*f3b0*/  @P1 LDG.E.U16 R107, desc[UR60][R18.64] ;  /* 0x0000003c126b1981 */ /* 0x010f28000c1e1500 */
[----:B---3--:R0:W-:Y:S04]  /*f3c0*/  STL [R1+0x10c], R21 ;  /* 0x00010c1501007387 */ /* 0x0081e80000100800 */
[----:B0-----:R-:W3:Y:S04]  /*f3d0*/  LDL.LU R21, [R1+0x12e4] ;  /* 0x0012e40001157983 */ /* 0x001ee80000300800 */
[----:B------:R-:W-:Y:S04]  /*f3e0*/  STL [R1+0x12b4], R16 ;  /* 0x0012b41001007387 */ /* 0x000fe80000100800 */
[----:B------:R-:W-:Y:S04]  /*f3f0*/  STL [R1+0x12b0], R17 ;  /* 0x0012b01101007387 */ /* 0x000fe80000100800 */
[----:B--2---:R0:W-:Y:S04]  /*f400*/  STL [R1+0x108], R10 ;  /* 0x0001080a01007387 */ /* 0x0041e80000100800 */
[----:B0-----:R-:W2:Y:S04]  /*f410*/  LDL.LU R10, [R1+0x12e0] ;  /* 0x0012e000010a7983 */ /* 0x001ea80000300800 */
[----:B------:R-:W-:Y:S04]  /*f420*/  STL [R1+0x12bc], R14 ;  /* 0x0012bc0e01007387 */ /* 0x000fe80000100800 */
[----:B------:R-:W-:Y:S04]  /*f430*/  STL [R1+0x12b8], R15 ;  /* 0x0012b80f01007387 */ /* 0x000fe80000100800 */
[----:B------:R-:W3:Y:S04]  /*f440*/  LDL R18, [R1+0xd38] ;  /* 0x000d380001127983 */ /* 0x000ee80000100800 */
[----:B------:R-:W3:Y:S01]  /*f450*/  LDL R19, [R1+0xd3c] ;  /* 0x000d3c0001137983 */ /* 0x000ee20000100800 */
[----:B------:R-:W-:-:S03]  /*f460*/  PRMT R108, RZ, 0x7610, R108 ;  /* 0x00007610ff6c7816 */ /* 0x000fc6000000006c */
[----:B----4-:R-:W-:Y:S01]  /*f470*/  STL [R1+0x12c0], R107 ;  /* 0x0012c06b01007387 */ /* 0x010fe20000100800 */
[----:B---3--:R-:W-:-:S04]  /*f480*/  @P1 LOP3.LUT R19, R19, R18, RZ, 0x3c, !PT ;  /* 0x0000001213131212 */ /* 0x008fc800078e3cff */
[----:B------:R-:W-:-:S04]  /*f490*/  @P1 LOP3.LUT R18, R19, R18, RZ, 0x3c, !PT ;  /* 0x0000001213121212 */ /* 0x000fc800078e3cff */
[----:B------:R-:W-:-:S05]  /*f4a0*/  @P1 LOP3.LUT R19, R19, R18, RZ, 0x3c, !PT ;  /* 0x0000001213131212 */ /* 0x000fca00078e3cff */
[----:B------:R-:W3:Y:S04]  /*f4b0*/  @P1 LDG.E.U16 R108, desc[UR60][R18.64] ;  /* 0x0000003c126c1981 */ /* 0x000ee8000c1e1500 */
[----:B------:R-:W4:Y:S04]  /*f4c0*/  LDL R18, [R1+0xd30] ;  /* 0x000d300001127983 */ /* 0x000f280000100800 */
[----:B------:R-:W4:Y:S01]  /*f4d0*/  LDL R19, [R1+0xd34] ;  /* 0x000d340001137983 */ /* 0x000f220000100800 */
[----:B------:R-:W-:Y:S02]  /*f4e0*/  ISETP.GT.AND P2, PT, R11, 0x2, PT ;  /* 0x000000020b00780c */ /* 0x000fe40003f44270 */
[----:B------:R-:W-:Y:S01]  /*f4f0*/  PRMT R132, RZ, 0x7610, R132 ;  /* 0x00007610ff847816 */ /* 0x000fe20000000084 */
[----:B---3--:R-:W-:Y:S10]  /*f500*/  STL [R1+0x12c4], R108 ;  /* 0x0012c46c01007387 */ /* 0x008ff40000100800 */
[----:B----4-:R-:W-:-:S04]  /*f510*/  @P2 LOP3.LUT R19, R19, R18, RZ, 0x3c, !PT ;  /* 0x0000001213132212 */ /* 0x010fc800078e3cff */
[----:B------:R-:W-:-:S04]  /*f520*/  @P2 LOP3.LUT R18, R19, R18, RZ, 0x3c, !PT ;  /* 0x0000001213122212 */ /* 0x000fc800078e3cff */
[----:B------:R-:W-:-:S05]  /*f530*/  @P2 LOP3.LUT R19, R19, R18, RZ, 0x3c, !PT ;  /* 0x0000001213132212 */ /* 0x000fca00078e3cff */
[----:B------:R-:W3:Y:S04]  /*f540*/  @P2 LDG.E.U16 R132, desc[UR60][R18.64] ;  /* 0x0000003c12842981 */ /* 0x000ee8000c1e1500 */
[----:B------:R-:W4:Y:S04]  /*f550*/  LDL R18, [R1+0xd28] ;  /* 0x000d280001127983 */ /* 0x000f280000100800 */
[----:B------:R-:W4:Y:S01]  /*f560*/  LDL R19, [R1+0xd2c] ;  /* 0x000d2c0001137983 */ /* 0x000f220000100800 */
[----:B------:R-:W-:-:S03]  /*f570*/  PRMT R133, RZ, 0x7610, R133 ;  /* 0x00007610ff857816 */ /* 0x000fc60000000085 */
[----:B---3--:R-:W-:Y:S01]  /*f580*/  STL [R1+0x12c8], R132 ;  /* 0x0012c88401007387 */ /* 0x008fe20000100800 */
[----:B----4-:R-:W-:-:S04]  /*f590*/  @P2 LOP3.LUT R19, R19, R18, RZ, 0x3c, !PT ;  /* 0x0000001213132212 */ /* 0x010fc800078e3cff */
        /* <DEDUP_REMOVED lines=41> */
[----:B---3--:R0:W-:Y:S10]  /*f830*/  STL [R1+0x12dc], R48 ;  /* 0x0012dc3001007387 */ /* 0x0081f40000100800 */
[----:B----4-:R-:W-:-:S04]  /*f840*/  @P2 LOP3.LUT R19, R19, R18, RZ, 0x3c, !PT ;  /* 0x0000001213132212 */ /* 0x010fc800078e3cff */
[----:B------:R-:W-:-:S04]  /*f850*/  @P2 LOP3.LUT R18, R19, R18, RZ, 0x3c, !PT ;  /* 0x0000001213122212 */ /* 0x000fc800078e3cff */
[----:B------:R-:W-:-:S05]  /*f860*/  @P2 LOP3.LUT R19, R19, R18, RZ, 0x3c, !PT ;  /* 0x0000001213132212 */ /* 0x000fca00078e3cff */
[----:B------:R1:W3:Y:S04]  /*f870*/  @P2 LDG.E.U16 R170, desc[UR60][R18.64] ;  /* 0x0000003c12aa2981 */ /* 0x0002e8000c1e1500 */
[----:B------:R-:W1:Y:S04]  /*f880*/  LDL R18, [R1+0xcf8] ;  /* 0x000cf80001127983 */ /* 0x000e680000100800 */
[----:B------:R-:W1:Y:S01]  /*f890*/  LDL R19, [R1+0xcfc] ;  /* 0x000cfc0001137983 */ /* 0x000e620000100800 */
[----:B------:R-:W-:Y:S02]  /*f8a0*/  PRMT R171, RZ, 0x7610, R171 ;  /* 0x00007610ffab7816 */ /* 0x000fe400000000ab */
[----:B-1----:R-:W-:-:S04]  /*f8b0*/  @P2 LOP3.LUT R19, R19, R18, RZ, 0x3c, !PT ;  /* 0x0000001213132212 */ /* 0x002fc800078e3cff */
[----:B------:R-:W-:-:S04]  /*f8c0*/  @P2 LOP3.LUT R18, R19, R18, RZ, 0x3c, !PT ;  /* 0x0000001213122212 */ /* 0x000fc800078e3cff */
[----:B------:R-:W-:-:S05]  /*f8d0*/  @P2 LOP3.LUT R19, R19, R18, RZ, 0x3c, !PT ;  /* 0x0000001213132212 */ /* 0x000fca00078e3cff */
[----:B------:R1:W4:Y:S04]  /*f8e0*/  @P2 LDG.E.U16 R171, desc[UR60][R18.64] ;  /* 0x0000003c12ab2981 */ /* 0x000328000c1e1500 */
[----:B------:R-:W1:Y:S04]  /*f8f0*/  LDL R18, [R1+0xcf0] ;  /* 0x000cf00001127983 */ /* 0x000e680000100800 */
[----:B------:R-:W1:Y:S01]  /*f900*/  LDL R19, [R1+0xcf4] ;  /* 0x000cf40001137983 */ /* 0x000e620000100800 */
[----:B------:R-:W-:Y:S02]  /*f910*/  ISETP.GT.AND P0, PT, R11, 0x6, PT ;  /* 0x000000060b00780c */ /* 0x000fe40003f04270 */
[----:B------:R-:W-:-:S11]  /*f920*/  PRMT R81, RZ, 0x7610, R81 ;  /* 0x00007610ff517816 */ /* 0x000fd60000000051 */
[----:B-1----:R-:W-:-:S04]  /*f930*/  @P0 LOP3.LUT R19, R19, R18, RZ, 0x3c, !PT ;  /* 0x0000001213130212 */ /* 0x002fc800078e3cff */
[----:B------:R-:W-:-:S04]  /*f940*/  @P0 LOP3.LUT R18, R19, R18, RZ, 0x3c, !PT ;  /* 0x0000001213120212 */ /* 0x000fc800078e3cff */
[----:B------:R-:W-:-:S05]  /*f950*/  @P0 LOP3.LUT R19, R19, R18, RZ, 0x3c, !PT ;  /* 0x0000001213130212 */ /* 0x000fca00078e3cff */
[----:B------:R1:W4:Y:S04]  /*f960*/  @P0 LDG.E.U16 R81, desc[UR60][R18.64] ;  /* 0x0000003c12510981 */ /* 0x000328000c1e1500 */
        /* <DEDUP_REMOVED lines=25> */
[----:B0-----:R-:W-:-:S11]  /*fb00*/  PRMT R48, RZ, 0x7610, R48 ;  /* 0x00007610ff307816 */ /* 0x001fd60000000030 */
[----:B-1----:R-:W-:-:S04]  /*fb10*/  @P2 LOP3.LUT R19, R19, R18, RZ, 0x3c, !PT ;  /* 0x0000001213132212 */ /* 0x002fc800078e3cff */
[----:B------:R-:W-:-:S04]  /*fb20*/  @P2 LOP3.LUT R18, R19, R18, RZ, 0x3c, !PT ;  /* 0x0000001213122212 */ /* 0x000fc800078e3cff */
[----:B------:R-:W-:-:S05]  /*fb30*/  @P2 LOP3.LUT R19, R19, R18, RZ, 0x3c, !PT ;  /* 0x0000001213132212 */ /* 0x000fca00078e3cff */
[----:B------:R0:W2:Y:S04]  /*fb40*/  @P2 LDG.E.U16 R48, desc[UR60][R18.64] ;  /* 0x0000003c12302981 */ /* 0x0000a8000c1e1500 */
[----:B------:R-:W0:Y:S04]  /*fb50*/  LDL R18, [R1+0xcc8] ;  /* 0x000cc80001127983 */ /* 0x000e280000100800 */
[----:B------:R-:W0:Y:S01]  /*fb60*/  LDL R19, [R1+0xccc] ;  /* 0x000ccc0001137983 */ /* 0x000e220000100800 */
[----:B------:R-:W-:Y:S02]  /*fb70*/  PRMT R49, RZ, 0x7610, R49 ;  /* 0x00007610ff317816 */ /* 0x000fe40000000031 */
[----:B0-----:R-:W-:-:S04]  /*fb80*/  @P2 LOP3.LUT R19, R19, R18, RZ, 0x3c, !PT ;  /* 0x0000001213132212 */ /* 0x001fc800078e3cff */
[----:B------:R-:W-:-:S04]  /*fb90*/  @P2 LOP3.LUT R18, R19, R18, RZ, 0x3c, !PT ;  /* 0x0000001213122212 */ /* 0x000fc800078e3cff */
[----:B------:R-:W-:-:S05]  /*fba0*/  @P2 LOP3.LUT R19, R19, R18, RZ, 0x3c, !PT ;  /* 0x0000001213132212 */ /* 0x000fca00078e3cff */
[----:B------:R0:W3:Y:S04]  /*fbb0*/  @P2 LDG.E.U16 R49, desc[UR60][R18.64] ;  /* 0x0000003c12312981 */ /* 0x0000e8000c1e1500 */
[----:B------:R-:W0:Y:S04]  /*fbc0*/  LDL R18, [R1+0xcc0] ;  /* 0x000cc00001127983 */ /* 0x000e280000100800 */
[----:B------:R-:W0:Y:S01]  /*fbd0*/  LDL R19, [R1+0xcc4] ;  /* 0x000cc40001137983 */ /* 0x000e220000100800 */
[----:B------:R-:W-:Y:S02]  /*fbe0*/  ISETP.GT.AND P0, PT, R11, 0x9, PT ;  /* 0x000000090b00780c */ /* 0x000fe40003f04270 */
[----:B------:R-:W-:-:S11]  /*fbf0*/  PRMT R109, RZ, 0x7610, R109 ;  /* 0x00007610ff6d7816 */ /* 0x000fd6000000006d */
[----:B0-----:R-:W-:-:S04]  /*fc00*/  @P0 LOP3.LUT R19, R19, R18, RZ, 0x3c, !PT ;  /* 0x0000001213130212 */ /* 0x001fc800078e3cff */
[----:B------:R-:W-:-:S04]  /*fc10*/  @P0 LOP3.LUT R18, R19, R18, RZ, 0x3c, !PT ;  /* 0x0000001213120212 */ /* 0x000fc800078e3cff */
[----:B------:R-:W-:-:S05]  /*fc20*/  @P0 LOP3.LUT R19, R19, R18, RZ, 0x3c, !PT ;  /* 0x0000001213130212 */ /* 0x000fca00078e3cff */
[----:B------:R0:W4:Y:S04]  /*fc30*/  @P0 LDG.E.U16 R109, desc[UR60][R18.64] ;  /* 0x0000003c126d0981 */ /* 0x000128000c1e1500 */
[----:B------:R-:W0:Y:S04]  /*fc40*/  LDL R18, [R1+0xcb8] ;  /* 0x000cb80001127983 */ /* 0x000e280000100800 */
[----:B------:R-:W0:Y:S01]  /*fc50*/  LDL R19, [R1+0xcbc] ;  /* 0x000cbc0001137983 */ /* 0x000e220000100800 */
[----:B------:R-:W-:Y:S02]  /*fc60*/  PRMT R110, RZ, 0x7610, R110 ;  /* 0x00007610ff6e7816 */ /* 0x000fe4000000006e */
[----:B0-----:R-:W-:-:S04]  /*fc70*/  @P0 LOP3.LUT R19, R19, R18, RZ, 0x3c, !PT ;  /* 0x0000001213130212 */ /* 0x001fc800078e3cff */
[----:B------:R-:W-:-:S04]  /*fc80*/  @P0 LOP3.LUT R18, R19, R18, RZ, 0x3c, !PT ;  /* 0x0000001213120212 */ /* 0x000fc800078e3cff */
[----:B------:R-:W-:-:S05]  /*fc90*/  @P0 LOP3.LUT R19, R19, R18, RZ, 0x3c, !PT ;  /* 0x0000001213130212 */ /* 0x000fca00078e3cff */
[----:B------:R0:W4:Y:S04]  /*fca0*/  @P0 LDG.E.U16 R110, desc[UR60][R18.64] ;  /* 0x0000003c126e0981 */ /* 0x000128000c1e1500 */
        /* <DEDUP_REMOVED lines=1643> */
[----:B------:R-:W0:Y:S01]  /*16360*/  LDL R19, [R1+0x584] ;  /* 0x0005840001137983 */ /* 0x000e220000100800 */
[----:B------:R-:W-:Y:S02]  /*16370*/  ISETP.GT.AND P2, PT, R11, 0x7d, PT ;  /* 0x0000007d0b00780c */ /* 0x000fe40003f44270 */
[----:B------:R-:W-:Y:S01]  /*16380*/  PRMT R22, RZ, 0x7610, R22 ;  /* 0x00007610ff167816 */ /* 0x000fe20000000016 */
[----:B------:R1:W-:Y:S10]  /*16390*/  STL [R1+0xe18], R20 ;  /* 0x000e181401007387 */ /* 0x0003f40000100800 */
[----:B0-----:R-:W-:-:S02]  /*163a0*/  @P2 IMAD.MOV.U32 R18, RZ, RZ, R19 ;  /* 0x000000ffff122224 */ /* 0x001fc400078e0013 */
[----:B------:R-:W-:Y:S02]  /*163b0*/  @P2 IMAD.MOV.U32 R19, RZ, RZ, R20 ;  /* 0x000000ffff132224 */ /* 0x000fe400078e0014 */
[----:B-1----:R-:W2:Y:S04]  /*163c0*/  LDL R20, [R1+0x57c] ;  /* 0x00057c0001147983 */ /* 0x002ea80000100800 */
[----:B------:R2:W4:Y:S04]  /*163d0*/  @P2 LDG.E.U16 R22, desc[UR60][R18.64] ;  /* 0x0000003c12162981 */ /* 0x000528000c1e1500 */
[----:B------:R-:W3:Y:S01]  /*163e0*/  LDL R19, [R1+0x578] ;  /* 0x0005780001137983 */ /* 0x000ee20000100800 */
[----:B------:R-:W-:Y:S01]  /*163f0*/  PRMT R21, RZ, 0x7610, R21 ;  /* 0x00007610ff157816 */ /* 0x000fe20000000015 */
[----:B--2---:R-:W-:-:S02]  /*16400*/  @P2 IMAD.MOV.U32 R18, RZ, RZ, R20 ;  /* 0x000000ffff122224 */ /* 0x004fc400078e0014 */
[----:B------:R-:W2:Y:S04]  /*16410*/  LDL.LU R20, [R1+0x564] ;  /* 0x0005640001147983 */ /* 0x000ea80000300800 */
[----:B---3--:R0:W3:Y:S04]  /*16420*/  @P2 LDG.E.U16 R21, desc[UR60][R18.64] ;  /* 0x0000003c12152981 */ /* 0x0080e8000c1e1500 */
[----:B------:R-:W0:Y:S04]  /*16430*/  LDL R18, [R1+0x6e8] ;  /* 0x0006e80001127983 */ /* 0x000e280000100800 */
[----:B------:R-:W0:Y:S01]  /*16440*/  LDL R19, [R1+0x6ec] ;  /* 0x0006ec0001137983 */ /* 0x000e220000100800 */
[----:B------:R-:W-:-:S02]  /*16450*/  PRMT R200, RZ, 0x7610, R200 ;  /* 0x00007610ffc87816 */ /* 0x000fc400000000c8 */
        /* <DEDUP_REMOVED lines=11> */
[----:B------:R0:W3:Y:S04]  /*16510*/  @P1 LDG.E.U16 R39, desc[UR60][R18.64] ;  /* 0x0000003c12271981 */ /* 0x0000e8000c1e1500 */
        /* <DEDUP_REMOVED lines=77> */
[----:B------:R-:W-:Y:S02]  /*169f0*/  ISETP.GT.AND P1, PT, R11, 0x7f, PT ;  /* 0x0000007f0b00780c */ /* 0x000fe40003f24270 */
[----:B------:R-:W-:-:S02]  /*16a00*/  PRMT R206, RZ, 0x7610, R206 ;  /* 0x00007610ffce7816 */ /* 0x000fc400000000ce */
[----:B------:R-:W-:Y:S01]  /*16a10*/  PRMT R45, RZ, 0x7610, R45 ;  /* 0x00007610ff2d7816 */ /* 0x000fe2000000002d */
[----:B--2---:R1:W-:Y:S01]  /*16a20*/  STL [R1+0xe1c], R20 ;  /* 0x000e1c1401007387 */ /* 0x0043e20000100800 */
[----:B0-----:R-:W-:-:S04]  /*16a30*/  @P0 LOP3.LUT R19, R19, R18, RZ, 0x3c, !PT ;  /* 0x0000001213130212 */ /* 0x001fc800078e3cff */
[----:B------:R-:W-:-:S04]  /*16a40*/  @P0 LOP3.LUT R18, R19, R18, RZ, 0x3c, !PT ;  /* 0x0000001213120212 */ /* 0x000fc800078e3cff */
[----:B------:R-:W-:-:S05]  /*16a50*/  @P0 LOP3.LUT R19, R19, R18, RZ, 0x3c, !PT ;  /* 0x0000001213130212 */ /* 0x000fca00078e3cff */
[----:B------:R0:W2:Y:S02]  /*16a60*/  @P0 LDG.E.U16 R206, desc[UR60][R18.64] ;  /* 0x0000003c12ce0981 */ /* 0x0000a4000c1e1500 */
[----:B0-----:R-:W-:Y:S02]  /*16a70*/  @P1 IMAD.MOV.U32 R18, RZ, RZ, R20 ;  /* 0x000000ffff121224 */ /* 0x001fe400078e0014 */
[----:B------:R-:W-:Y:S01]  /*16a80*/  @P1 IMAD.MOV.U32 R19, RZ, RZ, R2 ;  /* 0x000000ffff131224 */ /* 0x000fe200078e0002 */
[----:B-1----:R-:W3:Y:S04]  /*16a90*/  LDL.LU R20, [R1+0x108] ;  /* 0x0001080001147983 */ /* 0x002ee80000300800 */
[----:B------:R0:W-:Y:S04]  /*16aa0*/  STL [R1+0xe14], R2 ;  /* 0x000e140201007387 */ /* 0x0001e80000100800 */
[----:B------:R1:W2:Y:S04]  /*16ab0*/  @P1 LDG.E.U16 R45, desc[UR60][R18.64] ;  /* 0x0000003c122d1981 */ /* 0x0002a8000c1e1500 */
[----:B0-----:R-:W3:Y:S04]  /*16ac0*/  LDL.LU R2, [R1+0x10c] ;  /* 0x00010c0001027983 */ /* 0x001ee80000300800 */
[----:B------:R-:W1:Y:S04]  /*16ad0*/  LDL R18, [R1+0x558] ;  /* 0x0005580001127983 */ /* 0x000e680000100800 */
[----:B------:R-:W1:Y:S01]  /*16ae0*/  LDL R19, [R1+0x55c] ;  /* 0x00055c0001137983 */ /* 0x000e620000100800 */
[----:B------:R-:W-:-:S02]  /*16af0*/  PRMT R46, RZ, 0x7610, R46 ;  /* 0x00007610ff2e7816 */ /* 0x000fc4000000002e */
[----:B-1----:R-:W-:-:S04]  /*16b00*/  @P1 LOP3.LUT R19, R19, R18, RZ, 0x3c, !PT ;  /* 0x0000001213131212 */ /* 0x002fc800078e3cff */
[----:B------:R-:W-:-:S04]  /*16b10*/  @P1 LOP3.LUT R18, R19, R18, RZ, 0x3c, !PT ;  /* 0x0000001213121212 */ /* 0x000fc800078e3cff */
[----:B------:R-:W-:-:S05]  /*16b20*/  @P1 LOP3.LUT R19, R19, R18, RZ, 0x3c, !PT ;  /* 0x0000001213131212 */ /* 0x000fca00078e3cff */
[----:B------:R0:W2:Y:S01]  /*16b30*/  @P1 LDG.E.U16 R46, desc[UR60][R18.64] ;  /* 0x0000003c122e1981 */ /* 0x0000a2000c1e1500 */
[----:B------:R-:W-:Y:S06]  /*16b40*/  BAR.SYNC.DEFER_BLOCKING 0x0 ;  /* 0x0000000000007b1d */ /* 0x000fec0000010000 */
[----:B------:R1:W-:Y:S04]  /*16b50*/  STS.U16 [R10+0x400], R48 ;  /* 0x000400300a007388 */ /* 0x0003e80000000400 */
[----:B------:R3:W-:Y:S04]  /*16b60*/  STS.U16 [R10+0x8400], R49 ;  /* 0x008400310a007388 */ /* 0x0007e80000000400 */
[----:B----4-:R4:W-:Y:S04]  /*16b70*/  STS.U16 [R10+0x800], R73 ;  /* 0x000800490a007388 */ /* 0x0109e80000000400 */
[----:B-1----:R-:W2:Y:S04]  /*16b80*/  LDL.LU R48, [R1+0x12dc] ;  /* 0x0012dc0001307983 */ /* 0x002ea80000300800 */
[----:B---3--:R-:W3:Y:S04]  /*16b90*/  LDL.LU R49, [R1+0x12d8] ;  /* 0x0012d80001317983 */ /* 0x008ee80000300800 */
[----:B----4-:R-:W4:Y:S04]  /*16ba0*/  LDL.LU R73, [R1+0x12d4] ;  /* 0x0012d40001497983 */ /* 0x010f280000300800 */
[----:B------:R1:W-:Y:S04]  /*16bb0*/  STS.U16 [R10+0x8800], R74 ;  /* 0x0088004a0a007388 */ /* 0x0003e80000000400 */
[----:B------:R0:W-:Y:S04]  /*16bc0*/  STS.U16 [R10+0xc00], R133 ;  /* 0x000c00850a007388 */ /* 0x0001e80000000400 */
[----:B------:R0:W-:Y:S04]  /*16bd0*/  STS.U16 [R10+0x8c00], R132 ;  /* 0x008c00840a007388 */ /* 0x0001e80000000400 */
[----:B-1----:R-:W2:Y:S04]  /*16be0*/  LDL.LU R74, [R1+0x12d0] ;  /* 0x0012d000014a7983 */ /* 0x002ea80000300800 */
[----:B0-----:R-:W3:Y:S04]  /*16bf0*/  LDL.LU R133, [R1+0x12cc] ;  /* 0x0012cc0001857983 */ /* 0x001ee80000300800 */
[----:B------:R-:W4:Y:S04]  /*16c00*/  LDL.LU R132, [R1+0x12c8] ;  /* 0x0012c80001847983 */ /* 0x000f280000300800 */
[----:B------:R0:W-:Y:S04]  /*16c10*/  STS.U16 [R10+0x1000], R108 ;  /* 0x0010006c0a007388 */ /* 0x0001e80000000400 */
[----:B------:R1:W-:Y:S04]  /*16c20*/  STS.U16 [R10+0x9000], R107 ;  /* 0x0090006b0a007388 */ /* 0x0003e80000000400 */
[----:B------:R1:W-:Y:S04]  /*16c30*/  STS.U16 [R10+0x1400], R14 ;  /* 0x0014000e0a007388 */ /* 0x0003e80000000400 */
[----:B0-----:R-:W2:Y:S04]  /*16c40*/  LDL.LU R108, [R1+0x12c4] ;  /* 0x0012c400016c7983 */ /* 0x001ea80000300800 */
[----:B-1----:R-:W3:Y:S04]  /*16c50*/  LDL.LU R107, [R1+0x12c0] ;  /* 0x0012c000016b7983 */ /* 0x002ee80000300800 */
[----:B------:R-:W4:Y:S04]  /*16c60*/  LDL.LU R14, [R1+0x12bc] ;  /* 0x0012bc00010e7983 */ /* 0x000f280000300800 */
[----:B------:R0:W-:Y:S04]  /*16c70*/  STS.U16 [R10+0x9400], R15 ;  /* 0x0094000f0a007388 */ /* 0x0001e80000000400 */
[----:B------:R1:W-:Y:S04]  /*16c80*/  STS.U16 [R10+0x1800], R16 ;  /* 0x001800100a007388 */ /* 0x0003e80000000400 */
[----:B------:R1:W-:Y:S04]  /*16c90*/  STS.U16 [R10+0x9800], R17 ;  /* 0x009800110a007388 */ /* 0x0003e80000000400 */
[----:B0-----:R-:W4:Y:S04]  /*16ca0*/  LDL.LU R15, [R1+0x12b8] ;  /* 0x0012b800010f7983 */ /* 0x001f280000300800 */
[----:B-1----:R-:W4:Y:S04]  /*16cb0*/  LDL.LU R16, [R1+0x12b4] ;  /* 0x0012b40001107983 */ /* 0x002f280000300800 */
        /* <DEDUP_REMOVED lines=20> */
[----:B0-----:R-:W3:Y:S04]  /*16e00*/  LDL.LU R9, [R1+0x1288] ;  /* 0x0012880001097983 */ /* 0x001ee80000300800 */
[----:B------:R0:W-:Y:S04]  /*16e10*/  STS.U16 [R10+0x3000], R105 ;  /* 0x003000690a007388 */ /* 0x0001e80000000400 */
[----:B------:R-:W-:Y:S04]  /*16e20*/  STS.U16 [R10], R2 ;  /* 0x000000020a007388 */ /* 0x000fe80000000400 */
[----:B------:R-:W-:Y:S04]  /*16e30*/  STS.U16 [R10+0x8000], R20 ;  /* 0x008000140a007388 */ /* 0x000fe80000000400 */
[----:B0-----:R-:W4:Y:S04]  /*16e40*/  LDL.LU R105, [R1+0x1284] ;  /* 0x0012840001697983 */ /* 0x001f280000300800 */
[----:B------:R0:W-:Y:S04]  /*16e50*/  STS.U16 [R10+0xb000], R106 ;  /* 0x00b0006a0a007388 */ /* 0x0001e80000000400 */
[----:B------:R-:W-:Y:S04]  /*16e60*/  STS.U16 [R10+0x3400], R248 ;  /* 0x003400f80a007388 */ /* 0x000fe80000000400 */
[----:B------:R-:W-:Y:S04]  /*16e70*/  STS.U16 [R10+0xb400], R247 ;  /* 0x00b400f70a007388 */ /* 0x000fe80000000400 */
[----:B------:R-:W-:Y:S04]  /*16e80*/  STS.U16 [R10+0x3800], R238 ;  /* 0x003800ee0a007388 */ /* 0x000fe80000000400 */
[----:B------:R-:W-:Y:S04]  /*16e90*/  STS.U16 [R10+0xb800], R237 ;  /* 0x00b800ed0a007388 */ /* 0x000fe80000000400 */
[----:B------:R-:W-:Y:S04]  /*16ea0*/  STS.U16 [R10+0x3c00], R236 ;  /* 0x003c00ec0a007388 */ /* 0x000fe80000000400 */
[----:B------:R-:W-:Y:S04]  /*16eb0*/  STS.U16 [R10+0xbc00], R235 ;  /* 0x00bc00eb0a007388 */ /* 0x000fe80000000400 */
[----:B0-----:R-:W4:Y:S04]  /*16ec0*/  LDL.LU R106, [R1+0x1280] ;  /* 0x00128000016a7983 */ /* 0x001f280000300800 */
[----:B---3--:R0:W-:Y:S04]  /*16ed0*/  STS.U16 [R9+0x80], R107 ;  /* 0x0000806b09007388 */ /* 0x0081e80000000400 */
[----:B--2---:R1:W-:Y:S04]  /*16ee0*/  STS.U16 [R9+0x8080], R108 ;  /* 0x0080806c09007388 */ /* 0x0043e80000000400 */
[----:B------:R2:W-:Y:S04]  /*16ef0*/  STS.U16 [R9+0x480], R109 ;  /* 0x0004806d09007388 */ /* 0x0005e80000000400 */
[----:B0-----:R-:W3:Y:S04]  /*16f00*/  LDL.LU R107, [R1+0x127c] ;  /* 0x00127c00016b7983 */ /* 0x001ee80000300800 */
[----:B-1----:R-:W3:Y:S04]  /*16f10*/  LDL.LU R108, [R1+0x1278] ;  /* 0x00127800016c7983 */ /* 0x002ee80000300800 */
[----:B--2---:R-:W2:Y:S04]  /*16f20*/  LDL.LU R109, [R1+0x1274] ;  /* 0x00127400016d7983 */ /* 0x004ea80000300800 */
[----:B------:R0:W-:Y:S04]  /*16f30*/  STS.U16 [R9+0x8480], R110 ;  /* 0x0084806e09007388 */ /* 0x0001e80000000400 */
[----:B------:R1:W-:Y:S04]  /*16f40*/  STS.U16 [R9+0x880], R111 ;  /* 0x0008806f09007388 */ /* 0x0003e80000000400 */
[----:B------:R1:W-:Y:S04]  /*16f50*/  STS.U16 [R9+0x8880], R112 ;  /* 0x0088807009007388 */ /* 0x0003e80000000400 */
[----:B0-----:R-:W3:Y:S04]  /*16f60*/  LDL.LU R110, [R1+0x1270] ;  /* 0x00127000016e7983 */ /* 0x001ee80000300800 */
[----:B-1----:R-:W2:Y:S04]  /*16f70*/  LDL.LU R111, [R1+0x126c] ;  /* 0x00126c00016f7983 */ /* 0x002ea80000300800 */
[----:B------:R-:W3:Y:S04]  /*16f80*/  LDL.LU R112, [R1+0x1268] ;  /* 0x0012680001707983 */ /* 0x000ee80000300800 */
[----:B------:R0:W-:Y:S04]  /*16f90*/  STS.U16 [R9+0xc80], R113 ;  /* 0x000c807109007388 */ /* 0x0001e80000000400 */
[----:B------:R1:W-:Y:S04]  /*16fa0*/  STS.U16 [R9+0x8c80], R114 ;  /* 0x008c807209007388 */ /* 0x0003e80000000400 */
[----:B------:R4:W-:Y:S04]  /*16fb0*/  STS.U16 [R9+0x1080], R115 ;  /* 0x0010807309007388 */ /* 0x0009e80000000400 */
[----:B0-----:R-:W2:Y:S04]  /*16fc0*/  LDL.LU R113, [R1+0x1264] ;  /* 0x0012640001717983 */ /* 0x001ea80000300800 */
[----:B-1----:R-:W3:Y:S04]  /*16fd0*/  LDL.LU R114, [R1+0x1260] ;  /* 0x0012600001727983 */ /* 0x002ee80000300800 */
[----:B----4-:R-:W4:Y:S04]  /*16fe0*/  LDL.LU R115, [R1+0x125c] ;  /* 0x00125c0001737983 */ /* 0x010f280000300800 */
        /* <DEDUP_REMOVED lines=32> */
[----:B------:R-:W-:Y:S04]  /*171f0*/  STS.U16 [R9+0x3480], R246 ;  /* 0x003480f609007388 */ /* 0x000fe80000000400 */
[----:B0-----:R-:W2:Y:S04]  /*17200*/  LDL.LU R130, [R1+0x121c] ;  /* 0x00121c0001827983 */ /* 0x001ea80000300800 */
[----:B------:R-:W-:Y:S04]  /*17210*/  STS.U16 [R9+0xb480], R245 ;  /* 0x00b480f509007388 */ /* 0x000fe80000000400 */
[----:B------:R-:W-:Y:S04]  /*17220*/  STS.U16 [R9+0x3880], R233 ;  /* 0x003880e909007388 */ /* 0x000fe80000000400 */
[----:B------:R-:W-:Y:S04]  /*17230*/  STS.U16 [R9+0xb880], R232 ;  /* 0x00b880e809007388 */ /* 0x000fe80000000400 */
[----:B------:R-:W-:Y:S04]  /*17240*/  STS.U16 [R9+0x3c80], R231 ;  /* 0x003c80e709007388 */ /* 0x000fe80000000400 */
[----:B------:R-:W-:Y:S04]  /*17250*/  STS.U16 [R9+0xbc80], R230 ;  /* 0x00bc80e609007388 */ /* 0x000fe80000000400 */
[----:B-1----:R-:W3:Y:S04]  /*17260*/  LDL.LU R131, [R1+0x1218] ;  /* 0x0012180001837983 */ /* 0x002ee80000300800 */
[----:B----4-:R0:W-:Y:S04]  /*17270*/  STS.U16 [R8+0x100], R132 ;  /* 0x0001008408007388 */ /* 0x0101e80000000400 */
        /* <DEDUP_REMOVED lines=122> */
[----:B0-----:R-:W2:Y:S04]  /*17a20*/  LDL.LU R5, [R1+0x1138] ;  /* 0x0011380001057983 */ /* 0x001ea80000300800 */
[----:B------:R0:W-:Y:S04]  /*17a30*/  STS.U16 [R6+0xa00], R4 ;  /* 0x000a000406007388 */ /* 0x0001e80000000400 */
[----:B------:R1:W-:Y:S04]  /*17a40*/  STS.U16 [R6+0x8a00], R3 ;  /* 0x008a000306007388 */ /* 0x0003e80000000400 */
[----:B------:R1:W-:Y:S04]  /*17a50*/  STS.U16 [R6+0xe00], R152 ;  /* 0x000e009806007388 */ /* 0x0003e80000000400 */
[----:B0-----:R-:W3:Y:S04]  /*17a60*/  LDL.LU R4, [R1+0x1134] ;  /* 0x0011340001047983 */ /* 0x001ee80000300800 */
        /* <DEDUP_REMOVED lines=34> */
[----:B------:R-:W-:Y:S04]  /*17c90*/  STS.U16 [R6+0x3200], R252 ;  /* 0x003200fc06007388 */ /* 0x000fe80000000400 */
[----:B0-----:R-:W4:Y:S04]  /*17ca0*/  LDL.LU R168, [R1+0x10ec] ;  /* 0x0010ec0001a87983 */ /* 0x001f280000300800 */
[----:B------:R-:W-:Y:S04]  /*17cb0*/  STS.U16 [R6+0xb200], R251 ;  /* 0x00b200fb06007388 */ /* 0x000fe80000000400 */
[----:B------:R-:W-:Y:S04]  /*17cc0*/  STS.U16 [R6+0x3600], R240 ;  /* 0x003600f006007388 */ /* 0x000fe80000000400 */
[----:B------:R-:W-:Y:S04]  /*17cd0*/  STS.U16 [R6+0xb600], R239 ;  /* 0x00b600ef06007388 */ /* 0x000fe80000000400 */
[----:B------:R-:W-:Y:S04]  /*17ce0*/  STS.U16 [R6+0x3a00], R220 ;  /* 0x003a00dc06007388 */ /* 0x000fe80000000400 */
[----:B------:R-:W-:Y:S04]  /*17cf0*/  STS.U16 [R6+0xba00], R219 ;  /* 0x00ba00db06007388 */ /* 0x000fe80000000400 */
[----:B------:R-:W-:Y:S04]  /*17d00*/  STS.U16 [R6+0x3e00], R218 ;  /* 0x003e00da06007388 */ /* 0x000fe80000000400 */
[----:B------:R-:W-:Y:S04]  /*17d10*/  STS.U16 [R6+0xbe00], R217 ;  /* 0x00be00d906007388 */ /* 0x000fe80000000400 */
[----:B-1----:R-:W4:Y:S04]  /*17d20*/  LDL.LU R169, [R1+0x10e8] ;  /* 0x0010e80001a97983 */ /* 0x002f280000300800 */
[----:B--2---:R0:W-:Y:S04]  /*17d30*/  STS.U16 [R5+0x280], R170 ;  /* 0x000280aa05007388 */ /* 0x0041e80000000400 */
[----:B------:R1:W-:Y:S04]  /*17d40*/  STS.U16 [R5+0x8280], R171 ;  /* 0x008280ab05007388 */ /* 0x0003e80000000400 */
[----:B------:R2:W-:Y:S04]  /*17d50*/  STS.U16 [R5+0x680], R172 ;  /* 0x000680ac05007388 */ /* 0x0005e80000000400 */
[----:B0-----:R-:W4:Y:S04]  /*17d60*/  LDL.LU R170, [R1+0x10e4] ;  /* 0x0010e40001aa7983 */ /* 0x001f280000300800 */
[----:B-1----:R-:W4:Y:S04]  /*17d70*/  LDL.LU R171, [R1+0x10e0] ;  /* 0x0010e00001ab7983 */ /* 0x002f280000300800 */
[----:B--2---:R-:W2:Y:S04]  /*17d80*/  LDL.LU R172, [R1+0x10dc] ;  /* 0x0010dc0001ac7983 */ /* 0x004ea80000300800 */
[----:B------:R0:W-:Y:S04]  /*17d90*/  STS.U16 [R5+0x8680], R173 ;  /* 0x008680ad05007388 */ /* 0x0001e80000000400 */
[----:B------:R1:W-:Y:S04]  /*17da0*/  STS.U16 [R5+0xa80], R174 ;  /* 0x000a80ae05007388 */ /* 0x0003e80000000400 */
[----:B------:R3:W-:Y:S04]  /*17db0*/  STS.U16 [R5+0x8a80], R175 ;  /* 0x008a80af05007388 */ /* 0x0007e80000000400 */
[----:B0-----:R-:W2:Y:S04]  /*17dc0*/  LDL.LU R173, [R1+0x10d8] ;  /* 0x0010d80001ad7983 */ /* 0x001ea80000300800 */
[----:B-1----:R-:W2:Y:S04]  /*17dd0*/  LDL.LU R174, [R1+0x10d4] ;  /* 0x0010d40001ae7983 */ /* 0x002ea80000300800 */
[----:B---3--:R-:W2:Y:S04]  /*17de0*/  LDL.LU R175, [R1+0x10d0] ;  /* 0x0010d00001af7983 */ /* 0x008ea80000300800 */
        /* <DEDUP_REMOVED lines=16> */
[----:B------:R0:W-:Y:S04]  /*17ef0*/  STS.U16 [R5+0x2e80], R80 ;  /* 0x002e805005007388 */ /* 0x0001e80000000400 */
[----:B------:R-:W2:Y:S04]  /*17f00*/  LDL R18, [R1+0x188] ;  /* 0x0001880001127983 */ /* 0x000ea80000100800 */
[----:B------:R0:W-:Y:S04]  /*17f10*/  STS.U16 [R5+0xae80], R13 ;  /* 0x00ae800d05007388 */ /* 0x0001e80000000400 */
[----:B-1----:R-:W2:Y:S04]  /*17f20*/  LDL R83, [R1+0xd6c] ;  /* 0x000d6c0001537983 */ /* 0x002ea80000100800 */
[----:B---3--:R-:W3:Y:S04]  /*17f30*/  LDL R82, [R1+0xd70] ;  /* 0x000d700001527983 */ /* 0x008ee80000100800 */
[----:B0-----:R-:W3:Y:S04]  /*17f40*/  LDL R80, [R1+0x53c] ;  /* 0x00053c0001507983 */ /* 0x001ee80000100800 */
[----:B------:R-:W3:Y:S04]  /*17f50*/  LDL R2, [R1+0x540] ;  /* 0x0005400001027983 */ /* 0x000ee80000100800 */
[----:B------:R-:W3:Y:S04]  /*17f60*/  LDL R20, [R1+0x500] ;  /* 0x0005000001147983 */ /* 0x000ee80000100800 */
[----:B------:R-:W2:Y:S01]  /*17f70*/  LDL.LU R13, [R1+0x184] ;  /* 0x00018400010d7983 */ /* 0x000ea20000300800 */
[----:B------:R-:W0:Y:S03]  /*17f80*/  S2R R19, SR_TID.X ;  /* 0x0000000000137919 */ /* 0x000e260000002100 */
[----:B------:R-:W-:Y:S04]  /*17f90*/  STS.U16 [R5+0x9a80], R97 ;  /* 0x009a806105007388 */ /* 0x000fe80000000400 */
[----:B------:R-:W-:Y:S04]  /*17fa0*/  STS.U16 [R5+0x1e80], R96 ;  /* 0x001e806005007388 */ /* 0x000fe80000000400 */
[----:B------:R-:W-:Y:S04]  /*17fb0*/  STS.U16 [R5+0x9e80], R95 ;  /* 0x009e805f05007388 */ /* 0x000fe80000000400 */
[----:B------:R-:W-:Y:S04]  /*17fc0*/  STS.U16 [R5+0x2280], R94 ;  /* 0x0022805e05007388 */ /* 0x000fe80000000400 */
[----:B------:R-:W-:Y:S04]  /*17fd0*/  STS.U16 [R5+0xa280], R93 ;  /* 0x00a2805d05007388 */ /* 0x000fe80000000400 */
[----:B------:R-:W-:Y:S04]  /*17fe0*/  STS.U16 [R5+0x2680], R92 ;  /* 0x0026805c05007388 */ /* 0x000fe80000000400 */
[----:B------:R-:W-:Y:S01]  /*17ff0*/  STS.U16 [R5+0xa680], R91 ;  /* 0x00a6805b05007388 */ /* 0x000fe20000000400 */
[----:B0-----:R-:W-:-:S03]  /*18000*/  LOP3.LUT R19, R19, 0x7f, RZ, 0xc0, !PT ;  /* 0x0000007f13137812 */ /* 0x001fc600078ec0ff */
[----:B------:R-:W-:Y:S01]  /*18010*/  STS.U16 [R5+0x3280], R250 ;  /* 0x003280fa05007388 */ /* 0x000fe20000000400 */
[----:B------:R-:W-:-:S03]  /*18020*/  ISETP.GE.AND P0, PT, R19, R11, PT ;  /* 0x0000000b1300720c */ /* 0x000fc60003f06270 */
[----:B------:R-:W-:Y:S04]  /*18030*/  STS.U16 [R5+0xb280], R249 ;  /* 0x00b280f905007388 */ /* 0x000fe80000000400 */
[----:B------:R-:W-:Y:S04]  /*18040*/  STS.U16 [R5+0x3680], R234 ;  /* 0x003680ea05007388 */ /* 0x000fe80000000400 */
[----:B------:R-:W-:Y:S04]  /*18050*/  STS.U16 [R5+0xb680], R221 ;  /* 0x00b680dd05007388 */ /* 0x000fe80000000400 */
[----:B------:R-:W-:Y:S04]  /*18060*/  STS.U16 [R5+0x3a80], R216 ;  /* 0x003a80d805007388 */ /* 0x000fe80000000400 */
[----:B------:R-:W-:Y:S04]  /*18070*/  STS.U16 [R5+0xba80], R23 ;  /* 0x00ba801705007388 */ /* 0x000fe80000000400 */
[----:B------:R-:W-:Y:S04]  /*18080*/  STS.U16 [R5+0x3e80], R22 ;  /* 0x003e801605007388 */ /* 0x000fe80000000400 */
[----:B------:R-:W-:Y:S04]  /*18090*/  STS.U16 [R5+0xbe80], R21 ;  /* 0x00be801505007388 */ /* 0x000fe80000000400 */
[----:B------:R0:W-:Y:S04]  /*180a0*/  STS.U16 [R4+0x300], R81 ;  /* 0x0003005104007388 */ /* 0x0001e80000000400 */
[----:B------:R1:W-:Y:S04]  /*180b0*/  STS.U16 [R4+0x700], R85 ;  /* 0x0007005504007388 */ /* 0x0003e80000000400 */
[----:B0-----:R-:W3:Y:S04]  /*180c0*/  LDL R81, [R1+0x4fc] ;  /* 0x0004fc0001517983 */ /* 0x001ee80000100800 */
[----:B-1----:R-:W3:Y:S01]  /*180d0*/  LDL R85, [R1+0x4bc] ;  /* 0x0004bc0001557983 */ /* 0x002ee20000100800 */
[----:B------:R-:W-:-:S03]  /*180e0*/  PRMT R98, RZ, 0x7610, R98 ;  /* 0x00007610ff627816 */ /* 0x000fc60000000062 */
[----:B------:R0:W-:Y:S01]  /*180f0*/  STS.U16 [R4+0x8300], R84 ;  /* 0x0083005404007388 */ /* 0x0001e20000000400 */
[----:B----4-:R-:W-:-:S03]  /*18100*/  PRMT R47, RZ, 0x7610, R47 ;  /* 0x00007610ff2f7816 */ /* 0x010fc6000000002f */
[----:B------:R-:W-:Y:S04]  /*18110*/  STS.U16 [R4+0x8700], R90 ;  /* 0x0087005a04007388 */ /* 0x000fe80000000400 */
[----:B------:R-:W-:Y:S04]  /*18120*/  STS.U16 [R4+0xb00], R89 ;  /* 0x000b005904007388 */ /* 0x000fe80000000400 */
[----:B0-----:R-:W4:Y:S04]  /*18130*/  LDL R84, [R1+0x4c0] ;  /* 0x0004c00001547983 */ /* 0x001f280000100800 */
[----:B------:R-:W-:Y:S04]  /*18140*/  STS.U16 [R4+0x8b00], R88 ;  /* 0x008b005804007388 */ /* 0x000fe80000000400 */
[----:B------:R-:W-:Y:S04]  /*18150*/  STS.U16 [R4+0xf00], R87 ;  /* 0x000f005704007388 */ /* 0x000fe80000000400 */
[----:B------:R-:W-:Y:S01]  /*18160*/  STS.U16 [R4+0x8f00], R86 ;  /* 0x008f005604007388 */ /* 0x000fe20000000400 */
[----:B------:R-:W-:Y:S01]  /*18170*/  PRMT R48, RZ, 0x7610, R48 ;  /* 0x00007610ff307816 */ /* 0x000fe20000000030 */
[----:B--2---:R-:W-:-:S02]  /*18180*/  @!P0 IMAD.MOV.U32 R19, RZ, RZ, R13 ;  /* 0x000000ffff138224 */ /* 0x004fc400078e000d */
[----:B------:R0:W-:Y:S04]  /*18190*/  STL [R1+0xda4], R13 ;  /* 0x000da40d01007387 */ /* 0x0001e80000100800 */
[----:B------:R3:W2:Y:S04]  /*181a0*/  @!P0 LDG.E.U16 R98, desc[UR60][R18.64] ;  /* 0x0000003c12628981 */ /* 0x0006a8000c1e1500 */
[----:B0-----:R-:W2:Y:S01]  /*181b0*/  LDL.LU R13, [R1+0x1ac] ;  /* 0x0001ac00010d7983 */ /* 0x001ea20000300800 */
[----:B---3--:R-:W-:Y:S01]  /*181c0*/  @!P0 IMAD.MOV.U32 R18, RZ, RZ, R82 ;  /* 0x000000ffff128224 */ /* 0x008fe200078e0052 */
[----:B------:R-:W-:Y:S01]  /*181d0*/  PRMT R49, RZ, 0x7610, R49 ;  /* 0x00007610ff317816 */ /* 0x000fe20000000031 */
[----:B------:R-:W-:Y:S01]  /*181e0*/  @!P0 IMAD.MOV.U32 R19, RZ, RZ, R83 ;  /* 0x000000ffff138224 */ /* 0x000fe200078e0053 */
[----:B------:R-:W3:Y:S04]  /*181f0*/  LDL R82, [R1+0x480] ;  /* 0x0004800001527983 */ /* 0x000ee80000100800 */
[----:B------:R-:W2:Y:S04]  /*18200*/  LDL R83, [R1+0x47c] ;  /* 0x00047c0001537983 */ /* 0x000ea80000100800 */
[----:B------:R0:W2:Y:S04]  /*18210*/  @!P0 LDG.E.U16 R47, desc[UR60][R18.64] ;  /* 0x0000003c122f8981 */ /* 0x0000a8000c1e1500 */
[----:B------:R-:W2:Y:S01]  /*18220*/  LDL R86, [R1+0x3bc] ;  /* 0x0003bc0001567983 */ /* 0x000ea20000100800 */
[----:B0-----:R-:W-:-:S03]  /*18230*/  @!P0 IMAD.MOV.U32 R18, RZ, RZ, R2 ;  /* 0x000000ffff128224 */ /* 0x001fc600078e0002 */
[----:B------:R-:W2:Y:S01]  /*18240*/  LDL R2, [R1+0x440] ;  /* 0x0004400001027983 */ /* 0x000ea20000100800 */
[----:B------:R-:W-:-:S03]  /*18250*/  @!P0 IMAD.MOV.U32 R19, RZ, RZ, R80 ;  /* 0x000000ffff138224 */ /* 0x000fc600078e0050 */
[----:B------:R-:W2:Y:S04]  /*18260*/  LDL R80, [R1+0x43c] ;  /* 0x00043c0001507983 */ /* 0x000ea80000100800 */
[----:B------:R0:W2:Y:S02]  /*18270*/  @!P0 LDG.E.U16 R48, desc[UR60][R18.64] ;  /* 0x0000003c12308981 */ /* 0x0000a4000c1e1500 */
[----:B0-----:R-:W-:Y:S02]  /*18280*/  @!P0 IMAD.MOV.U32 R18, RZ, RZ, R20 ;  /* 0x000000ffff128224 */ /* 0x001fe400078e0014 */
[----:B------:R-:W2:Y:S01]  /*18290*/  LDL R20, [R1+0x400] ;  /* 0x0004000001147983 */ /* 0x000ea20000100800 */
[----:B------:R-:W-:Y:S02]  /*182a0*/  PRMT R50, RZ, 0x7610, R50 ;  /* 0x00007610ff327816 */ /* 0x000fe40000000032 */
[----:B------:R-:W-:Y:S01]  /*182b0*/  PRMT R51, RZ, 0x7610, R51 ;  /* 0x00007610ff337816 */ /* 0x000fe20000000033 */
[----:B------:R-:W-:-:S02]  /*182c0*/  @!P0 IMAD.MOV.U32 R19, RZ, RZ, R81 ;  /* 0x000000ffff138224 */ /* 0x000fc400078e0051 */
[----:B------:R-:W2:Y:S04]  /*182d0*/  LDL R81, [R1+0x3fc] ;  /* 0x0003fc0001517983 */ /* 0x000ea80000100800 */
[----:B------:R0:W2:Y:S02]  /*182e0*/  @!P0 LDG.E.U16 R49, desc[UR60][R18.64] ;  /* 0x0000003c12318981 */ /* 0x0000a4000c1e1500 */
[----:B0-----:R-:W-:Y:S02]  /*182f0*/  @!P0 IMAD.MOV.U32 R19, RZ, RZ, R85 ;  /* 0x000000ffff138224 */ /* 0x001fe400078e0055 */
[----:B------:R-:W2:Y:S01]  /*18300*/  LDL R85, [R1+0x3c0] ;  /* 0x0003c00001557983 */ /* 0x000ea20000100800 */
[----:B----4-:R-:W-:-:S03]  /*18310*/  @!P0 IMAD.MOV.U32 R18, RZ, RZ, R84 ;  /* 0x000000ffff128224 */ /* 0x010fc600078e0054 */
[----:B------:R-:W4:Y:S04]  /*18320*/  LDL R84, [R1+0x37c] ;  /* 0x00037c0001547983 */ /* 0x000f280000100800 */
[----:B------:R3:W4:Y:S01]  /*18330*/  @!P0 LDG.E.U16 R50, desc[UR60][R18.64] ;  /* 0x0000003c12328981 */ /* 0x000722000c1e1500 */
[----:B------:R-:W-:Y:S01]  /*18340*/  PRMT R52, RZ, 0x7610, R52 ;  /* 0x00007610ff347816 */ /* 0x000fe20000000034 */
[----:B---3--:R-:W-:Y:S02]  /*18350*/  @!P0 IMAD.MOV.U32 R18, RZ, RZ, R82 ;  /* 0x000000ffff128224 */ /* 0x008fe400078e0052 */
[----:B------:R-:W3:Y:S01]  /*18360*/  LDL R82, [R1+0x33c] ;  /* 0x00033c0001527983 */ /* 0x000ee20000100800 */
[----:B--2---:R-:W-:-:S03]  /*18370*/  @!P0 IMAD.MOV.U32 R19, RZ, RZ, R83 ;  /* 0x000000ffff138224 */ /* 0x004fc600078e0053 */
[----:B------:R-:W2:Y:S04]  /*18380*/  LDL R83, [R1+0x380] ;  /* 0x0003800001537983 */ /* 0x000ea80000100800 */
[----:B------:R0:W3:Y:S02]  /*18390*/  @!P0 LDG.E.U16 R51, desc[UR60][R18.64] ;  /* 0x0000003c12338981 */ /* 0x0000e4000c1e1500 */
[----:B0-----:R-:W-:Y:S02]  /*183a0*/  @!P0 IMAD.MOV.U32 R18, RZ, RZ, R2 ;  /* 0x000000ffff128224 */ /* 0x001fe400078e0002 */
[----:B------:R-:W3:Y:S01]  /*183b0*/  LDL R2, [R1+0x340] ;  /* 0x0003400001027983 */ /* 0x000ee20000100800 */
[----:B------:R-:W-:-:S03]  /*183c0*/  @!P0 IMAD.MOV.U32 R19, RZ, RZ, R80 ;  /* 0x000000ffff138224 */ /* 0x000fc600078e0050 */
[----:B------:R-:W3:Y:S04]  /*183d0*/  LDL.LU R80, [R1+0x2bc] ;  /* 0x0002bc0001507983 */ /* 0x000ee80000300800 */
[----:B------:R0:W3:Y:S02]  /*183e0*/  @!P0 LDG.E.U16 R52, desc[UR60][R18.64] ;  /* 0x0000003c12348981 */ /* 0x0000e4000c1e1500 */
[----:B0-----:R-:W-:Y:S02]  /*183f0*/  @!P0 IMAD.MOV.U32 R18, RZ, RZ, R20 ;  /* 0x000000ffff128224 */ /* 0x001fe400078e0014 */
[----:B------:R-:W3:Y:S01]  /*18400*/  LDL R20, [R1+0x300] ;  /* 0x0003000001147983 */ /* 0x000ee20000100800 */
[----:B------:R-:W-:Y:S02]  /*18410*/  PRMT R53, RZ, 0x7610, R53 ;  /* 0x00007610ff357816 */ /* 0x000fe40000000035 */
[----:B------:R-:W-:Y:S01]  /*18420*/  PRMT R54, RZ, 0x7610, R54 ;  /* 0x00007610ff367816 */ /* 0x000fe20000000036 */
[----:B------:R-:W-:-:S02]  /*18430*/  @!P0 IMAD.MOV.U32 R19, RZ, RZ, R81 ;  /* 0x000000ffff138224 */ /* 0x000fc400078e0051 */
[----:B------:R-:W3:Y:S04]  /*18440*/  LDL R81, [R1+0x2fc] ;  /* 0x0002fc0001517983 */ /* 0x000ee80000100800 */
[----:B------:R0:W3:Y:S04]  /*18450*/  @!P0 LDG.E.U16 R53, desc[UR60][R18.64] ;  /* 0x0000003c12358981 */ /* 0x0000e8000c1e1500 */
[----:B------:R-:W3:Y:S01]  /*18460*/  LDL.LU R93, [R1+0x27c] ;  /* 0x00027c00015d7983 */ /* 0x000ee20000300800 */
[----:B0-----:R-:W-:Y:S02]  /*18470*/  @!P0 IMAD.MOV.U32 R18, RZ, RZ, R85 ;  /* 0x000000ffff128224 */ /* 0x001fe400078e0055 */
[----:B------:R-:W-:-:S05]  /*18480*/  @!P0 IMAD.MOV.U32 R19, RZ, RZ, R86 ;  /* 0x000000ffff138224 */ /* 0x000fca00078e0056 */
[----:B------:R4:W3:Y:S01]  /*18490*/  @!P0 LDG.E.U16 R54, desc[UR60][R18.64] ;  /* 0x0000003c12368981 */ /* 0x0008e2000c1e1500 */
[----:B------:R-:W-:Y:S01]  /*184a0*/  PRMT R55, RZ, 0x7610, R55 ;  /* 0x00007610ff377816 */ /* 0x000fe20000000037 */
[----:B----4-:R-:W-:Y:S02]  /*184b0*/  @!P0 IMAD.MOV.U32 R19, RZ, RZ, R84 ;  /* 0x000000ffff138224 */ /* 0x010fe400078e0054 */
[----:B------:R-:W4:Y:S01]  /*184c0*/  LDL R84, [R1+0x2c0] ;  /* 0x0002c00001547983 */ /* 0x000f220000100800 */
[----:B------:R-:W-:Y:S01]  /*184d0*/  PRMT R56, RZ, 0x7610, R56 ;  /* 0x00007610ff387816 */ /* 0x000fe20000000038 */
[----:B--2---:R-:W-:Y:S02]  /*184e0*/  @!P0 IMAD.MOV.U32 R18, RZ, RZ, R83 ;  /* 0x000000ffff128224 */ /* 0x004fe400078e0053 */
[----:B------:R-:W2:Y:S04]  /*184f0*/  LDL R83, [R1+0x280] ;  /* 0x0002800001537983 */ /* 0x000ea80000100800 */
[----:B------:R3:W2:Y:S04]  /*18500*/  @!P0 LDG.E.U16 R55, desc[UR60][R18.64] ;  /* 0x0000003c12378981 */ /* 0x0006a8000c1e1500 */
[----:B------:R-:W2:Y:S04]  /*18510*/  LDL.LU R90, [R1+0x200] ;  /* 0x00020000015a7983 */ /* 0x000ea80000300800 */
[----:B------:R-:W2:Y:S01]  /*18520*/  LDL R87, [R1+0x1fc] ;  /* 0x0001fc0001577983 */ /* 0x000ea20000100800 */
[----:B---3--:R-:W-:-:S02]  /*18530*/  @!P0 IMAD.MOV.U32 R18, RZ, RZ, R2 ;  /* 0x000000ffff128224 */ /* 0x008fc400078e0002 */
[----:B------:R-:W-:Y:S01]  /*18540*/  @!P0 IMAD.MOV.U32 R19, RZ, RZ, R82 ;  /* 0x000000ffff138224 */ /* 0x000fe200078e0052 */
[----:B------:R-:W3:Y:S04]  /*18550*/  LDL R2, [R1+0x240] ;  /* 0x0002400001027983 */ /* 0x000ee80000100800 */
[----:B------:R-:W3:Y:S04]  /*18560*/  LDL R82, [R1+0x23c] ;  /* 0x00023c0001527983 */ /* 0x000ee80000100800 */
[----:B------:R-:W3:Y:S04]  /*18570*/  LDL R86, [R1+0x1bc] ;  /* 0x0001bc0001567983 */ /* 0x000ee80000100800 */
[----:B------:R-:W3:Y:S04]  /*18580*/  LDL R85, [R1+0x1c0] ;  /* 0x0001c00001557983 */ /* 0x000ee80000100800 */
[----:B------:R0:W3:Y:S02]  /*18590*/  @!P0 LDG.E.U16 R56, desc[UR60][R18.64] ;  /* 0x0000003c12388981 */ /* 0x0000e4000c1e1500 */
[----:B0-----:R-:W-:-:S02]  /*185a0*/  @!P0 IMAD.MOV.U32 R18, RZ, RZ, R20 ;  /* 0x000000ffff128224 */ /* 0x001fc400078e0014 */
[----:B------:R-:W3:Y:S01]  /*185b0*/  LDL R20, [R1+0xd5c] ;  /* 0x000d5c0001147983 */ /* 0x000ee20000100800 */
[----:B------:R-:W-:Y:S02]  /*185c0*/  PRMT R57, RZ, 0x7610, R57 ;  /* 0x00007610ff397816 */ /* 0x000fe40000000039 */
[----:B------:R-:W-:Y:S01]  /*185d0*/  PRMT R58, RZ, 0x7610, R58 ;  /* 0x00007610ff3a7816 */ /* 0x000fe2000000003a */
[----:B------:R-:W-:Y:S01]  /*185e0*/  @!P0 IMAD.MOV.U32 R19, RZ, RZ, R81 ;  /* 0x000000ffff138224 */ /* 0x000fe200078e0051 */
[----:B------:R-:W-:Y:S01]  /*185f0*/  PRMT R59, RZ, 0x7610, R59 ;  /* 0x00007610ff3b7816 */ /* 0x000fe2000000003b */
[----:B------:R-:W3:Y:S04]  /*18600*/  LDL R81, [R1+0x554] ;  /* 0x0005540001517983 */ /* 0x000ee80000100800 */
[----:B------:R0:W3:Y:S02]  /*18610*/  @!P0 LDG.E.U16 R57, desc[UR60][R18.64] ;  /* 0x0000003c12398981 */ /* 0x0000e4000c1e1500 */
[----:B0-----:R-:W-:Y:S01]  /*18620*/  @!P0 IMAD.MOV.U32 R19, RZ, RZ, R80 ;  /* 0x000000ffff138224 */ /* 0x001fe200078e0050 */
[----:B------:R-:W-:Y:S01]  /*18630*/  PRMT R60, RZ, 0x7610, R60 ;  /* 0x00007610ff3c7816 */ /* 0x000fe2000000003c */
[----:B----4-:R-:W-:-:S02]  /*18640*/  @!P0 IMAD.MOV.U32 R18, RZ, RZ, R84 ;  /* 0x000000ffff128224 */ /* 0x010fc400078e0054 */
[----:B------:R-:W4:Y:S04]  /*18650*/  LDL R84, [R1+0x534] ;  /* 0x0005340001547983 */ /* 0x000f280000100800 */
[----:B------:R0:W4:Y:S02]  /*18660*/  @!P0 LDG.E.U16 R58, desc[UR60][R18.64] ;  /* 0x0000003c123a8981 */ /* 0x000124000c1e1500 */
[----:B0-----:R-:W-:Y:S01]  /*18670*/  @!P0 IMAD.MOV.U32 R19, RZ, RZ, R93 ;  /* 0x000000ffff138224 */ /* 0x001fe200078e005d */
[----:B------:R-:W-:Y:S02]  /*18680*/  PRMT R61, RZ, 0x7610, R61 ;  /* 0x00007610ff3d7816 */ /* 0x000fe4000000003d */
[----:B------:R-:W-:Y:S01]  /*18690*/  PRMT R62, RZ, 0x7610, R62 ;  /* 0x00007610ff3e7816 */ /* 0x000fe2000000003e */
[----:B--2---:R-:W-:-:S02]  /*186a0*/  @!P0 IMAD.MOV.U32 R18, RZ, RZ, R83 ;  /* 0x000000ffff128224 */ /* 0x004fc400078e0053 */
[----:B------:R-:W2:Y:S04]  /*186b0*/  LDL R83, [R1+0x4f4] ;  /* 0x0004f40001537983 */ /* 0x000ea80000100800 */
[----:B------:R3:W2:Y:S02]  /*186c0*/  @!P0 LDG.E.U16 R59, desc[UR60][R18.64] ;  /* 0x0000003c123b8981 */ /* 0x0006a4000c1e1500 */
[----:B---3--:R-:W-:Y:S02]  /*186d0*/  @!P0 IMAD.MOV.U32 R18, RZ, RZ, R2 ;  /* 0x000000ffff128224 */ /* 0x008fe400078e0002 */
[----:B------:R-:W3:Y:S01]  /*186e0*/  LDL R2, [R1+0x4f8] ;  /* 0x0004f80001027983 */ /* 0x000ee20000100800 */
[----:B------:R-:W-:-:S03]  /*186f0*/  @!P0 IMAD.MOV.U32 R19, RZ, RZ, R82 ;  /* 0x000000ffff138224 */ /* 0x000fc600078e0052 */
[----:B------:R-:W2:Y:S04]  /*18700*/  LDL R82, [R1+0x538] ;  /* 0x0005380001527983 */ /* 0x000ea80000100800 */
[----:B------:R0:W3:Y:S02]  /*18710*/  @!P0 LDG.E.U16 R60, desc[UR60][R18.64] ;  /* 0x0000003c123c8981 */ /* 0x0000e4000c1e1500 */
[----:B0-----:R-:W-:Y:S02]  /*18720*/  @!P0 IMAD.MOV.U32 R18, RZ, RZ, R90 ;  /* 0x000000ffff128224 */ /* 0x001fe400078e005a */
[----:B------:R-:W-:-:S05]  /*18730*/  @!P0 IMAD.MOV.U32 R19, RZ, RZ, R87 ;  /* 0x000000ffff138224 */ /* 0x000fca00078e0057 */
[----:B------:R0:W3:Y:S02]  /*18740*/  @!P0 LDG.E.U16 R61, desc[UR60][R18.64] ;  /* 0x0000003c123d8981 */ /* 0x0000e4000c1e1500 */
[----:B0-----:R-:W-:Y:S02]  /*18750*/  @!P0 IMAD.MOV.U32 R18, RZ, RZ, R85 ;  /* 0x000000ffff128224 */ /* 0x001fe400078e0055 */
[----:B------:R-:W-:Y:S01]  /*18760*/  @!P0 IMAD.MOV.U32 R19, RZ, RZ, R86 ;  /* 0x000000ffff138224 */ /* 0x000fe200078e0056 */
[----:B------:R-:W3:Y:S04]  /*18770*/  LDL R85, [R1+0x4b8] ;  /* 0x0004b80001557983 */ /* 0x000ee80000100800 */
[----:B------:R-:W3:Y:S04]  /*18780*/  LDL R86, [R1+0x4b4] ;  /* 0x0004b40001567983 */ /* 0x000ee80000100800 */
[----:B------:R0:W3:Y:S02]  /*18790*/  @!P0 LDG.E.U16 R62, desc[UR60][R18.64] ;  /* 0x0000003c123e8981 */ /* 0x0000e4000c1e1500 */
[----:B0-----:R-:W-:-:S02]  /*187a0*/  @!P0 IMAD.MOV.U32 R18, RZ, RZ, R20 ;  /* 0x000000ffff128224 */ /* 0x001fc400078e0014 */
[----:B------:R-:W3:Y:S01]  /*187b0*/  LDL R20, [R1+0x478] ;  /* 0x0004780001147983 */ /* 0x000ee20000100800 */
[----:B------:R-:W-:Y:S01]  /*187c0*/  PRMT R63, RZ, 0x7610, R63 ;  /* 0x00007610ff3f7816 */ /* 0x000fe2000000003f */
[----:B------:R-:W-:Y:S02]  /*187d0*/  @!P0 IMAD.MOV.U32 R19, RZ, RZ, R81 ;  /* 0x000000ffff138224 */ /* 0x000fe400078e0051 */
[----:B------:R-:W3:Y:S01]  /*187e0*/  LDL R81, [R1+0x474] ;  /* 0x0004740001517983 */ /* 0x000ee20000100800 */
[----:B------:R-:W-:-:S03]  /*187f0*/  PRMT R64, RZ, 0x7610, R64 ;  /* 0x00007610ff407816 */ /* 0x000fc60000000040 */
[----:B------:R4:W3:Y:S01]  /*18800*/  @!P0 LDG.E.U16 R63, desc[UR60][R18.64] ;  /* 0x0000003c123f8981 */ /* 0x0008e2000c1e1500 */
[----:B------:R-:W-:Y:S01]  /*18810*/  PRMT R65, RZ, 0x7610, R65 ;  /* 0x00007610ff417816 */ /* 0x000fe20000000041 */
[----:B----4-:R-:W-:Y:S02]  /*18820*/  @!P0 IMAD.MOV.U32 R19, RZ, RZ, R84 ;  /* 0x000000ffff138224 */ /* 0x010fe400078e0054 */
[----:B------:R-:W4:Y:S01]  /*18830*/  LDL R84, [R1+0x434] ;  /* 0x0004340001547983 */ /* 0x000f220000100800 */
[----:B------:R-:W-:Y:S01]  /*18840*/  PRMT R66, RZ, 0x7610, R66 ;  /* 0x00007610ff427816 */ /* 0x000fe20000000042 */
[----:B--2---:R-:W-:Y:S02]  /*18850*/  @!P0 IMAD.MOV.U32 R18, RZ, RZ, R82 ;  /* 0x000000ffff128224 */ /* 0x004fe400078e0052 */
[----:B------:R-:W2:Y:S04]  /*18860*/  LDL R82, [R1+0x438] ;  /* 0x0004380001527983 */ /* 0x000ea80000100800 */
[----:B------:R3:W2:Y:S02]  /*18870*/  @!P0 LDG.E.U16 R64, desc[UR60][R18.64] ;  /* 0x0000003c12408981 */ /* 0x0006a4000c1e1500 */
[----:B---3--:R-:W-:-:S02]  /*18880*/  @!P0 IMAD.MOV.U32 R18, RZ, RZ, R2 ;  /* 0x000000ffff128224 */ /* 0x008fc400078e0002 */
[----:B------:R-:W-:Y:S01]  /*18890*/  @!P0 IMAD.MOV.U32 R19, RZ, RZ, R83 ;  /* 0x000000ffff138224 */ /* 0x000fe200078e0053 */
[----:B------:R-:W3:Y:S04]  /*188a0*/  LDL R2, [R1+0x3f8] ;  /* 0x0003f80001027983 */ /* 0x000ee80000100800 */
[----:B------:R-:W3:Y:S04]  /*188b0*/  LDL R83, [R1+0x3f4] ;  /* 0x0003f40001537983 */ /* 0x000ee80000100800 */
[----:B------:R0:W3:Y:S02]  /*188c0*/  @!P0 LDG.E.U16 R65, desc[UR60][R18.64] ;  /* 0x0000003c12418981 */ /* 0x0000e4000c1e1500 */
[----:B0-----:R-:W-:-:S02]  /*188d0*/  @!P0 IMAD.MOV.U32 R18, RZ, RZ, R85 ;  /* 0x000000ffff128224 */ /* 0x001fc400078e0055 */
        /* <DEDUP_REMOVED lines=19> */
[----:B------:R-:W3:Y:S01]  /*18a10*/  LDL R2, [R1+0x2f8] ;  /* 0x0002f80001027983 */ /* 0x000ee20000100800 */
[----:B------:R-:W-:-:S03]  /*18a20*/  @!P0 IMAD.MOV.U32 R19, RZ, RZ, R83 ;  /* 0x000000ffff138224 */ /* 0x000fc600078e0053 */
[----:B------:R-:W3:Y:S04]  /*18a30*/  LDL R83, [R1+0x2f4] ;  /* 0x0002f40001537983 */ /* 0x000ee80000100800 */
[----:B------:R0:W3:Y:S04]  /*18a40*/  @!P0 LDG.E.U16 R69, desc[UR60][R18.64] ;  /* 0x0000003c12458981 */ /* 0x0000e8000c1e1500 */
[----:B------:R-:W3:Y:S04]  /*18a50*/  LDL.LU R88, [R1+0x2b4] ;  /* 0x0002b40001587983 */ /* 0x000ee80000300800 */
[----:B------:R-:W3:Y:S01]  /*18a60*/  LDL.LU R95, [R1+0x274] ;  /* 0x00027400015f7983 */ /* 0x000ee20000300800 */
[----:B0-----:R-:W-:-:S02]  /*18a70*/  @!P0 IMAD.MOV.U32 R18, RZ, RZ, R85 ;  /* 0x000000ffff128224 */ /* 0x001fc400078e0055 */
[----:B------:R-:W-:-:S05]  /*18a80*/  @!P0 IMAD.MOV.U32 R19, RZ, RZ, R86 ;  /* 0x000000ffff138224 */ /* 0x000fca00078e0056 */
[----:B------:R0:W3:Y:S02]  /*18a90*/  @!P0 LDG.E.U16 R70, desc[UR60][R18.64] ;  /* 0x0000003c12468981 */ /* 0x0000e4000c1e1500 */
[----:B0-----:R-:W-:Y:S02]  /*18aa0*/  @!P0 IMAD.MOV.U32 R18, RZ, RZ, R20 ;  /* 0x000000ffff128224 */ /* 0x001fe400078e0014 */
[----:B------:R-:W3:Y:S01]  /*18ab0*/  LDL R20, [R1+0x2b8] ;  /* 0x0002b80001147983 */ /* 0x000ee20000100800 */
[----:B------:R-:W-:Y:S01]  /*18ac0*/  PRMT R71, RZ, 0x7610, R71 ;  /* 0x00007610ff477816 */ /* 0x000fe20000000047 */
[----:B------:R-:W-:Y:S02]  /*18ad0*/  @!P0 IMAD.MOV.U32 R19, RZ, RZ, R81 ;  /* 0x000000ffff138224 */ /* 0x000fe400078e0051 */
[----:B------:R-:W3:Y:S04]  /*18ae0*/  LDL R81, [R1+0x278] ;  /* 0x0002780001517983 */ /* 0x000ee80000100800 */
[----:B------:R4:W3:Y:S04]  /*18af0*/  @!P0 LDG.E.U16 R71, desc[UR60][R18.64] ;  /* 0x0000003c12478981 */ /* 0x0008e8000c1e1500 */
[----:B------:R-:W3:Y:S01]  /*18b00*/  LDL.LU R96, [R1+0x234] ;  /* 0x0002340001607983 */ /* 0x000ee20000300800 */
[----:B------:R-:W-:Y:S01]  /*18b10*/  PRMT R72, RZ, 0x7610, R72 ;  /* 0x00007610ff487816 */ /* 0x000fe20000000048 */
[----:B----4-:R-:W-:Y:S01]  /*18b20*/  @!P0 IMAD.MOV.U32 R19, RZ, RZ, R84 ;  /* 0x000000ffff138224 */ /* 0x010fe200078e0054 */
[----:B------:R-:W-:Y:S01]  /*18b30*/  PRMT R73, RZ, 0x7610, R73 ;  /* 0x00007610ff497816 */ /* 0x000fe20000000049 */
[----:B--2---:R-:W-:-:S02]  /*18b40*/  @!P0 IMAD.MOV.U32 R18, RZ, RZ, R82 ;  /* 0x000000ffff128224 */ /* 0x004fc400078e0052 */
[----:B------:R-:W2:Y:S04]  /*18b50*/  LDL R82, [R1+0x238] ;  /* 0x0002380001527983 */ /* 0x000ea80000100800 */
[----:B------:R-:W4:Y:S04]  /*18b60*/  LDL.LU R89, [R1+0x1f8] ;  /* 0x0001f80001597983 */ /* 0x000f280000300800 */
[----:B------:R-:W4:Y:S04]  /*18b70*/  LDL R85, [R1+0x1f4] ;  /* 0x0001f40001557983 */ /* 0x000f280000100800 */
[----:B------:R3:W4:Y:S04]  /*18b80*/  @!P0 LDG.E.U16 R72, desc[UR60][R18.64] ;  /* 0x0000003c12488981 */ /* 0x000728000c1e1500 */
[----:B------:R-:W4:Y:S01]  /*18b90*/  LDL R84, [R1+0x1b4] ;  /* 0x0001b40001547983 */ /* 0x000f220000100800 */
[----:B---3--:R-:W-:-:S02]  /*18ba0*/  @!P0 IMAD.MOV.U32 R18, RZ, RZ, R2 ;  /* 0x000000ffff128224 */ /* 0x008fc400078e0002 */
[----:B------:R-:W-:Y:S02]  /*18bb0*/  @!P0 IMAD.MOV.U32 R19, RZ, RZ, R83 ;  /* 0x000000ffff138224 */ /* 0x000fe400078e0053 */
[----:B------:R-:W3:Y:S04]  /*18bc0*/  LDL R83, [R1+0x1b8] ;  /* 0x0001b80001537983 */ /* 0x000ee80000100800 */
[----:B------:R0:W3:Y:S04]  /*18bd0*/  @!P0 LDG.E.U16 R73, desc[UR60][R18.64] ;  /* 0x0000003c12498981 */ /* 0x0000e8000c1e1500 */
[----:B------:R-:W3:Y:S01]  /*18be0*/  LDL.LU R2, [R1+0xd68] ;  /* 0x000d680001027983 */ /* 0x000ee20000300800 */
[----:B------:R-:W-:-:S02]  /*18bf0*/  PRMT R74, RZ, 0x7610, R74 ;  /* 0x00007610ff4a7816 */ /* 0x000fc4000000004a */
[----:B------:R-:W-:Y:S01]  /*18c00*/  PRMT R75, RZ, 0x7610, R75 ;  /* 0x00007610ff4b7816 */ /* 0x000fe2000000004b */
[----:B------:R-:W3:Y:S01]  /*18c10*/  LDL R87, [R1+0x52c] ;  /* 0x00052c0001577983 */ /* 0x000ee20000100800 */
[----:B0-----:R-:W-:Y:S01]  /*18c20*/  @!P0 IMAD.MOV.U32 R19, RZ, RZ, R88 ;  /* 0x000000ffff138224 */ /* 0x001fe200078e0058 */
[----:B------:R-:W-:Y:S02]  /*18c30*/  PRMT R76, RZ, 0x7610, R76 ;  /* 0x00007610ff4c7816 */ /* 0x000fe4000000004c */
[----:B------:R-:W3:Y:S01]  /*18c40*/  LDL R86, [R1+0x4ac] ;  /* 0x0004ac0001567983 */ /* 0x000ee20000100800 */
[----:B------:R-:W-:-:S03]  /*18c50*/  @!P0 IMAD.MOV.U32 R18, RZ, RZ, R20 ;  /* 0x000000ffff128224 */ /* 0x000fc600078e0014 */
[----:B------:R-:W3:Y:S04]  /*18c60*/  LDL R20, [R1+0xd58] ;  /* 0x000d580001147983 */ /* 0x000ee80000100800 */
[----:B------:R0:W3:Y:S02]  /*18c70*/  @!P0 LDG.E.U16 R74, desc[UR60][R18.64] ;  /* 0x0000003c124a8981 */ /* 0x0000e4000c1e1500 */
[----:B0-----:R-:W-:Y:S02]  /*18c80*/  @!P0 IMAD.MOV.U32 R18, RZ, RZ, R81 ;  /* 0x000000ffff128224 */ /* 0x001fe400078e0051 */
[----:B------:R-:W-:Y:S01]  /*18c90*/  @!P0 IMAD.MOV.U32 R19, RZ, RZ, R95 ;  /* 0x000000ffff138224 */ /* 0x000fe200078e005f */
[----:B------:R-:W3:Y:S04]  /*18ca0*/  LDL R81, [R1+0x530] ;  /* 0x0005300001517983 */ /* 0x000ee80000100800 */
[----:B------:R0:W3:Y:S01]  /*18cb0*/  @!P0 LDG.E.U16 R75, desc[UR60][R18.64] ;  /* 0x0000003c124b8981 */ /* 0x0000e2000c1e1500 */
[----:B------:R-:W-:Y:S01]  /*18cc0*/  PRMT R77, RZ, 0x7610, R77 ;  /* 0x00007610ff4d7816 */ /* 0x000fe2000000004d */
[----:B0-----:R-:W-:Y:S01]  /*18cd0*/  @!P0 IMAD.MOV.U32 R19, RZ, RZ, R96 ;  /* 0x000000ffff138224 */ /* 0x001fe200078e0060 */
[----:B------:R-:W-:Y:S01]  /*18ce0*/  PRMT R78, RZ, 0x7610, R78 ;  /* 0x00007610ff4e7816 */ /* 0x000fe2000000004e */
[----:B--2---:R-:W-:-:S02]  /*18cf0*/  @!P0 IMAD.MOV.U32 R18, RZ, RZ, R82 ;  /* 0x000000ffff128224 */ /* 0x004fc400078e0052 */
[----:B------:R-:W2:Y:S04]  /*18d00*/  LDL R82, [R1+0x4f0] ;  /* 0x0004f00001527983 */ /* 0x000ea80000100800 */
[----:B------:R4:W2:Y:S02]  /*18d10*/  @!P0 LDG.E.U16 R76, desc[UR60][R18.64] ;  /* 0x0000003c124c8981 */ /* 0x0008a4000c1e1500 */
[----:B----4-:R-:W-:Y:S02]  /*18d20*/  @!P0 IMAD.MOV.U32 R18, RZ, RZ, R89 ;  /* 0x000000ffff128224 */ /* 0x010fe400078e0059 */
[----:B------:R-:W-:Y:S02]  /*18d30*/  @!P0 IMAD.MOV.U32 R19, RZ, RZ, R85 ;  /* 0x000000ffff138224 */ /* 0x000fe400078e0055 */
[----:B------:R-:W4:Y:S04]  /*18d40*/  LDL R85, [R1+0x4ec] ;  /* 0x0004ec0001557983 */ /* 0x000f280000100800 */
[----:B------:R3:W4:Y:S02]  /*18d50*/  @!P0 LDG.E.U16 R77, desc[UR60][R18.64] ;  /* 0x0000003c124d8981 */ /* 0x000724000c1e1500 */
[----:B---3--:R-:W-:-:S02]  /*18d60*/  @!P0 IMAD.MOV.U32 R18, RZ, RZ, R83 ;  /* 0x000000ffff128224 */ /* 0x008fc400078e0053 */
[----:B------:R-:W-:Y:S01]  /*18d70*/  @!P0 IMAD.MOV.U32 R19, RZ, RZ, R84 ;  /* 0x000000ffff138224 */ /* 0x000fe200078e0054 */
[----:B------:R-:W3:Y:S04]  /*18d80*/  LDL R83, [R1+0x46c] ;  /* 0x00046c0001537983 */ /* 0x000ee80000100800 */
[----:B------:R-:W3:Y:S04]  /*18d90*/  LDL R84, [R1+0x4b0] ;  /* 0x0004b00001547983 */ /* 0x000ee80000100800 */
[----:B------:R0:W3:Y:S02]  /*18da0*/  @!P0 LDG.E.U16 R78, desc[UR60][R18.64] ;  /* 0x0000003c124e8981 */ /* 0x0000e4000c1e1500 */
[----:B0-----:R-:W-:-:S02]  /*18db0*/  @!P0 IMAD.MOV.U32 R19, RZ, RZ, R20 ;  /* 0x000000ffff138224 */ /* 0x001fc400078e0014 */
[----:B------:R-:W3:Y:S01]  /*18dc0*/  LDL R20, [R1+0x470] ;  /* 0x0004700001147983 */ /* 0x000ee20000100800 */
[----:B------:R-:W-:Y:S01]  /*18dd0*/  PRMT R79, RZ, 0x7610, R79 ;  /* 0x00007610ff4f7816 */ /* 0x000fe2000000004f */
[----:B------:R-:W-:Y:S01]  /*18de0*/  @!P0 IMAD.MOV.U32 R18, RZ, RZ, R2 ;  /* 0x000000ffff128224 */ /* 0x000fe200078e0002 */
[----:B------:R-:W-:Y:S01]  /*18df0*/  PRMT R151, RZ, 0x7610, R151 ;  /* 0x00007610ff977816 */ /* 0x000fe20000000097 */
[----:B------:R0:W-:Y:S04]  /*18e00*/  STL [R1+0xe20], R2 ;  /* 0x000e200201007387 */ /* 0x0001e80000100800 */
[----:B------:R1:W3:Y:S01]  /*18e10*/  @!P0 LDG.E.U16 R79, desc[UR60][R18.64] ;  /* 0x0000003c124f8981 */ /* 0x0002e2000c1e1500 */
[----:B------:R-:W-:-:S03]  /*18e20*/  PRMT R150, RZ, 0x7610, R150 ;  /* 0x00007610ff967816 */ /* 0x000fc60000000096 */
[----:B0-----:R-:W3:Y:S01]  /*18e30*/  LDL R2, [R1+0x430] ;  /* 0x0004300001027983 */ /* 0x001ee20000100800 */
[----:B-1----:R-:W-:Y:S02]  /*18e40*/  @!P0 IMAD.MOV.U32 R18, RZ, RZ, R81 ;  /* 0x000000ffff128224 */ /* 0x002fe400078e0051 */
[----:B------:R-:W-:Y:S01]  /*18e50*/  @!P0 IMAD.MOV.U32 R19, RZ, RZ, R87 ;  /* 0x000000ffff138224 */ /* 0x000fe200078e0057 */
[----:B------:R-:W3:Y:S04]  /*18e60*/  LDL R81, [R1+0x42c] ;  /* 0x00042c0001517983 */ /* 0x000ee80000100800 */
[----:B------:R2:W3:Y:S01]  /*18e70*/  @!P0 LDG.E.U16 R151, desc[UR60][R18.64] ;  /* 0x0000003c12978981 */ /* 0x0004e2000c1e1500 */
[----:B------:R-:W-:-:S03]  /*18e80*/  PRMT R149, RZ, 0x7610, R149 ;  /* 0x00007610ff957816 */ /* 0x000fc60000000095 */
[----:B------:R-:W3:Y:S01]  /*18e90*/  LDL R87, [R1+0x3ac] ;  /* 0x0003ac0001577983 */ /* 0x000ee20000100800 */
[----:B--2---:R-:W-:-:S03]  /*18ea0*/  @!P0 IMAD.MOV.U32 R18, RZ, RZ, R82 ;  /* 0x000000ffff128224 */ /* 0x004fc600078e0052 */
[----:B------:R-:W2:Y:S01]  /*18eb0*/  LDL R82, [R1+0x3f0] ;  /* 0x0003f00001527983 */ /* 0x000ea20000100800 */
[----:B----4-:R-:W-:-:S03]  /*18ec0*/  @!P0 IMAD.MOV.U32 R19, RZ, RZ, R85 ;  /* 0x000000ffff138224 */ /* 0x010fc600078e0055 */
[----:B------:R-:W4:Y:S04]  /*18ed0*/  LDL R85, [R1+0x3ec] ;  /* 0x0003ec0001557983 */ /* 0x000f280000100800 */
[----:B------:R0:W4:Y:S02]  /*18ee0*/  @!P0 LDG.E.U16 R150, desc[UR60][R18.64] ;  /* 0x0000003c12968981 */ /* 0x000124000c1e1500 */
[----:B0-----:R-:W-:Y:S02]  /*18ef0*/  @!P0 IMAD.MOV.U32 R19, RZ, RZ, R86 ;  /* 0x000000ffff138224 */ /* 0x001fe400078e0056 */
[----:B------:R-:W4:Y:S01]  /*18f00*/  LDL R86, [R1+0x3b0] ;  /* 0x0003b00001567983 */ /* 0x000f220000100800 */
[----:B---3--:R-:W-:Y:S01]  /*18f10*/  @!P0 IMAD.MOV.U32 R18, RZ, RZ, R84 ;  /* 0x000000ffff128224 */ /* 0x008fe200078e0054 */
[----:B------:R-:W-:-:S02]  /*18f20*/  PRMT R148, RZ, 0x7610, R148 ;  /* 0x00007610ff947816 */ /* 0x000fc40000000094 */
[----:B------:R-:W3:Y:S04]  /*18f30*/  LDL R84, [R1+0x32c] ;  /* 0x00032c0001547983 */ /* 0x000ee80000100800 */
[----:B------:R0:W3:Y:S02]  /*18f40*/  @!P0 LDG.E.U16 R149, desc[UR60][R18.64] ;  /* 0x0000003c12958981 */ /* 0x0000e4000c1e1500 */
[----:B0-----:R-:W-:Y:S02]  /*18f50*/  @!P0 IMAD.MOV.U32 R18, RZ, RZ, R20 ;  /* 0x000000ffff128224 */ /* 0x001fe400078e0014 */
[----:B------:R-:W3:Y:S01]  /*18f60*/  LDL R20, [R1+0x370] ;  /* 0x0003700001147983 */ /* 0x000ee20000100800 */
[----:B------:R-:W-:-:S03]  /*18f70*/  @!P0 IMAD.MOV.U32 R19, RZ, RZ, R83 ;  /* 0x000000ffff138224 */ /* 0x000fc600078e0053 */
[----:B------:R-:W3:Y:S01]  /*18f80*/  LDL R83, [R1+0x36c] ;  /* 0x00036c0001537983 */ /* 0x000ee20000100800 */
[----:B------:R-:W-:-:S03]  /*18f90*/  PRMT R147, RZ, 0x7610, R147 ;  /* 0x00007610ff937816 */ /* 0x000fc60000000093 */
[----:B------:R0:W3:Y:S01]  /*18fa0*/  @!P0 LDG.E.U16 R148, desc[UR60][R18.64] ;  /* 0x0000003c12948981 */ /* 0x0000e2000c1e1500 */
[----:B------:R-:W-:Y:S01]  /*18fb0*/  PRMT R146, RZ, 0x7610, R146 ;  /* 0x00007610ff927816 */ /* 0x000fe20000000092 */
[----:B0-----:R-:W-:Y:S02]  /*18fc0*/  @!P0 IMAD.MOV.U32 R18, RZ, RZ, R2 ;  /* 0x000000ffff128224 */ /* 0x001fe400078e0002 */
[----:B------:R-:W-:Y:S02]  /*18fd0*/  @!P0 IMAD.MOV.U32 R19, RZ, RZ, R81 ;  /* 0x000000ffff138224 */ /* 0x000fe400078e0051 */
[----:B------:R-:W3:Y:S04]  /*18fe0*/  LDL R81, [R1+0x330] ;  /* 0x0003300001517983 */ /* 0x000ee80000100800 */
[----:B------:R2:W3:Y:S04]  /*18ff0*/  @!P0 LDG.E.U16 R147, desc[UR60][R18.64] ;  /* 0x0000003c12938981 */ /* 0x0004e8000c1e1500 */
[----:B------:R-:W3:Y:S01]  /*19000*/  LDL.LU R2, [R1+0x2ac] ;  /* 0x0002ac0001027983 */ /* 0x000ee20000300800 */
[----:B------:R-:W-:Y:S01]  /*19010*/  PRMT R145, RZ, 0x7610, R145 ;  /* 0x00007610ff917816 */ /* 0x000fe20000000091 */
[----:B--2---:R-:W-:-:S02]  /*19020*/  @!P0 IMAD.MOV.U32 R18, RZ, RZ, R82 ;  /* 0x000000ffff128224 */ /* 0x004fc400078e0052 */
[----:B------:R-:W2:Y:S01]  /*19030*/  LDL R82, [R1+0x2f0] ;  /* 0x0002f00001527983 */ /* 0x000ea20000100800 */
[----:B----4-:R-:W-:-:S03]  /*19040*/  @!P0 IMAD.MOV.U32 R19, RZ, RZ, R85 ;  /* 0x000000ffff138224 */ /* 0x010fc600078e0055 */
[----:B------:R-:W4:Y:S04]  /*19050*/  LDL R85, [R1+0x2ec] ;  /* 0x0002ec0001557983 */ /* 0x000f280000100800 */
[----:B------:R0:W4:Y:S02]  /*19060*/  @!P0 LDG.E.U16 R146, desc[UR60][R18.64] ;  /* 0x0000003c12928981 */ /* 0x000124000c1e1500 */
[----:B0-----:R-:W-:Y:S02]  /*19070*/  @!P0 IMAD.MOV.U32 R18, RZ, RZ, R86 ;  /* 0x000000ffff128224 */ /* 0x001fe400078e0056 */
[----:B------:R-:W-:Y:S01]  /*19080*/  @!P0 IMAD.MOV.U32 R19, RZ, RZ, R87 ;  /* 0x000000ffff138224 */ /* 0x000fe200078e0057 */
[----:B------:R-:W4:Y:S04]  /*19090*/  LDL R86, [R1+0x2b0] ;  /* 0x0002b00001567983 */ /* 0x000f280000100800 */
[----:B------:R3:W4:Y:S02]  /*190a0*/  @!P0 LDG.E.U16 R145, desc[UR60][R18.64] ;  /* 0x0000003c12918981 */ /* 0x000724000c1e1500 */
[----:B---3--:R-:W-:-:S02]  /*190b0*/  @!P0 IMAD.MOV.U32 R18, RZ, RZ, R20 ;  /* 0x000000ffff128224 */ /* 0x008fc400078e0014 */
[----:B------:R-:W3:Y:S01]  /*190c0*/  LDL R20, [R1+0x270] ;  /* 0x0002700001147983 */ /* 0x000ee20000100800 */
[----:B------:R-:W-:-:S03]  /*190d0*/  @!P0 IMAD.MOV.U32 R19, RZ, RZ, R83 ;  /* 0x000000ffff138224 */ /* 0x000fc600078e0053 */
[----:B------:R-:W3:Y:S01]  /*190e0*/  LDL R83, [R1+0x26c] ;  /* 0x00026c0001537983 */ /* 0x000ee20000100800 */
[----:B------:R-:W-:Y:S02]  /*190f0*/  PRMT R144, RZ, 0x7610, R144 ;  /* 0x00007610ff907816 */ /* 0x000fe40000000090 */
[----:B------:R-:W-:Y:S01]  /*19100*/  PRMT R143, RZ, 0x7610, R143 ;  /* 0x00007610ff8f7816 */ /* 0x000fe2000000008f */
[----:B------:R-:W3:Y:S04]  /*19110*/  LDL.LU R91, [R1+0x22c] ;  /* 0x00022c00015b7983 */ /* 0x000ee80000300800 */
[----:B------:R0:W3:Y:S01]  /*19120*/  @!P0 LDG.E.U16 R144, desc[UR60][R18.64] ;  /* 0x0000003c12908981 */ /* 0x0000e2000c1e1500 */
[----:B------:R-:W-:Y:S01]  /*19130*/  PRMT R142, RZ, 0x7610, R142 ;  /* 0x00007610ff8e7816 */ /* 0x000fe2000000008e */
[----:B0-----:R-:W-:-:S02]  /*19140*/  @!P0 IMAD.MOV.U32 R18, RZ, RZ, R81 ;  /* 0x000000ffff128224 */ /* 0x001fc400078e0051 */
[----:B------:R-:W-:Y:S01]  /*19150*/  @!P0 IMAD.MOV.U32 R19, RZ, RZ, R84 ;  /* 0x000000ffff138224 */ /* 0x000fe200078e0054 */
        /* <DEDUP_REMOVED lines=8> */
[----:B------:R0:W2:Y:S04]  /*191e0*/  @!P0 LDG.E.U16 R142, desc[UR60][R18.64] ;  /* 0x0000003c128e8981 */ /* 0x0000a8000c1e1500 */
[----:B------:R1:W-:Y:S01]  /*191f0*/  STL [R1+0xe24], R2 ;  /* 0x000e240201007387 */ /* 0x0003e20000100800 */
[----:B------:R-:W-:Y:S02]  /*19200*/  PRMT R140, RZ, 0x7610, R140 ;  /* 0x00007610ff8c7816 */ /* 0x000fe4000000008c */
[----:B------:R-:W-:Y:S01]  /*19210*/  PRMT R139, RZ, 0x7610, R139 ;  /* 0x00007610ff8b7816 */ /* 0x000fe2000000008b */
[----:B------:R-:W2:Y:S01]  /*19220*/  LDL R92, [R1+0x4e4] ;  /* 0x0004e400015c7983 */ /* 0x000ea20000100800 */
[----:B0-----:R-:W-:-:S02]  /*19230*/  @!P0 IMAD.MOV.U32 R19, RZ, RZ, R2 ;  /* 0x000000ffff138224 */ /* 0x001fc400078e0002 */
[----:B------:R-:W-:Y:S01]  /*19240*/  @!P0 IMAD.MOV.U32 R18, RZ, RZ, R86 ;  /* 0x000000ffff128224 */ /* 0x000fe200078e0056 */
[----:B------:R-:W-:Y:S01]  /*19250*/  PRMT R138, RZ, 0x7610, R138 ;  /* 0x00007610ff8a7816 */ /* 0x000fe2000000008a */
[----:B-1----:R-:W2:Y:S04]  /*19260*/  LDL R2, [R1+0x528] ;  /* 0x0005280001027983 */ /* 0x002ea80000100800 */
[----:B------:R3:W2:Y:S04]  /*19270*/  @!P0 LDG.E.U16 R141, desc[UR60][R18.64] ;  /* 0x0000003c128d8981 */ /* 0x0006a8000c1e1500 */
[----:B------:R-:W2:Y:S01]  /*19280*/  LDL R87, [R1+0x4e8] ;  /* 0x0004e80001577983 */ /* 0x000ea20000100800 */
[----:B---3--:R-:W-:-:S03]  /*19290*/  @!P0 IMAD.MOV.U32 R18, RZ, RZ, R20 ;  /* 0x000000ffff128224 */ /* 0x008fc600078e0014 */
[----:B------:R-:W3:Y:S01]  /*192a0*/  LDL R20, [R1+0xd64] ;  /* 0x000d640001147983 */ /* 0x000ee20000100800 */
[----:B------:R-:W-:-:S03]  /*192b0*/  @!P0 IMAD.MOV.U32 R19, RZ, RZ, R83 ;  /* 0x000000ffff138224 */ /* 0x000fc600078e0053 */
[----:B------:R-:W3:Y:S04]  /*192c0*/  LDL R83, [R1+0xd54] ;  /* 0x000d540001537983 */ /* 0x000ee80000100800 */
[----:B------:R0:W3:Y:S02]  /*192d0*/  @!P0 LDG.E.U16 R140, desc[UR60][R18.64] ;  /* 0x0000003c128c8981 */ /* 0x0000e4000c1e1500 */
[----:B0-----:R-:W-:Y:S02]  /*192e0*/  @!P0 IMAD.MOV.U32 R19, RZ, RZ, R91 ;  /* 0x000000ffff138224 */ /* 0x001fe400078e005b */
[----:B------:R-:W-:Y:S02]  /*192f0*/  @!P0 IMAD.MOV.U32 R18, RZ, RZ, R81 ;  /* 0x000000ffff128224 */ /* 0x000fe400078e0051 */
[----:B------:R-:W3:Y:S04]  /*19300*/  LDL R81, [R1+0x524] ;  /* 0x0005240001517983 */ /* 0x000ee80000100800 */
[----:B------:R0:W3:Y:S01]  /*19310*/  @!P0 LDG.E.U16 R139, desc[UR60][R18.64] ;  /* 0x0000003c128b8981 */ /* 0x0000e2000c1e1500 */
[----:B------:R-:W-:Y:S01]  /*19320*/  PRMT R137, RZ, 0x7610, R137 ;  /* 0x00007610ff897816 */ /* 0x000fe20000000089 */
[----:B0-----:R-:W-:Y:S01]  /*19330*/  @!P0 IMAD.MOV.U32 R18, RZ, RZ, R84 ;  /* 0x000000ffff128224 */ /* 0x001fe200078e0054 */
[----:B------:R-:W-:Y:S01]  /*19340*/  PRMT R136, RZ, 0x7610, R136 ;  /* 0x00007610ff887816 */ /* 0x000fe20000000088 */
[----:B----4-:R-:W-:-:S02]  /*19350*/  @!P0 IMAD.MOV.U32 R19, RZ, RZ, R85 ;  /* 0x000000ffff138224 */ /* 0x010fc400078e0055 */
[----:B------:R-:W4:Y:S04]  /*19360*/  LDL R85, [R1+0x4a4] ;  /* 0x0004a40001557983 */ /* 0x000f280000100800 */
[----:B------:R2:W4:Y:S02]  /*19370*/  @!P0 LDG.E.U16 R138, desc[UR60][R18.64] ;  /* 0x0000003c128a8981 */ /* 0x000524000c1e1500 */
[----:B--2---:R-:W-:Y:S02]  /*19380*/  @!P0 IMAD.MOV.U32 R18, RZ, RZ, R82 ;  /* 0x000000ffff128224 */ /* 0x004fe400078e0052 */
[----:B------:R-:W-:Y:S01]  /*19390*/  @!P0 IMAD.MOV.U32 R19, RZ, RZ, R13 ;  /* 0x000000ffff138224 */ /* 0x000fe200078e000d */
[----:B------:R-:W2:Y:S04]  /*193a0*/  LDL R82, [R1+0x4a8] ;  /* 0x0004a80001527983 */ /* 0x000ea80000100800 */
[----:B------:R3:W2:Y:S04]  /*193b0*/  @!P0 LDG.E.U16 R137, desc[UR60][R18.64] ;  /* 0x0000003c12898981 */ /* 0x0006a8000c1e1500 */
[----:B------:R0:W-:Y:S04]  /*193c0*/  STL [R1+0xda8], R13 ;  /* 0x000da80d01007387 */ /* 0x0001e80000100800 */
[----:B------:R-:W2:Y:S04]  /*193d0*/  LDL R86, [R1+0x424] ;  /* 0x0004240001567983 */ /* 0x000ea80000100800 */
[----:B0-----:R-:W2:Y:S01]  /*193e0*/  LDL R13, [R1+0x468] ;  /* 0x00046800010d7983 */ /* 0x001ea20000100800 */
[----:B---3--:R-:W-:-:S03]  /*193f0*/  @!P0 IMAD.MOV.U32 R18, RZ, RZ, R20 ;  /* 0x000000ffff128224 */ /* 0x008fc600078e0014 */
[----:B------:R-:W3:Y:S01]  /*19400*/  LDL R20, [R1+0x464] ;  /* 0x0004640001147983 */ /* 0x000ee20000100800 */
[----:B------:R-:W-:-:S03]  /*19410*/  @!P0 IMAD.MOV.U32 R19, RZ, RZ, R83 ;  /* 0x000000ffff138224 */ /* 0x000fc600078e0053 */
[----:B------:R-:W3:Y:S04]  /*19420*/  LDL R83, [R1+0x428] ;  /* 0x0004280001537983 */ /* 0x000ee80000100800 */
[----:B------:R0:W3:Y:S02]  /*19430*/  @!P0 LDG.E.U16 R136, desc[UR60][R18.64] ;  /* 0x0000003c12888981 */ /* 0x0000e4000c1e1500 */
[----:B0-----:R-:W-:Y:S02]  /*19440*/  @!P0 IMAD.MOV.U32 R18, RZ, RZ, R2 ;  /* 0x000000ffff128224 */ /* 0x001fe400078e0002 */
[----:B------:R-:W3:Y:S01]  /*19450*/  LDL R2, [R1+0x3e8] ;  /* 0x0003e80001027983 */ /* 0x000ee20000100800 */
[----:B------:R-:W-:Y:S01]  /*19460*/  PRMT R135, RZ, 0x7610, R135 ;  /* 0x00007610ff877816 */ /* 0x000fe20000000087 */
[----:B------:R-:W-:Y:S01]  /*19470*/  @!P0 IMAD.MOV.U32 R19, RZ, RZ, R81 ;  /* 0x000000ffff138224 */ /* 0x000fe200078e0051 */
[----:B------:R-:W-:Y:S01]  /*19480*/  PRMT R134, RZ, 0x7610, R134 ;  /* 0x00007610ff867816 */ /* 0x000fe20000000086 */
[----:B------:R-:W3:Y:S04]  /*19490*/  LDL R81, [R1+0x3e4] ;  /* 0x0003e40001517983 */ /* 0x000ee80000100800 */
[----:B------:R0:W3:Y:S01]  /*194a0*/  @!P0 LDG.E.U16 R135, desc[UR60][R18.64] ;  /* 0x0000003c12878981 */ /* 0x0000e2000c1e1500 */
[----:B------:R-:W-:Y:S01]  /*194b0*/  PRMT R133, RZ, 0x7610, R133 ;  /* 0x00007610ff857816 */ /* 0x000fe20000000085 */
[----:B0-----:R-:W-:-:S02]  /*194c0*/  @!P0 IMAD.MOV.U32 R18, RZ, RZ, R87 ;  /* 0x000000ffff128224 */ /* 0x001fc400078e0057 */
[----:B------:R-:W-:Y:S01]  /*194d0*/  @!P0 IMAD.MOV.U32 R19, RZ, RZ, R92 ;  /* 0x000000ffff138224 */ /* 0x000fe200078e005c */
[----:B------:R-:W-:Y:S01]  /*194e0*/  PRMT R132, RZ, 0x7610, R132 ;  /* 0x00007610ff847816 */ /* 0x000fe20000000084 */
[----:B------:R-:W3:Y:S04]  /*194f0*/  LDL R92, [R1+0x324] ;  /* 0x00032400015c7983 */ /* 0x000ee80000100800 */
[----:B------:R4:W3:Y:S01]  /*19500*/  @!P0 LDG.E.U16 R134, desc[UR60][R18.64] ;  /* 0x0000003c12868981 */ /* 0x0008e2000c1e1500 */
[----:B------:R-:W-:Y:S01]  /*19510*/  PRMT R131, RZ, 0x7610, R131 ;  /* 0x00007610ff837816 */ /* 0x000fe20000000083 */
[----:B----4-:R-:W-:Y:S02]  /*19520*/  @!P0 IMAD.MOV.U32 R19, RZ, RZ, R85 ;  /* 0x000000ffff138224 */ /* 0x010fe400078e0055 */
[----:B------:R-:W4:Y:S01]  /*19530*/  LDL R85, [R1+0x3a4] ;  /* 0x0003a40001557983 */ /* 0x000f220000100800 */
[----:B--2---:R-:W-:-:S03]  /*19540*/  @!P0 IMAD.MOV.U32 R18, RZ, RZ, R82 ;  /* 0x000000ffff128224 */ /* 0x004fc600078e0052 */
[----:B------:R-:W2:Y:S04]  /*19550*/  LDL R82, [R1+0x3a8] ;  /* 0x0003a80001527983 */ /* 0x000ea80000100800 */
[----:B------:R0:W2:Y:S02]  /*19560*/  @!P0 LDG.E.U16 R133, desc[UR60][R18.64] ;  /* 0x0000003c12858981 */ /* 0x0000a4000c1e1500 */
[----:B0-----:R-:W-:Y:S02]  /*19570*/  @!P0 IMAD.MOV.U32 R18, RZ, RZ, R13 ;  /* 0x000000ffff128224 */ /* 0x001fe400078e000d */
[----:B------:R-:W2:Y:S01]  /*19580*/  LDL R13, [R1+0x368] ;  /* 0x00036800010d7983 */ /* 0x000ea20000100800 */
[----:B---3--:R-:W-:-:S03]  /*19590*/  @!P0 IMAD.MOV.U32 R19, RZ, RZ, R20 ;  /* 0x000000ffff138224 */ /* 0x008fc600078e0014 */
[----:B------:R-:W3:Y:S04]  /*195a0*/  LDL R20, [R1+0x364] ;  /* 0x0003640001147983 */ /* 0x000ee80000100800 */
[----:B------:R0:W3:Y:S02]  /*195b0*/  @!P0 LDG.E.U16 R132, desc[UR60][R18.64] ;  /* 0x0000003c12848981 */ /* 0x0000e4000c1e1500 */
[----:B0-----:R-:W-:Y:S02]  /*195c0*/  @!P0 IMAD.MOV.U32 R18, RZ, RZ, R83 ;  /* 0x000000ffff128224 */ /* 0x001fe400078e0053 */
[----:B------:R-:W-:Y:S01]  /*195d0*/  @!P0 IMAD.MOV.U32 R19, RZ, RZ, R86 ;  /* 0x000000ffff138224 */ /* 0x000fe200078e0056 */
[----:B------:R-:W-:Y:S01]  /*195e0*/  PRMT R130, RZ, 0x7610, R130 ;  /* 0x00007610ff827816 */ /* 0x000fe20000000082 */
[----:B------:R-:W3:Y:S04]  /*195f0*/  LDL R83, [R1+0x2e4] ;  /* 0x0002e40001537983 */ /* 0x000ee80000100800 */
[----:B------:R0:W3:Y:S01]  /*19600*/  @!P0 LDG.E.U16 R131, desc[UR60][R18.64] ;  /* 0x0000003c12838981 */ /* 0x0000e2000c1e1500 */
[----:B------:R-:W-:-:S03]  /*19610*/  PRMT R129, RZ, 0x7610, R129 ;  /* 0x00007610ff817816 */ /* 0x000fc60000000081 */
[----:B------:R-:W3:Y:S01]  /*19620*/  LDL R86, [R1+0x2a4] ;  /* 0x0002a40001567983 */ /* 0x000ee20000100800 */
[----:B0-----:R-:W-:-:S03]  /*19630*/  @!P0 IMAD.MOV.U32 R18, RZ, RZ, R2 ;  /* 0x000000ffff128224 */ /* 0x001fc600078e0002 */
[----:B------:R-:W3:Y:S01]  /*19640*/  LDL R2, [R1+0x328] ;  /* 0x0003280001027983 */ /* 0x000ee20000100800 */
[----:B------:R-:W-:-:S03]  /*19650*/  @!P0 IMAD.MOV.U32 R19, RZ, RZ, R81 ;  /* 0x000000ffff138224 */ /* 0x000fc600078e0051 */
[----:B------:R-:W3:Y:S04]  /*19660*/  LDL R81, [R1+0x2e8] ;  /* 0x0002e80001517983 */ /* 0x000ee80000100800 */
[----:B------:R4:W3:Y:S01]  /*19670*/  @!P0 LDG.E.U16 R130, desc[UR60][R18.64] ;  /* 0x0000003c12828981 */ /* 0x0008e2000c1e1500 */
[----:B------:R-:W-:Y:S01]  /*19680*/  PRMT R128, RZ, 0x7610, R128 ;  /* 0x00007610ff807816 */ /* 0x000fe20000000080 */
[----:B----4-:R-:W-:Y:S02]  /*19690*/  @!P0 IMAD.MOV.U32 R19, RZ, RZ, R85 ;  /* 0x000000ffff138224 */ /* 0x010fe400078e0055 */
[----:B------:R-:W4:Y:S01]  /*196a0*/  LDL R85, [R1+0x2a8] ;  /* 0x0002a80001557983 */ /* 0x000f220000100800 */
[----:B--2---:R-:W-:-:S03]  /*196b0*/  @!P0 IMAD.MOV.U32 R18, RZ, RZ, R82 ;  /* 0x000000ffff128224 */ /* 0x004fc600078e0052 */
[----:B------:R-:W2:Y:S04]  /*196c0*/  LDL.LU R82, [R1+0x268] ;  /* 0x0002680001527983 */ /* 0x000ea80000300800 */
[----:B------:R0:W2:Y:S02]  /*196d0*/  @!P0 LDG.E.U16 R129, desc[UR60][R18.64] ;  /* 0x0000003c12818981 */ /* 0x0000a4000c1e1500 */
[----:B0-----:R-:W-:Y:S02]  /*196e0*/  @!P0 IMAD.MOV.U32 R18, RZ, RZ, R13 ;  /* 0x000000ffff128224 */ /* 0x001fe400078e000d */
[----:B---3--:R-:W-:Y:S02]  /*196f0*/  @!P0 IMAD.MOV.U32 R19, RZ, RZ, R20 ;  /* 0x000000ffff138224 */ /* 0x008fe400078e0014 */
[----:B------:R-:W3:Y:S04]  /*19700*/  LDL R20, [R1+0x264] ;  /* 0x0002640001147983 */ /* 0x000ee80000100800 */
[----:B------:R-:W3:Y:S04]  /*19710*/  LDL.LU R13, [R1+0x224] ;  /* 0x00022400010d7983 */ /* 0x000ee80000300800 */
[----:B------:R0:W3:Y:S04]  /*19720*/  @!P0 LDG.E.U16 R128, desc[UR60][R18.64] ;  /* 0x0000003c12808981 */ /* 0x0000e8000c1e1500 */
[----:B------:R-:W3:Y:S01]  /*19730*/  LDL.LU R87, [R1+0x1e8] ;  /* 0x0001e80001577983 */ /* 0x000ee20000300800 */
[----:B------:R-:W-:-:S02]  /*19740*/  PRMT R127, RZ, 0x7610, R127 ;  /* 0x00007610ff7f7816 */ /* 0x000fc4000000007f */
[----:B------:R-:W-:Y:S01]  /*19750*/  PRMT R126, RZ, 0x7610, R126 ;  /* 0x00007610ff7e7816 */ /* 0x000fe2000000007e */
[----:B------:R-:W3:Y:S01]  /*19760*/  LDL R97, [R1+0x4e0] ;  /* 0x0004e00001617983 */ /* 0x000ee20000100800 */
[----:B0-----:R-:W-:-:S03]  /*19770*/  @!P0 IMAD.MOV.U32 R19, RZ, RZ, R92 ;  /* 0x000000ffff138224 */ /* 0x001fc600078e005c */
[----:B------:R-:W3:Y:S01]  /*19780*/  LDL R92, [R1+0x1e4] ;  /* 0x0001e400015c7983 */ /* 0x000ee20000100800 */
[----:B------:R-:W-:Y:S02]  /*19790*/  PRMT R125, RZ, 0x7610, R125 ;  /* 0x00007610ff7d7816 */ /* 0x000fe4000000007d */
[----:B------:R-:W-:Y:S01]  /*197a0*/  PRMT R124, RZ, 0x7610, R124 ;  /* 0x00007610ff7c7816 */ /* 0x000fe2000000007c */
[----:B------:R-:W3:Y:S01]  /*197b0*/  LDL R94, [R1+0x45c] ;  /* 0x00045c00015e7983 */ /* 0x000ee20000100800 */
[----:B------:R-:W-:-:S03]  /*197c0*/  @!P0 IMAD.MOV.U32 R18, RZ, RZ, R2 ;  /* 0x000000ffff128224 */ /* 0x000fc600078e0002 */
[----:B------:R-:W3:Y:S04]  /*197d0*/  LDL R2, [R1+0x228] ;  /* 0x0002280001027983 */ /* 0x000ee80000100800 */
[----:B------:R0:W3:Y:S02]  /*197e0*/  @!P0 LDG.E.U16 R127, desc[UR60][R18.64] ;  /* 0x0000003c127f8981 */ /* 0x0000e4000c1e1500 */
[----:B0-----:R-:W-:Y:S02]  /*197f0*/  @!P0 IMAD.MOV.U32 R18, RZ, RZ, R81 ;  /* 0x000000ffff128224 */ /* 0x001fe400078e0051 */
[----:B------:R-:W-:Y:S01]  /*19800*/  @!P0 IMAD.MOV.U32 R19, RZ, RZ, R83 ;  /* 0x000000ffff138224 */ /* 0x000fe200078e0053 */
[----:B------:R-:W3:Y:S04]  /*19810*/  LDL R81, [R1+0x1a8] ;  /* 0x0001a80001517983 */ /* 0x000ee80000100800 */
[----:B------:R0:W3:Y:S04]  /*19820*/  @!P0 LDG.E.U16 R126, desc[UR60][R18.64] ;  /* 0x0000003c127e8981 */ /* 0x0000e8000c1e1500 */
[----:B------:R-:W3:Y:S01]  /*19830*/  LDL R83, [R1+0x1a4] ;  /* 0x0001a40001537983 */ /* 0x000ee20000100800 */
[----:B0-----:R-:W-:-:S03]  /*19840*/  @!P0 IMAD.MOV.U32 R19, RZ, RZ, R86 ;  /* 0x000000ffff138224 */ /* 0x001fc600078e0056 */
[----:B------:R-:W3:Y:S01]  /*19850*/  LDL R86, [R1+0xd50] ;  /* 0x000d500001567983 */ /* 0x000ee20000100800 */
[----:B----4-:R-:W-:-:S03]  /*19860*/  @!P0 IMAD.MOV.U32 R18, RZ, RZ, R85 ;  /* 0x000000ffff128224 */ /* 0x010fc600078e0055 */
[----:B------:R-:W4:Y:S04]  /*19870*/  LDL R85, [R1+0x51c] ;  /* 0x00051c0001557983 */ /* 0x000f280000100800 */
[----:B------:R2:W4:Y:S02]  /*19880*/  @!P0 LDG.E.U16 R125, desc[UR60][R18.64] ;  /* 0x0000003c127d8981 */ /* 0x000524000c1e1500 */
[----:B--2---:R-:W-:Y:S02]  /*19890*/  @!P0 IMAD.MOV.U32 R18, RZ, RZ, R82 ;  /* 0x000000ffff128224 */ /* 0x004fe400078e0052 */
[----:B---3--:R-:W-:Y:S02]  /*198a0*/  @!P0 IMAD.MOV.U32 R19, RZ, RZ, R20 ;  /* 0x000000ffff138224 */ /* 0x008fe400078e0014 */
[----:B------:R-:W2:Y:S04]  /*198b0*/  LDL R20, [R1+0xd60] ;  /* 0x000d600001147983 */ /* 0x000ea80000100800 */
[----:B------:R0:W3:Y:S02]  /*198c0*/  @!P0 LDG.E.U16 R124, desc[UR60][R18.64] ;  /* 0x0000003c127c8981 */ /* 0x0000e4000c1e1500 */
[----:B0-----:R-:W-:-:S02]  /*198d0*/  @!P0 IMAD.MOV.U32 R18, RZ, RZ, R2 ;  /* 0x000000ffff128224 */ /* 0x001fc400078e0002 */
[----:B------:R-:W3:Y:S01]  /*198e0*/  LDL R2, [R1+0x520] ;  /* 0x0005200001027983 */ /* 0x000ee20000100800 */
[----:B------:R-:W-:Y:S01]  /*198f0*/  PRMT R123, RZ, 0x7610, R123 ;  /* 0x00007610ff7b7816 */ /* 0x000fe2000000007b */
[----:B------:R-:W-:Y:S01]  /*19900*/  @!P0 IMAD.MOV.U32 R19, RZ, RZ, R13 ;  /* 0x000000ffff138224 */ /* 0x000fe200078e000d */
[----:B------:R-:W-:-:S04]  /*19910*/  PRMT R122, RZ, 0x7610, R122 ;  /* 0x00007610ff7a7816 */ /* 0x000fc8000000007a */
[----:B------:R0:W3:Y:S01]  /*19920*/  @!P0 LDG.E.U16 R123, desc[UR60][R18.64] ;  /* 0x0000003c127b8981 */ /* 0x0000e2000c1e1500 */
[----:B------:R-:W-:Y:S01]  /*19930*/  PRMT R121, RZ, 0x7610, R121 ;  /* 0x00007610ff797816 */ /* 0x000fe20000000079 */
[----:B0-----:R-:W-:Y:S02]  /*19940*/  @!P0 IMAD.MOV.U32 R18, RZ, RZ, R87 ;  /* 0x000000ffff128224 */ /* 0x001fe400078e0057 */
[----:B------:R-:W-:Y:S01]  /*19950*/  @!P0 IMAD.MOV.U32 R19, RZ, RZ, R92 ;  /* 0x000000ffff138224 */ /* 0x000fe200078e005c */
[----:B------:R-:W-:Y:S01]  /*19960*/  PRMT R120, RZ, 0x7610, R120 ;  /* 0x00007610ff787816 */ /* 0x000fe20000000078 */
[----:B------:R-:W3:Y:S04]  /*19970*/  LDL R92, [R1+0x460] ;  /* 0x00046000015c7983 */ /* 0x000ee80000100800 */
[----:B------:R0:W3:Y:S02]  /*19980*/  @!P0 LDG.E.U16 R122, desc[UR60][R18.64] ;  /* 0x0000003c127a8981 */ /* 0x0000e4000c1e1500 */
[----:B0-----:R-:W-:-:S02]  /*19990*/  @!P0 IMAD.MOV.U32 R18, RZ, RZ, R81 ;  /* 0x000000ffff128224 */ /* 0x001fc400078e0051 */
[----:B------:R-:W-:Y:S01]  /*199a0*/  @!P0 IMAD.MOV.U32 R19, RZ, RZ, R83 ;  /* 0x000000ffff138224 */ /* 0x000fe200078e0053 */
[----:B------:R-:W-:Y:S01]  /*199b0*/  PRMT R119, RZ, 0x7610, R119 ;  /* 0x00007610ff777816 */ /* 0x000fe20000000077 */
[----:B------:R-:W3:Y:S04]  /*199c0*/  LDL R83, [R1+0x49c] ;  /* 0x00049c0001537983 */ /* 0x000ee80000100800 */
[----:B------:R0:W3:Y:S04]  /*199d0*/  @!P0 LDG.E.U16 R121, desc[UR60][R18.64] ;  /* 0x0000003c12798981 */ /* 0x0000e8000c1e1500 */
[----:B------:R-:W3:Y:S01]  /*199e0*/  LDL R81, [R1+0x4a0] ;  /* 0x0004a00001517983 */ /* 0x000ee20000100800 */
[----:B0-----:R-:W-:-:S03]  /*199f0*/  @!P0 IMAD.MOV.U32 R19, RZ, RZ, R86 ;  /* 0x000000ffff138224 */ /* 0x001fc600078e0056 */
[----:B------:R-:W3:Y:S01]  /*19a00*/  LDL R86, [R1+0x41c] ;  /* 0x00041c0001567983 */ /* 0x000ee20000100800 */
[----:B--2---:R-:W-:-:S03]  /*19a10*/  @!P0 IMAD.MOV.U32 R18, RZ, RZ, R20 ;  /* 0x000000ffff128224 */ /* 0x004fc600078e0014 */
[----:B------:R-:W2:Y:S04]  /*19a20*/  LDL R20, [R1+0x420] ;  /* 0x0004200001147983 */ /* 0x000ea80000100800 */
[----:B------:R4:W2:Y:S02]  /*19a30*/  @!P0 LDG.E.U16 R120, desc[UR60][R18.64] ;  /* 0x0000003c12788981 */ /* 0x0008a4000c1e1500 */
[----:B----4-:R-:W-:Y:S01]  /*19a40*/  @!P0 IMAD.MOV.U32 R19, RZ, RZ, R85 ;  /* 0x000000ffff138224 */ /* 0x010fe200078e0055 */
[----:B------:R-:W-:Y:S01]  /*19a50*/  PRMT R118, RZ, 0x7610, R118 ;  /* 0x00007610ff767816 */ /* 0x000fe20000000076 */
[----:B------:R-:W4:Y:S01]  /*19a60*/  LDL R85, [R1+0x3dc] ;  /* 0x0003dc0001557983 */ /* 0x000f220000100800 */
[----:B---3--:R-:W-:-:S03]  /*19a70*/  @!P0 IMAD.MOV.U32 R18, RZ, RZ, R2 ;  /* 0x000000ffff128224 */ /* 0x008fc600078e0002 */
[----:B------:R-:W3:Y:S04]  /*19a80*/  LDL R2, [R1+0x3e0] ;  /* 0x0003e00001027983 */ /* 0x000ee80000100800 */
[----:B------:R0:W4:Y:S04]  /*19a90*/  @!P0 LDG.E.U16 R119, desc[UR60][R18.64] ;  /* 0x0000003c12778981 */ /* 0x000128000c1e1500 */
[----:B------:R-:W2:Y:S01]  /*19aa0*/  LDL R19, [R1+0x4dc] ;  /* 0x0004dc0001137983 */ /* 0x000ea20000100800 */
[----:B0-----:R-:W-:Y:S01]  /*19ab0*/  @!P0 IMAD.MOV.U32 R18, RZ, RZ, R97 ;  /* 0x000000ffff128224 */ /* 0x001fe200078e0061 */
[----:B------:R-:W-:-:S02]  /*19ac0*/  PRMT R117, RZ, 0x7610, R117 ;  /* 0x00007610ff757816 */ /* 0x000fc40000000075 */
[----:B------:R-:W-:Y:S01]  /*19ad0*/  PRMT R116, RZ, 0x7610, R116 ;  /* 0x00007610ff747816 */ /* 0x000fe20000000074 */
[----:B------:R-:W4:Y:S01]  /*19ae0*/  LDL R97, [R1+0x31c] ;  /* 0x00031c0001617983 */ /* 0x000f220000100800 */
[----:B------:R-:W-:-:S03]  /*19af0*/  PRMT R115, RZ, 0x7610, R115 ;  /* 0x00007610ff737816 */ /* 0x000fc60000000073 */
[----:B--2---:R0:W2:Y:S02]  /*19b00*/  @!P0 LDG.E.U16 R118, desc[UR60][R18.64] ;  /* 0x0000003c12768981 */ /* 0x0040a4000c1e1500 */
[----:B0-----:R-:W-:Y:S02]  /*19b10*/  @!P0 IMAD.MOV.U32 R18, RZ, RZ, R81 ;  /* 0x000000ffff128224 */ /* 0x001fe400078e0051 */
[----:B------:R-:W-:Y:S01]  /*19b20*/  @!P0 IMAD.MOV.U32 R19, RZ, RZ, R83 ;  /* 0x000000ffff138224 */ /* 0x000fe200078e0053 */
[----:B------:R-:W2:Y:S04]  /*19b30*/  LDL R81, [R1+0x3a0] ;  /* 0x0003a00001517983 */ /* 0x000ea80000100800 */
[----:B------:R-:W2:Y:S04]  /*19b40*/  LDL R83, [R1+0x39c] ;  /* 0x00039c0001537983 */ /* 0x000ea80000100800 */
[----:B------:R0:W2:Y:S02]  /*19b50*/  @!P0 LDG.E.U16 R117, desc[UR60][R18.64] ;  /* 0x0000003c12758981 */ /* 0x0000a4000c1e1500 */
[----:B0-----:R-:W-:-:S02]  /*19b60*/  @!P0 IMAD.MOV.U32 R18, RZ, RZ, R92 ;  /* 0x000000ffff128224 */ /* 0x001fc400078e005c */
[----:B------:R-:W-:Y:S01]  /*19b70*/  @!P0 IMAD.MOV.U32 R19, RZ, RZ, R94 ;  /* 0x000000ffff138224 */ /* 0x000fe200078e005e */
[----:B------:R-:W-:Y:S01]  /*19b80*/  PRMT R114, RZ, 0x7610, R114 ;  /* 0x00007610ff727816 */ /* 0x000fe20000000072 */
[----:B------:R-:W2:Y:S04]  /*19b90*/  LDL R94, [R1+0x2dc] ;  /* 0x0002dc00015e7983 */ /* 0x000ea80000100800 */
[----:B------:R0:W2:Y:S01]  /*19ba0*/  @!P0 LDG.E.U16 R116, desc[UR60][R18.64] ;  /* 0x0000003c12748981 */ /* 0x0000a2000c1e1500 */
[----:B------:R-:W-:-:S03]  /*19bb0*/  PRMT R113, RZ, 0x7610, R113 ;  /* 0x00007610ff717816 */ /* 0x000fc60000000071 */
[----:B------:R-:W2:Y:S01]  /*19bc0*/  LDL R92, [R1+0x2e0] ;  /* 0x0002e000015c7983 */ /* 0x000ea20000100800 */
[----:B0-----:R-:W-:Y:S02]  /*19bd0*/  @!P0 IMAD.MOV.U32 R18, RZ, RZ, R20 ;  /* 0x000000ffff128224 */ /* 0x001fe400078e0014 */
[----:B------:R-:W-:Y:S01]  /*19be0*/  @!P0 IMAD.MOV.U32 R19, RZ, RZ, R86 ;  /* 0x000000ffff138224 */ /* 0x000fe200078e0056 */
[----:B------:R-:W2:Y:S04]  /*19bf0*/  LDL R20, [R1+0x320] ;  /* 0x0003200001147983 */ /* 0x000ea80000100800 */
[----:B------:R3:W2:Y:S04]  /*19c00*/  @!P0 LDG.E.U16 R115, desc[UR60][R18.64] ;  /* 0x0000003c12738981 */ /* 0x0006a8000c1e1500 */
[----:B------:R-:W2:Y:S01]  /*19c10*/  LDL R86, [R1+0x29c] ;  /* 0x00029c0001567983 */ /* 0x000ea20000100800 */
[----:B---3--:R-:W-:-:S02]  /*19c20*/  @!P0 IMAD.MOV.U32 R18, RZ, RZ, R2 ;  /* 0x000000ffff128224 */ /* 0x008fc400078e0002 */
[----:B----4-:R-:W-:Y:S01]  /*19c30*/  @!P0 IMAD.MOV.U32 R19, RZ, RZ, R85 ;  /* 0x000000ffff138224 */ /* 0x010fe200078e0055 */
[----:B------:R-:W3:Y:S04]  /*19c40*/  LDL R2, [R1+0x2a0] ;  /* 0x0002a00001027983 */ /* 0x000ee80000100800 */
[----:B------:R2:W4:Y:S04]  /*19c50*/  @!P0 LDG.E.U16 R114, desc[UR60][R18.64] ;  /* 0x0000003c12728981 */ /* 0x000528000c1e1500 */
[----:B------:R-:W4:Y:S01]  /*19c60*/  LDL R85, [R1+0x25c] ;  /* 0x00025c0001557983 */ /* 0x000f220000100800 */
[----:B--2---:R-:W-:-:S03]  /*19c70*/  @!P0 IMAD.MOV.U32 R18, RZ, RZ, R81 ;  /* 0x000000ffff128224 */ /* 0x004fc600078e0051 */
[----:B------:R-:W2:Y:S01]  /*19c80*/  LDL R81, [R1+0x260] ;  /* 0x0002600001517983 */ /* 0x000ea20000100800 */
[----:B------:R-:W-:-:S03]  /*19c90*/  @!P0 IMAD.MOV.U32 R19, RZ, RZ, R83 ;  /* 0x000000ffff138224 */ /* 0x000fc600078e0053 */
[----:B------:R-:W4:Y:S04]  /*19ca0*/  LDL.LU R83, [R1+0x21c] ;  /* 0x00021c0001537983 */ /* 0x000f280000300800 */
[----:B------:R0:W4:Y:S04]  /*19cb0*/  @!P0 LDG.E.U16 R113, desc[UR60][R18.64] ;  /* 0x0000003c12718981 */ /* 0x000128000c1e1500 */
[----:B------:R-:W0:Y:S04]  /*19cc0*/  LDL R18, [R1+0x35c] ;  /* 0x00035c0001127983 */ /* 0x000e280000100800 */
[----:B------:R-:W0:Y:S01]  /*19cd0*/  LDL R19, [R1+0x360] ;  /* 0x0003600001137983 */ /* 0x000e220000100800 */
[----:B------:R-:W-:-:S02]  /*19ce0*/  PRMT R112, RZ, 0x7610, R112 ;  /* 0x00007610ff707816 */ /* 0x000fc40000000070 */
[----:B------:R-:W-:Y:S02]  /*19cf0*/  PRMT R111, RZ, 0x7610, R111 ;  /* 0x00007610ff6f7816 */ /* 0x000fe4000000006f */
[----:B0-----:R-:W-:-:S04]  /*19d00*/  @!P0 LOP3.LUT R19, R19, R18, RZ, 0x3c, !PT ;  /* 0x0000001213138212 */ /* 0x001fc800078e3cff */
[----:B------:R-:W-:-:S04]  /*19d10*/  @!P0 LOP3.LUT R18, R19, R18, RZ, 0x3c, !PT ;  /* 0x0000001213128212 */ /* 0x000fc800078e3cff */
[----:B------:R-:W-:-:S05]  /*19d20*/  @!P0 LOP3.LUT R19, R19, R18, RZ, 0x3c, !PT ;  /* 0x0000001213138212 */ /* 0x000fca00078e3cff */
[----:B------:R0:W4:Y:S02]  /*19d30*/  @!P0 LDG.E.U16 R112, desc[UR60][R18.64] ;  /* 0x0000003c12708981 */ /* 0x000124000c1e1500 */
[----:B0-----:R-:W-:Y:S02]  /*19d40*/  @!P0 IMAD.MOV.U32 R18, RZ, RZ, R20 ;  /* 0x000000ffff128224 */ /* 0x001fe400078e0014 */
[----:B------:R-:W4:Y:S01]  /*19d50*/  LDL R20, [R1+0x220] ;  /* 0x0002200001147983 */ /* 0x000f220000100800 */
[----:B------:R-:W-:Y:S01]  /*19d60*/  @!P0 IMAD.MOV.U32 R19, RZ, RZ, R97 ;  /* 0x000000ffff138224 */ /* 0x000fe200078e0061 */
[----:B------:R-:W-:Y:S02]  /*19d70*/  PRMT R110, RZ, 0x7610, R110 ;  /* 0x00007610ff6e7816 */ /* 0x000fe4000000006e */
[----:B------:R-:W-:Y:S01]  /*19d80*/  PRMT R109, RZ, 0x7610, R109 ;  /* 0x00007610ff6d7816 */ /* 0x000fe2000000006d */
[----:B------:R-:W4:Y:S04]  /*19d90*/  LDL R97, [R1+0x19c] ;  /* 0x00019c0001617983 */ /* 0x000f280000100800 */
[----:B------:R0:W4:Y:S02]  /*19da0*/  @!P0 LDG.E.U16 R111, desc[UR60][R18.64] ;  /* 0x0000003c126f8981 */ /* 0x000124000c1e1500 */
[----:B0-----:R-:W-:-:S02]  /*19db0*/  @!P0 IMAD.MOV.U32 R18, RZ, RZ, R92 ;  /* 0x000000ffff128224 */ /* 0x001fc400078e005c */
[----:B------:R-:W-:Y:S01]  /*19dc0*/  @!P0 IMAD.MOV.U32 R19, RZ, RZ, R94 ;  /* 0x000000ffff138224 */ /* 0x000fe200078e005e */
[----:B------:R-:W-:Y:S01]  /*19dd0*/  PRMT R108, RZ, 0x7610, R108 ;  /* 0x00007610ff6c7816 */ /* 0x000fe2000000006c */
[----:B------:R-:W4:Y:S04]  /*19de0*/  LDL R94, [R1+0xd48] ;  /* 0x000d4800015e7983 */ /* 0x000f280000100800 */
[----:B------:R3:W4:Y:S01]  /*19df0*/  @!P0 LDG.E.U16 R110, desc[UR60][R18.64] ;  /* 0x0000003c126e8981 */ /* 0x000722000c1e1500 */
[----:B------:R-:W-:-:S03]  /*19e00*/  PRMT R107, RZ, 0x7610, R107 ;  /* 0x00007610ff6b7816 */ /* 0x000fc6000000006b */
[----:B------:R-:W4:Y:S01]  /*19e10*/  LDL R92, [R1+0xd4c] ;  /* 0x000d4c00015c7983 */ /* 0x000f220000100800 */
[----:B---3--:R-:W-:Y:S02]  /*19e20*/  @!P0 IMAD.MOV.U32 R18, RZ, RZ, R2 ;  /* 0x000000ffff128224 */ /* 0x008fe400078e0002 */
[----:B------:R-:W-:Y:S01]  /*19e30*/  @!P0 IMAD.MOV.U32 R19, RZ, RZ, R86 ;  /* 0x000000ffff138224 */ /* 0x000fe200078e0056 */
[----:B------:R-:W3:Y:S04]  /*19e40*/  LDL R2, [R1+0x1a0] ;  /* 0x0001a00001027983 */ /* 0x000ee80000100800 */
[----:B------:R2:W3:Y:S04]  /*19e50*/  @!P0 LDG.E.U16 R109, desc[UR60][R18.64] ;  /* 0x0000003c126d8981 */ /* 0x0004e8000c1e1500 */
[----:B------:R-:W3:Y:S01]  /*19e60*/  LDL R86, [R1+0x514] ;  /* 0x0005140001567983 */ /* 0x000ee20000100800 */
[----:B--2---:R-:W-:-:S02]  /*19e70*/  @!P0 IMAD.MOV.U32 R18, RZ, RZ, R81 ;  /* 0x000000ffff128224 */ /* 0x004fc400078e0051 */
[----:B----4-:R-:W-:Y:S01]  /*19e80*/  @!P0 IMAD.MOV.U32 R19, RZ, RZ, R85 ;  /* 0x000000ffff138224 */ /* 0x010fe200078e0055 */
[----:B------:R-:W2:Y:S04]  /*19e90*/  LDL R81, [R1+0x518] ;  /* 0x0005180001517983 */ /* 0x000ea80000100800 */
[----:B------:R0:W4:Y:S04]  /*19ea0*/  @!P0 LDG.E.U16 R108, desc[UR60][R18.64] ;  /* 0x0000003c126c8981 */ /* 0x000128000c1e1500 */
[----:B------:R-:W4:Y:S01]  /*19eb0*/  LDL R85, [R1+0x4d4] ;  /* 0x0004d40001557983 */ /* 0x000f220000100800 */
[----:B0-----:R-:W-:-:S02]  /*19ec0*/  @!P0 IMAD.MOV.U32 R19, RZ, RZ, R83 ;  /* 0x000000ffff138224 */ /* 0x001fc400078e0053 */
[----:B------:R-:W-:Y:S02]  /*19ed0*/  @!P0 IMAD.MOV.U32 R18, RZ, RZ, R20 ;  /* 0x000000ffff128224 */ /* 0x000fe400078e0014 */
[----:B------:R-:W4:Y:S04]  /*19ee0*/  LDL R20, [R1+0x4d8] ;  /* 0x0004d80001147983 */ /* 0x000f280000100800 */
[----:B------:R0:W4:Y:S04]  /*19ef0*/  @!P0 LDG.E.U16 R107, desc[UR60][R18.64] ;  /* 0x0000003c126b8981 */ /* 0x000128000c1e1500 */
[----:B------:R-:W0:Y:S04]  /*19f00*/  LDL R18, [R1+0x1dc] ;  /* 0x0001dc0001127983 */ /* 0x000e280000100800 */
[----:B------:R-:W0:Y:S01]  /*19f10*/  LDL R19, [R1+0x1e0] ;  /* 0x0001e00001137983 */ /* 0x000e220000100800 */
[----:B------:R-:W-:-:S02]  /*19f20*/  PRMT R106, RZ, 0x7610, R106 ;  /* 0x00007610ff6a7816 */ /* 0x000fc4000000006a */
[----:B------:R-:W-:Y:S02]  /*19f30*/  PRMT R105, RZ, 0x7610, R105 ;  /* 0x00007610ff697816 */ /* 0x000fe40000000069 */
[----:B------:R-:W-:Y:S02]  /*19f40*/  PRMT R104, RZ, 0x7610, R104 ;  /* 0x00007610ff687816 */ /* 0x000fe40000000068 */
[----:B------:R-:W-:Y:S02]  /*19f50*/  PRMT R103, RZ, 0x7610, R103 ;  /* 0x00007610ff677816 */ /* 0x000fe40000000067 */
[----:B------:R-:W-:Y:S02]  /*19f60*/  PRMT R102, RZ, 0x7610, R102 ;  /* 0x00007610ff667816 */ /* 0x000fe40000000066 */
[----:B0-----:R-:W-:-:S04]  /*19f70*/  @!P0 LOP3.LUT R19, R19, R18, RZ, 0x3c, !PT ;  /* 0x0000001213138212 */ /* 0x001fc800078e3cff */
[----:B------:R-:W-:-:S04]  /*19f80*/  @!P0 LOP3.LUT R18, R19, R18, RZ, 0x3c, !PT ;  /* 0x0000001213128212 */ /* 0x000fc800078e3cff */
[----:B------:R-:W-:-:S05]  /*19f90*/  @!P0 LOP3.LUT R19, R19, R18, RZ, 0x3c, !PT ;  /* 0x0000001213138212 */ /* 0x000fca00078e3cff */
[----:B------:R3:W4:Y:S02]  /*19fa0*/  @!P0 LDG.E.U16 R106, desc[UR60][R18.64] ;  /* 0x0000003c126a8981 */ /* 0x000724000c1e1500 */
[----:B---3--:R-:W-:Y:S02]  /*19fb0*/  @!P0 IMAD.MOV.U32 R18, RZ, RZ, R2 ;  /* 0x000000ffff128224 */ /* 0x008fe400078e0002 */
[----:B------:R-:W-:Y:S01]  /*19fc0*/  @!P0 IMAD.MOV.U32 R19, RZ, RZ, R97 ;  /* 0x000000ffff138224 */ /* 0x000fe200078e0061 */
[----:B------:R-:W3:Y:S04]  /*19fd0*/  LDL R2, [R1+0x498] ;  /* 0x0004980001027983 */ /* 0x000ee80000100800 */
[----:B------:R0:W3:Y:S04]  /*19fe0*/  @!P0 LDG.E.U16 R105, desc[UR60][R18.64] ;  /* 0x0000003c12698981 */ /* 0x0000e8000c1e1500 */
[----:B------:R-:W3:Y:S01]  /*19ff0*/  LDL R97, [R1+0x414] ;  /* 0x0004140001617983 */ /* 0x000ee20000100800 */
[----:B0-----:R-:W-:-:S02]  /*1a000*/  @!P0 IMAD.MOV.U32 R18, RZ, RZ, R92 ;  /* 0x000000ffff128224 */ /* 0x001fc400078e005c */
[----:B------:R-:W-:Y:S01]  /*1a010*/  @!P0 IMAD.MOV.U32 R19, RZ, RZ, R94 ;  /* 0x000000ffff138224 */ /* 0x000fe200078e005e */
[----:B------:R-:W3:Y:S04]  /*1a020*/  LDL R92, [R1+0x3d8] ;  /* 0x0003d800015c7983 */ /* 0x000ee80000100800 */
[----:B------:R2:W3:Y:S04]  /*1a030*/  @!P0 LDG.E.U16 R104, desc[UR60][R18.64] ;  /* 0x0000003c12688981 */ /* 0x0004e8000c1e1500 */
[----:B------:R-:W3:Y:S01]  /*1a040*/  LDL R94, [R1+0x3d4] ;  /* 0x0003d400015e7983 */ /* 0x000ee20000100800 */
[----:B--2---:R-:W-:-:S02]  /*1a050*/  @!P0 IMAD.MOV.U32 R18, RZ, RZ, R81 ;  /* 0x000000ffff128224 */ /* 0x004fc400078e0051 */
[----:B------:R-:W-:Y:S01]  /*1a060*/  @!P0 IMAD.MOV.U32 R19, RZ, RZ, R86 ;  /* 0x000000ffff138224 */ /* 0x000fe200078e0056 */
[----:B------:R-:W2:Y:S04]  /*1a070*/  LDL R81, [R1+0x418] ;  /* 0x0004180001517983 */ /* 0x000ea80000100800 */
[----:B------:R4:W2:Y:S04]  /*1a080*/  @!P0 LDG.E.U16 R103, desc[UR60][R18.64] ;  /* 0x0000003c12678981 */ /* 0x0008a8000c1e1500 */
[----:B------:R-:W2:Y:S01]  /*1a090*/  LDL R86, [R1+0x394] ;  /* 0x0003940001567983 */ /* 0x000ea20000100800 */
[----:B----4-:R-:W-:-:S02]  /*1a0a0*/  @!P0 IMAD.MOV.U32 R18, RZ, RZ, R20 ;  /* 0x000000ffff128224 */ /* 0x010fc400078e0014 */
[----:B------:R-:W-:Y:S02]  /*1a0b0*/  @!P0 IMAD.MOV.U32 R19, RZ, RZ, R85 ;  /* 0x000000ffff138224 */ /* 0x000fe400078e0055 */
[----:B------:R-:W4:Y:S04]  /*1a0c0*/  LDL R85, [R1+0x398] ;  /* 0x0003980001557983 */ /* 0x000f280000100800 */
[----:B------:R-:W4:Y:S04]  /*1a0d0*/  LDL.LU R20, [R1+0x358] ;  /* 0x0003580001147983 */ /* 0x000f280000300800 */
[----:B------:R3:W4:Y:S04]  /*1a0e0*/  @!P0 LDG.E.U16 R102, desc[UR60][R18.64] ;  /* 0x0000003c12668981 */ /* 0x000728000c1e1500 */
[----:B------:R-:W2:Y:S01]  /*1a0f0*/  LDL R19, [R1+0x494] ;  /* 0x0004940001137983 */ /* 0x000ea20000100800 */
[----:B------:R-:W-:Y:S01]  /*1a100*/  PRMT R101, RZ, 0x7610, R101 ;  /* 0x00007610ff657816 */ /* 0x000fe20000000065 */
[----:B---3--:R-:W-:-:S02]  /*1a110*/  @!P0 IMAD.MOV.U32 R18, RZ, RZ, R2 ;  /* 0x000000ffff128224 */ /* 0x008fc400078e0002 */
[----:B------:R-:W3:Y:S04]  /*1a120*/  LDL R2, [R1+0x354] ;  /* 0x0003540001027983 */ /* 0x000ee80000100800 */
[----:B--2---:R0:W2:Y:S04]  /*1a130*/  @!P0 LDG.E.U16 R101, desc[UR60][R18.64] ;  /* 0x0000003c12658981 */ /* 0x0040a8000c1e1500 */
        /* <DEDUP_REMOVED lines=10> */
[----:B------:R0:W2:Y:S02]  /*1a1e0*/  @!P0 LDG.E.U16 R100, desc[UR60][R18.64] ;  /* 0x0000003c12648981 */ /* 0x0000a4000c1e1500 */
[----:B0-----:R-:W-:Y:S02]  /*1a1f0*/  @!P0 IMAD.MOV.U32 R18, RZ, RZ, R81 ;  /* 0x000000ffff128224 */ /* 0x001fe400078e0051 */
[----:B------:R-:W-:Y:S02]  /*1a200*/  @!P0 IMAD.MOV.U32 R19, RZ, RZ, R97 ;  /* 0x000000ffff138224 */ /* 0x000fe400078e0061 */
[----:B------:R-:W2:Y:S04]  /*1a210*/  LDL R97, [R1+0x318] ;  /* 0x0003180001617983 */ /* 0x000ea80000100800 */
[----:B------:R0:W2:Y:S04]  /*1a220*/  @!P0 LDG.E.U16 R99, desc[UR60][R18.64] ;  /* 0x0000003c12638981 */ /* 0x0000a8000c1e1500 */
[----:B------:R-:W2:Y:S01]  /*1a230*/  LDL.LU R81, [R1+0x2d4] ;  /* 0x0002d40001517983 */ /* 0x000ea20000300800 */
[----:B0-----:R-:W-:-:S02]  /*1a240*/  @!P0 IMAD.MOV.U32 R18, RZ, RZ, R92 ;  /* 0x000000ffff128224 */ /* 0x001fc400078e005c */
[----:B------:R-:W-:Y:S02]  /*1a250*/  @!P0 IMAD.MOV.U32 R19, RZ, RZ, R94 ;  /* 0x000000ffff138224 */ /* 0x000fe400078e005e */
[----:B------:R-:W2:Y:S04]  /*1a260*/  LDL R94, [R1+0x298] ;  /* 0x00029800015e7983 */ /* 0x000ea80000100800 */
[----:B------:R4:W2:Y:S04]  /*1a270*/  @!P0 LDG.E.U16 R252, desc[UR60][R18.64] ;  /* 0x0000003c12fc8981 */ /* 0x0008a8000c1e1500 */
[----:B------:R-:W2:Y:S01]  /*1a280*/  LDL.LU R92, [R1+0x258] ;  /* 0x00025800015c7983 */ /* 0x000ea20000300800 */
[----:B----4-:R-:W-:-:S02]  /*1a290*/  @!P0 IMAD.MOV.U32 R18, RZ, RZ, R85 ;  /* 0x000000ffff128224 */ /* 0x010fc400078e0055 */
[----:B------:R-:W-:Y:S02]  /*1a2a0*/  @!P0 IMAD.MOV.U32 R19, RZ, RZ, R86 ;  /* 0x000000ffff138224 */ /* 0x000fe400078e0056 */
[----:B------:R-:W4:Y:S04]  /*1a2b0*/  LDL R86, [R1+0x254] ;  /* 0x0002540001567983 */ /* 0x000f280000100800 */
[----:B------:R0:W4:Y:S02]  /*1a2c0*/  @!P0 LDG.E.U16 R251, desc[UR60][R18.64] ;  /* 0x0000003c12fb8981 */ /* 0x000124000c1e1500 */
[----:B0-----:R-:W-:Y:S02]  /*1a2d0*/  @!P0 IMAD.MOV.U32 R18, RZ, RZ, R20 ;  /* 0x000000ffff128224 */ /* 0x001fe400078e0014 */
[----:B---3--:R-:W-:-:S02]  /*1a2e0*/  @!P0 IMAD.MOV.U32 R19, RZ, RZ, R2 ;  /* 0x000000ffff138224 */ /* 0x008fc400078e0002 */
[----:B------:R-:W3:Y:S04]  /*1a2f0*/  LDL R2, [R1+0x218] ;  /* 0x0002180001027983 */ /* 0x000ee80000100800 */
[----:B------:R-:W3:Y:S04]  /*1a300*/  LDL.LU R85, [R1+0x214] ;  /* 0x0002140001557983 */ /* 0x000ee80000300800 */
[----:B------:R0:W-:Y:S04]  /*1a310*/  STL [R1+0xe28], R20 ;  /* 0x000e281401007387 */ /* 0x0001e80000100800 */
[----:B------:R2:W3:Y:S01]  /*1a320*/  @!P0 LDG.E.U16 R250, desc[UR60][R18.64] ;  /* 0x0000003c12fa8981 */ /* 0x0004e2000c1e1500 */
[----:B------:R-:W-:-:S03]  /*1a330*/  PRMT R249, RZ, 0x7610, R249 ;  /* 0x00007610fff97816 */ /* 0x000fc600000000f9 */
[----:B0-----:R-:W4:Y:S04]  /*1a340*/  LDL R20, [R1+0x294] ;  /* 0x0002940001147983 */ /* 0x001f280000100800 */
[----:B------:R-:W3:Y:S01]  /*1a350*/  LDL R19, [R1+0x314] ;  /* 0x0003140001137983 */ /* 0x000ee20000100800 */
[----:B--2---:R-:W-:Y:S01]  /*1a360*/  @!P0 IMAD.MOV.U32 R18, RZ, RZ, R97 ;  /* 0x000000ffff128224 */ /* 0x004fe200078e0061 */
[----:B------:R-:W-:Y:S02]  /*1a370*/  PRMT R248, RZ, 0x7610, R248 ;  /* 0x00007610fff87816 */ /* 0x000fe400000000f8 */
[----:B------:R-:W2:Y:S04]  /*1a380*/  LDL R97, [R1+0x1d8] ;  /* 0x0001d80001617983 */ /* 0x000ea80000100800 */
[----:B---3--:R0:W3:Y:S04]  /*1a390*/  @!P0 LDG.E.U16 R249, desc[UR60][R18.64] ;  /* 0x0000003c12f98981 */ /* 0x0080e8000c1e1500 */
[----:B------:R-:W0:Y:S01]  /*1a3a0*/  LDL R19, [R1+0x2d8] ;  /* 0x0002d80001137983 */ /* 0x000e220000100800 */
[----:B------:R-:W-:-:S02]  /*1a3b0*/  PRMT R247, RZ, 0x7610, R247 ;  /* 0x00007610fff77816 */ /* 0x000fc400000000f7 */
[----:B------:R-:W-:Y:S02]  /*1a3c0*/  PRMT R246, RZ, 0x7610, R246 ;  /* 0x00007610fff67816 */ /* 0x000fe400000000f6 */
[----:B------:R-:W-:Y:S01]  /*1a3d0*/  PRMT R245, RZ, 0x7610, R245 ;  /* 0x00007610fff57816 */ /* 0x000fe200000000f5 */
[----:B0-----:R-:W-:Y:S02]  /*1a3e0*/  @!P0 IMAD.MOV.U32 R18, RZ, RZ, R19 ;  /* 0x000000ffff128224 */ /* 0x001fe400078e0013 */
[----:B------:R-:W-:-:S05]  /*1a3f0*/  @!P0 IMAD.MOV.U32 R19, RZ, RZ, R81 ;  /* 0x000000ffff138224 */ /* 0x000fca00078e0051 */
[----:B------:R0:W3:Y:S02]  /*1a400*/  @!P0 LDG.E.U16 R248, desc[UR60][R18.64] ;  /* 0x0000003c12f88981 */ /* 0x0000e4000c1e1500 */
[----:B0-----:R-:W-:Y:S02]  /*1a410*/  @!P0 IMAD.MOV.U32 R18, RZ, RZ, R94 ;  /* 0x000000ffff128224 */ /* 0x001fe400078e005e */
[----:B----4-:R-:W-:Y:S01]  /*1a420*/  @!P0 IMAD.MOV.U32 R19, RZ, RZ, R20 ;  /* 0x000000ffff138224 */ /* 0x010fe200078e0014 */
[----:B------:R-:W-:Y:S01]  /*1a430*/  PRMT R244, RZ, 0x7610, R244 ;  /* 0x00007610fff47816 */ /* 0x000fe200000000f4 */
[----:B------:R-:W4:Y:S04]  /*1a440*/  LDL R94, [R1+0x550] ;  /* 0x00055000015e7983 */ /* 0x000f280000100800 */
[----:B------:R0:W3:Y:S01]  /*1a450*/  @!P0 LDG.E.U16 R247, desc[UR60][R18.64] ;  /* 0x0000003c12f78981 */ /* 0x0000e2000c1e1500 */
[----:B------:R-:W-:-:S03]  /*1a460*/  PRMT R243, RZ, 0x7610, R243 ;  /* 0x00007610fff37816 */ /* 0x000fc600000000f3 */
[----:B------:R-:W3:Y:S01]  /*1a470*/  LDL R20, [R1+0x510] ;  /* 0x0005100001147983 */ /* 0x000ee20000100800 */
[----:B0-----:R-:W-:Y:S02]  /*1a480*/  @!P0 IMAD.MOV.U32 R18, RZ, RZ, R92 ;  /* 0x000000ffff128224 */ /* 0x001fe400078e005c */
[----:B------:R-:W-:Y:S02]  /*1a490*/  @!P0 IMAD.MOV.U32 R19, RZ, RZ, R86 ;  /* 0x000000ffff138224 */ /* 0x000fe400078e0056 */
[----:B------:R-:W3:Y:S04]  /*1a4a0*/  LDL R86, [R1+0x50c] ;  /* 0x00050c0001567983 */ /* 0x000ee80000100800 */
[----:B------:R0:W3:Y:S02]  /*1a4b0*/  @!P0 LDG.E.U16 R246, desc[UR60][R18.64] ;  /* 0x0000003c12f68981 */ /* 0x0000e4000c1e1500 */
[----:B0-----:R-:W-:-:S02]  /*1a4c0*/  @!P0 IMAD.MOV.U32 R18, RZ, RZ, R2 ;  /* 0x000000ffff128224 */ /* 0x001fc400078e0002 */
[----:B------:R-:W-:Y:S01]  /*1a4d0*/  @!P0 IMAD.MOV.U32 R19, RZ, RZ, R85 ;  /* 0x000000ffff138224 */ /* 0x000fe200078e0055 */
[----:B------:R-:W-:Y:S01]  /*1a4e0*/  PRMT R242, RZ, 0x7610, R242 ;  /* 0x00007610fff27816 */ /* 0x000fe200000000f2 */
[----:B------:R-:W3:Y:S04]  /*1a4f0*/  LDL R2, [R1+0x4d0] ;  /* 0x0004d00001027983 */ /* 0x000ee80000100800 */
[----:B------:R2:W3:Y:S04]  /*1a500*/  @!P0 LDG.E.U16 R245, desc[UR60][R18.64] ;  /* 0x0000003c12f58981 */ /* 0x0004e8000c1e1500 */
[----:B------:R-:W4:Y:S01]  /*1a510*/  LDL R19, [R1+0x1d4] ;  /* 0x0001d40001137983 */ /* 0x000f220000100800 */
[----:B--2---:R-:W-:Y:S01]  /*1a520*/  @!P0 IMAD.MOV.U32 R18, RZ, RZ, R97 ;  /* 0x000000ffff128224 */ /* 0x004fe200078e0061 */
[----:B------:R-:W-:-:S02]  /*1a530*/  PRMT R241, RZ, 0x7610, R241 ;  /* 0x00007610fff17816 */ /* 0x000fc400000000f1 */
[----:B------:R-:W2:Y:S04]  /*1a540*/  LDL R97, [R1+0x490] ;  /* 0x0004900001617983 */ /* 0x000ea80000100800 */
[----:B----4-:R0:W4:Y:S04]  /*1a550*/  @!P0 LDG.E.U16 R244, desc[UR60][R18.64] ;  /* 0x0000003c12f48981 */ /* 0x010128000c1e1500 */
[----:B------:R-:W0:Y:S04]  /*1a560*/  LDL R18, [R1+0x194] ;  /* 0x0001940001127983 */ /* 0x000e280000100800 */
[----:B------:R-:W0:Y:S02]  /*1a570*/  LDL R19, [R1+0x198] ;  /* 0x0001980001137983 */ /* 0x000e240000100800 */
[----:B0-----:R-:W-:-:S04]  /*1a580*/  @!P0 LOP3.LUT R19, R19, R18, RZ, 0x3c, !PT ;  /* 0x0000001213138212 */ /* 0x001fc800078e3cff */
[----:B------:R-:W-:-:S04]  /*1a590*/  @!P0 LOP3.LUT R18, R19, R18, RZ, 0x3c, !PT ;  /* 0x0000001213128212 */ /* 0x000fc800078e3cff */
[----:B------:R-:W-:-:S05]  /*1a5a0*/  @!P0 LOP3.LUT R19, R19, R18, RZ, 0x3c, !PT ;  /* 0x0000001213138212 */ /* 0x000fca00078e3cff */
[----:B------:R0:W4:Y:S04]  /*1a5b0*/  @!P0 LDG.E.U16 R243, desc[UR60][R18.64] ;  /* 0x0000003c12f38981 */ /* 0x000128000c1e1500 */
[----:B------:R-:W3:Y:S01]  /*1a5c0*/  LDL R19, [R1+0x54c] ;  /* 0x00054c0001137983 */ /* 0x000ee20000100800 */
[----:B0-----:R-:W-:-:S03]  /*1a5d0*/  @!P0 IMAD.MOV.U32 R18, RZ, RZ, R94 ;  /* 0x000000ffff128224 */ /* 0x001fc600078e005e */
[----:B------:R-:W4:Y:S04]  /*1a5e0*/  LDL R94, [R1+0x3cc] ;  /* 0x0003cc00015e7983 */ /* 0x000f280000100800 */
[----:B---3--:R0:W3:Y:S02]  /*1a5f0*/  @!P0 LDG.E.U16 R242, desc[UR60][R18.64] ;  /* 0x0000003c12f28981 */ /* 0x0080e4000c1e1500 */
[----:B0-----:R-:W-:Y:S02]  /*1a600*/  @!P0 IMAD.MOV.U32 R18, RZ, RZ, R20 ;  /* 0x000000ffff128224 */ /* 0x001fe400078e0014 */
[----:B------:R-:W-:Y:S01]  /*1a610*/  @!P0 IMAD.MOV.U32 R19, RZ, RZ, R86 ;  /* 0x000000ffff138224 */ /* 0x000fe200078e0056 */
[----:B------:R-:W4:Y:S04]  /*1a620*/  LDL R20, [R1+0x3d0] ;  /* 0x0003d00001147983 */ /* 0x000f280000100800 */
[----:B------:R-:W3:Y:S04]  /*1a630*/  LDL.LU R86, [R1+0x390] ;  /* 0x0003900001567983 */ /* 0x000ee80000300800 */
[----:B------:R0:W3:Y:S04]  /*1a640*/  @!P0 LDG.E.U16 R241, desc[UR60][R18.64] ;  /* 0x0000003c12f18981 */ /* 0x0000e8000c1e1500 */
[----:B------:R-:W2:Y:S01]  /*1a650*/  LDL R19, [R1+0x4cc] ;  /* 0x0004cc0001137983 */ /* 0x000ea20000100800 */
[----:B------:R-:W-:Y:S01]  /*1a660*/  PRMT R240, RZ, 0x7610, R240 ;  /* 0x00007610fff07816 */ /* 0x000fe200000000f0 */
[----:B0-----:R-:W-:Y:S01]  /*1a670*/  @!P0 IMAD.MOV.U32 R18, RZ, RZ, R2 ;  /* 0x000000ffff128224 */ /* 0x001fe200078e0002 */
[----:B------:R-:W-:Y:S01]  /*1a680*/  PRMT R239, RZ, 0x7610, R239 ;  /* 0x00007610ffef7816 */ /* 0x000fe200000000ef */
[----:B------:R-:W3:Y:S04]  /*1a690*/  LDL R2, [R1+0x38c] ;  /* 0x00038c0001027983 */ /* 0x000ee80000100800 */
[----:B--2---:R0:W2:Y:S04]  /*1a6a0*/  @!P0 LDG.E.U16 R240, desc[UR60][R18.64] ;  /* 0x0000003c12f08981 */ /* 0x0040a8000c1e1500 */
[----:B------:R-:W4:Y:S01]  /*1a6b0*/  LDL R19, [R1+0x48c] ;  /* 0x00048c0001137983 */ /* 0x000f220000100800 */
[----:B0-----:R-:W-:Y:S01]  /*1a6c0*/  @!P0 IMAD.MOV.U32 R18, RZ, RZ, R97 ;  /* 0x000000ffff128224 */ /* 0x001fe200078e0061 */
[----:B------:R-:W-:-:S02]  /*1a6d0*/  PRMT R238, RZ, 0x7610, R238 ;  /* 0x00007610ffee7816 */ /* 0x000fc400000000ee */
[----:B------:R-:W-:Y:S01]  /*1a6e0*/  PRMT R237, RZ, 0x7610, R237 ;  /* 0x00007610ffed7816 */ /* 0x000fe200000000ed */
        /* <DEDUP_REMOVED lines=8> */
[----:B------:R-:W0:Y:S04]  /*1a770*/  LDL R18, [R1+0x40c] ;  /* 0x00040c0001127983 */ /* 0x000e280000100800 */
[----:B------:R-:W0:Y:S01]  /*1a780*/  LDL R19, [R1+0x410] ;  /* 0x0004100001137983 */ /* 0x000e220000100800 */
[----:B------:R-:W-:Y:S02]  /*1a790*/  PRMT R236, RZ, 0x7610, R236 ;  /* 0x00007610ffec7816 */ /* 0x000fe400000000ec */
[----:B------:R-:W-:-:S02]  /*1a7a0*/  PRMT R235, RZ, 0x7610, R235 ;  /* 0x00007610ffeb7816 */ /* 0x000fc400000000eb */
[----:B0-----:R-:W-:-:S04]  /*1a7b0*/  @!P0 LOP3.LUT R19, R19, R18, RZ, 0x3c, !PT ;  /* 0x0000001213138212 */ /* 0x001fc800078e3cff */
[----:B------:R-:W-:-:S04]  /*1a7c0*/  @!P0 LOP3.LUT R18, R19, R18, RZ, 0x3c, !PT ;  /* 0x0000001213128212 */ /* 0x000fc800078e3cff */
[----:B------:R-:W-:-:S05]  /*1a7d0*/  @!P0 LOP3.LUT R19, R19, R18, RZ, 0x3c, !PT ;  /* 0x0000001213138212 */ /* 0x000fca00078e3cff */
[----:B------:R0:W4:Y:S02]  /*1a7e0*/  @!P0 LDG.E.U16 R237, desc[UR60][R18.64] ;  /* 0x0000003c12ed8981 */ /* 0x000124000c1e1500 */
[----:B0-----:R-:W-:Y:S02]  /*1a7f0*/  @!P0 IMAD.MOV.U32 R18, RZ, RZ, R20 ;  /* 0x000000ffff128224 */ /* 0x001fe400078e0014 */
[----:B------:R-:W-:Y:S01]  /*1a800*/  @!P0 IMAD.MOV.U32 R19, RZ, RZ, R94 ;  /* 0x000000ffff138224 */ /* 0x000fe200078e005e */
[----:B------:R-:W4:Y:S04]  /*1a810*/  LDL R20, [R1+0x290] ;  /* 0x0002900001147983 */ /* 0x000f280000100800 */
[----:B------:R3:W4:Y:S04]  /*1a820*/  @!P0 LDG.E.U16 R236, desc[UR60][R18.64] ;  /* 0x0000003c12ec8981 */ /* 0x000728000c1e1500 */
[----:B------:R-:W4:Y:S01]  /*1a830*/  LDL.LU R94, [R1+0x250] ;  /* 0x00025000015e7983 */ /* 0x000f220000300800 */
[----:B---3--:R-:W-:-:S02]  /*1a840*/  @!P0 IMAD.MOV.U32 R18, RZ, RZ, R86 ;  /* 0x000000ffff128224 */ /* 0x008fc400078e0056 */
[----:B------:R-:W-:Y:S01]  /*1a850*/  @!P0 IMAD.MOV.U32 R19, RZ, RZ, R2 ;  /* 0x000000ffff138224 */ /* 0x000fe200078e0002 */
[----:B------:R-:W-:Y:S01]  /*1a860*/  PRMT R234, RZ, 0x7610, R234 ;  /* 0x00007610ffea7816 */ /* 0x000fe200000000ea */
[----:B------:R-:W3:Y:S04]  /*1a870*/  LDL R2, [R1+0x24c] ;  /* 0x00024c0001027983 */ /* 0x000ee80000100800 */
[----:B------:R2:W3:Y:S04]  /*1a880*/  @!P0 LDG.E.U16 R235, desc[UR60][R18.64] ;  /* 0x0000003c12eb8981 */ /* 0x0004e8000c1e1500 */
[----:B------:R-:W4:Y:S01]  /*1a890*/  LDL R19, [R1+0x34c] ;  /* 0x00034c0001137983 */ /* 0x000f220000100800 */
[----:B--2---:R-:W-:Y:S01]  /*1a8a0*/  @!P0 IMAD.MOV.U32 R18, RZ, RZ, R97 ;  /* 0x000000ffff128224 */ /* 0x004fe200078e0061 */
        /* <DEDUP_REMOVED lines=11> */
[----:B------:R-:W0:Y:S02]  /*1a960*/  LDL R19, [R1+0x2d0] ;  /* 0x0002d00001137983 */ /* 0x000e240000100800 */
[----:B0-----:R-:W-:-:S04]  /*1a970*/  @!P0 LOP3.LUT R19, R19, R18, RZ, 0x3c, !PT ;  /* 0x0000001213138212 */ /* 0x001fc800078e3cff */
[----:B------:R-:W-:-:S04]  /*1a980*/  @!P0 LOP3.LUT R18, R19, R18, RZ, 0x3c, !PT ;  /* 0x0000001213128212 */ /* 0x000fc800078e3cff */
[----:B------:R-:W-:-:S05]  /*1a990*/  @!P0 LOP3.LUT R19, R19, R18, RZ, 0x3c, !PT ;  /* 0x0000001213138212 */ /* 0x000fca00078e3cff */
[----:B------:R0:W4:Y:S04]  /*1a9a0*/  @!P0 LDG.E.U16 R232, desc[UR60][R18.64] ;  /* 0x0000003c12e88981 */ /* 0x000128000c1e1500 */
[----:B------:R-:W3:Y:S01]  /*1a9b0*/  LDL R19, [R1+0x28c] ;  /* 0x00028c0001137983 */ /* 0x000ee20000100800 */
[----:B------:R-:W-:Y:S01]  /*1a9c0*/  PRMT R231, RZ, 0x7610, R231 ;  /* 0x00007610ffe77816 */ /* 0x000fe200000000e7 */
[----:B0-----:R-:W-:Y:S01]  /*1a9d0*/  @!P0 IMAD.MOV.U32 R18, RZ, RZ, R20 ;  /* 0x000000ffff128224 */ /* 0x001fe200078e0014 */
[----:B------:R-:W-:Y:S01]  /*1a9e0*/  PRMT R230, RZ, 0x7610, R230 ;  /* 0x00007610ffe67816 */ /* 0x000fe200000000e6 */
[----:B------:R-:W4:Y:S04]  /*1a9f0*/  LDL R20, [R1+0x548] ;  /* 0x0005480001147983 */ /* 0x000f280000100800 */
[----:B---3--:R0:W3:Y:S02]  /*1aa00*/  @!P0 LDG.E.U16 R231, desc[UR60][R18.64] ;  /* 0x0000003c12e78981 */ /* 0x0080e4000c1e1500 */
        /* <DEDUP_REMOVED lines=28> */
[----:B---3--:R0:W3:Y:S04]  /*1abd0*/  @!P0 LDG.E.U16 R226, desc[UR60][R18.64] ;  /* 0x0000003c12e28981 */ /* 0x0080e8000c1e1500 */
[----:B------:R-:W2:Y:S01]  /*1abe0*/  LDL R19, [R1+0x504] ;  /* 0x0005040001137983 */ /* 0x000ea20000100800 */
[----:B0-----:R-:W-:Y:S01]  /*1abf0*/  @!P0 IMAD.MOV.U32 R18, RZ, RZ, R2 ;  /* 0x000000ffff128224 */ /* 0x001fe200078e0002 */
[----:B------:R-:W-:-:S02]  /*1ac00*/  PRMT R224, RZ, 0x7610, R224 ;  /* 0x00007610ffe07816 */ /* 0x000fc400000000e0 */
        /* <DEDUP_REMOVED lines=23> */
[----:B------:R-:W4:Y:S01]  /*1ad80*/  LDL.LU R20, [R1+0x2c8] ;  /* 0x0002c80001147983 */ /* 0x000f220000300800 */
[----:B------:R-:W-:-:S03]  /*1ad90*/  PRMT R220, RZ, 0x7610, R220 ;  /* 0x00007610ffdc7816 */ /* 0x000fc600000000dc */
[----:B---3--:R0:W3:Y:S04]  /*1ada0*/  @!P0 LDG.E.U16 R221, desc[UR60][R18.64] ;  /* 0x0000003c12dd8981 */ /* 0x0080e8000c1e1500 */
[----:B------:R-:W2:Y:S01]  /*1adb0*/  LDL R19, [R1+0x3c4] ;  /* 0x0003c40001137983 */ /* 0x000ea20000100800 */
[----:B0-----:R-:W-:-:S03]  /*1adc0*/  @!P0 IMAD.MOV.U32 R18, RZ, RZ, R2 ;  /* 0x000000ffff128224 */ /* 0x001fc600078e0002 */
[----:B------:R-:W3:Y:S01]  /*1add0*/  LDL.LU R2, [R1+0x248] ;  /* 0x0002480001027983 */ /* 0x000ee20000300800 */
[----:B------:R-:W-:-:S03]  /*1ade0*/  PRMT R219, RZ, 0x7610, R219 ;  /* 0x00007610ffdb7816 */ /* 0x000fc600000000db */
[----:B--2---:R0:W2:Y:S04]  /*1adf0*/  @!P0 LDG.E.U16 R220, desc[UR60][R18.64] ;  /* 0x0000003c12dc8981 */ /* 0x0040a8000c1e1500 */
[----:B------:R-:W4:Y:S01]  /*1ae00*/  LDL R19, [R1+0x384] ;  /* 0x0003840001137983 */ /* 0x000f220000100800 */
[----:B0-----:R-:W-:-:S03]  /*1ae10*/  @!P0 IMAD.MOV.U32 R18, RZ, RZ, R97 ;  /* 0x000000ffff128224 */ /* 0x001fc600078e0061 */
[----:B------:R-:W2:Y:S04]  /*1ae20*/  LDL.LU R97, [R1+0x208] ;  /* 0x0002080001617983 */ /* 0x000ea80000300800 */
[----:B----4-:R0:W4:Y:S04]  /*1ae30*/  @!P0 LDG.E.U16 R219, desc[UR60][R18.64] ;  /* 0x0000003c12db8981 */ /* 0x010128000c1e1500 */
[----:B------:R-:W0:Y:S04]  /*1ae40*/  LDL R18, [R1+0x344] ;  /* 0x0003440001127983 */ /* 0x000e280000100800 */
[----:B------:R-:W0:Y:S01]  /*1ae50*/  LDL R19, [R1+0x348] ;  /* 0x0003480001137983 */ /* 0x000e220000100800 */
[----:B------:R-:W-:-:S02]  /*1ae60*/  PRMT R218, RZ, 0x7610, R218 ;  /* 0x00007610ffda7816 */ /* 0x000fc400000000da */
[----:B0-----:R-:W-:-:S04]  /*1ae70*/  @!P0 LOP3.LUT R19, R19, R18, RZ, 0x3c, !PT ;  /* 0x0000001213138212 */ /* 0x001fc800078e3cff */
[----:B------:R-:W-:-:S04]  /*1ae80*/  @!P0 LOP3.LUT R18, R19, R18, RZ, 0x3c, !PT ;  /* 0x0000001213128212 */ /* 0x000fc800078e3cff */
[----:B------:R-:W-:-:S05]  /*1ae90*/  @!P0 LOP3.LUT R19, R19, R18, RZ, 0x3c, !PT ;  /* 0x0000001213138212 */ /* 0x000fca00078e3cff */
[----:B------:R0:W4:Y:S04]  /*1aea0*/  @!P0 LDG.E.U16 R218, desc[UR60][R18.64] ;  /* 0x0000003c12da8981 */ /* 0x000128000c1e1500 */
[----:B------:R-:W0:Y:S04]  /*1aeb0*/  LDL R18, [R1+0x304] ;  /* 0x0003040001127983 */ /* 0x000e280000100800 */
[----:B------:R-:W0:Y:S01]  /*1aec0*/  LDL R19, [R1+0x308] ;  /* 0x0003080001137983 */ /* 0x000e220000100800 */
[----:B------:R-:W-:Y:S02]  /*1aed0*/  PRMT R217, RZ, 0x7610, R217 ;  /* 0x00007610ffd97816 */ /* 0x000fe400000000d9 */
[----:B0-----:R-:W-:-:S04]  /*1aee0*/  @!P0 LOP3.LUT R19, R19, R18, RZ, 0x3c, !PT ;  /* 0x0000001213138212 */ /* 0x001fc800078e3cff */
[----:B------:R-:W-:-:S04]  /*1aef0*/  @!P0 LOP3.LUT R18, R19, R18, RZ, 0x3c, !PT ;  /* 0x0000001213128212 */ /* 0x000fc800078e3cff */
[----:B------:R-:W-:-:S05]  /*1af00*/  @!P0 LOP3.LUT R19, R19, R18, RZ, 0x3c, !PT ;  /* 0x0000001213138212 */ /* 0x000fca00078e3cff */
[----:B------:R0:W4:Y:S04]  /*1af10*/  @!P0 LDG.E.U16 R217, desc[UR60][R18.64] ;  /* 0x0000003c12d98981 */ /* 0x000128000c1e1500 */
[----:B------:R-:W3:Y:S01]  /*1af20*/  LDL R19, [R1+0x2c4] ;  /* 0x0002c40001137983 */ /* 0x000ee20000100800 */
[----:B------:R-:W-:Y:S01]  /*1af30*/  PRMT R216, RZ, 0x7610, R216 ;  /* 0x00007610ffd87816 */ /* 0x000fe200000000d8 */
[----:B0-----:R-:W-:-:S05]  /*1af40*/  @!P0 IMAD.MOV.U32 R18, RZ, RZ, R20 ;  /* 0x000000ffff128224 */ /* 0x001fca00078e0014 */
[----:B---3--:R0:W3:Y:S04]  /*1af50*/  @!P0 LDG.E.U16 R216, desc[UR60][R18.64] ;  /* 0x0000003c12d88981 */ /* 0x0080e8000c1e1500 */
[----:B------:R-:W0:Y:S04]  /*1af60*/  LDL R18, [R1+0x284] ;  /* 0x0002840001127983 */ /* 0x000e280000100800 */
[----:B------:R-:W0:Y:S01]  /*1af70*/  LDL R19, [R1+0x288] ;  /* 0x0002880001137983 */ /* 0x000e220000100800 */
[----:B------:R-:W-:Y:S02]  /*1af80*/  PRMT R23, RZ, 0x7610, R23 ;  /* 0x00007610ff177816 */ /* 0x000fe40000000017 */
[----:B0-----:R-:W-:-:S04]  /*1af90*/  @!P0 LOP3.LUT R19, R19, R18, RZ, 0x3c, !PT ;  /* 0x0000001213138212 */ /* 0x001fc800078e3cff */
[----:B------:R-:W-:-:S04]  /*1afa0*/  @!P0 LOP3.LUT R18, R19, R18, RZ, 0x3c, !PT ;  /* 0x0000001213128212 */ /* 0x000fc800078e3cff */
[----:B------:R-:W-:-:S05]  /*1afb0*/  @!P0 LOP3.LUT R19, R19, R18, RZ, 0x3c, !PT ;  /* 0x0000001213138212 */ /* 0x000fca00078e3cff */
[----:B------:R0:W3:Y:S04]  /*1afc0*/  @!P0 LDG.E.U16 R23, desc[UR60][R18.64] ;  /* 0x0000003c12178981 */ /* 0x0000e8000c1e1500 */
[----:B------:R-:W2:Y:S01]  /*1afd0*/  LDL R19, [R1+0x244] ;  /* 0x0002440001137983 */ /* 0x000ea20000100800 */
[----:B------:R-:W-:Y:S01]  /*1afe0*/  PRMT R22, RZ, 0x7610, R22 ;  /* 0x00007610ff167816 */ /* 0x000fe20000000016 */
[----:B0-----:R-:W-:Y:S01]  /*1aff0*/  @!P0 IMAD.MOV.U32 R18, RZ, RZ, R2 ;  /* 0x000000ffff128224 */ /* 0x001fe200078e0002 */
[----:B------:R-:W-:-:S04]  /*1b000*/  PRMT R21, RZ, 0x7610, R21 ;  /* 0x00007610ff157816 */ /* 0x000fc80000000015 */
[----:B--2---:R0:W2:Y:S04]  /*1b010*/  @!P0 LDG.E.U16 R22, desc[UR60][R18.64] ;  /* 0x0000003c12168981 */ /* 0x0040a8000c1e1500 */
[----:B------:R-:W4:Y:S01]  /*1b020*/  LDL R19, [R1+0x204] ;  /* 0x0002040001137983 */ /* 0x000f220000100800 */
[----:B0-----:R-:W-:-:S03]  /*1b030*/  @!P0 IMAD.MOV.U32 R18, RZ, RZ, R97 ;  /* 0x000000ffff128224 */ /* 0x001fc600078e0061 */
[----:B------:R0:W-:Y:S04]  /*1b040*/  STS.U16 [R4+0x1300], R183 ;  /* 0x001300b704007388 */ /* 0x0001e80000000400 */
        /* <DEDUP_REMOVED lines=31> */
[----:B----4-:R4:W2:Y:S04]  /*1b240*/  @!P0 LDG.E.U16 R21, desc[UR60][R18.64] ;  /* 0x0000003c12158981 */ /* 0x0108a8000c1e1500 */
[----:B------:R-:W4:Y:S04]  /*1b250*/  LDL R18, [R1+0x1c4] ;  /* 0x0001c40001127983 */ /* 0x000f280000100800 */
[----:B------:R-:W4:Y:S04]  /*1b260*/  LDL R19, [R1+0x1c8] ;  /* 0x0001c80001137983 */ /* 0x000f280000100800 */
[----:B0-----:R-:W2:Y:S04]  /*1b270*/  LDL.LU R183, [R1+0x10b0] ;  /* 0x0010b00001b77983 */ /* 0x001ea80000300800 */
[----:B-1----:R-:W2:Y:S04]  /*1b280*/  LDL.LU R184, [R1+0x10ac] ;  /* 0x0010ac0001b87983 */ /* 0x002ea80000300800 */
[----:B---3--:R-:W3:Y:S04]  /*1b290*/  LDL.LU R185, [R1+0x10a8] ;  /* 0x0010a80001b97983 */ /* 0x008ee80000300800 */
[----:B------:R-:W3:Y:S04]  /*1b2a0*/  LDL.LU R186, [R1+0x10a4] ;  /* 0x0010a40001ba7983 */ /* 0x000ee80000300800 */
        /* <DEDUP_REMOVED lines=28> */
[----:B------:R0:W-:Y:S04]  /*1b470*/  STS.U16 [R3+0x1380], R215 ;  /* 0x001380d703007388 */ /* 0x0001e80000000400 */
[----:B------:R1:W-:Y:S04]  /*1b480*/  STS.U16 [R3+0x9380], R24 ;  /* 0x0093801803007388 */ /* 0x0003e80000000400 */
[----:B------:R1:W-:Y:S04]  /*1b490*/  STS.U16 [R3+0x1780], R25 ;  /* 0x0017801903007388 */ /* 0x0003e80000000400 */
[----:B------:R1:W-:Y:S04]  /*1b4a0*/  STS.U16 [R3+0x9780], R26 ;  /* 0x0097801a03007388 */ /* 0x0003e80000000400 */
[----:B------:R1:W-:Y:S04]  /*1b4b0*/  STS.U16 [R3+0x1b80], R27 ;  /* 0x001b801b03007388 */ /* 0x0003e80000000400 */
[----:B------:R1:W-:Y:S04]  /*1b4c0*/  STS.U16 [R3+0x9b80], R28 ;  /* 0x009b801c03007388 */ /* 0x0003e80000000400 */
[----:B0-----:R-:W3:Y:S04]  /*1b4d0*/  LDL.LU R215, [R1+0x1030] ;  /* 0x0010300001d77983 */ /* 0x001ee80000300800 */
[----:B-1----:R-:W3:Y:S04]  /*1b4e0*/  LDL.LU R24, [R1+0x102c] ;  /* 0x00102c0001187983 */ /* 0x002ee80000300800 */
        /* <DEDUP_REMOVED lines=37> */
[----:B----4-:R-:W4:Y:S04]  /*1b740*/  LDL.LU R44, [R1+0xfdc] ;  /* 0x000fdc00012c7983 */ /* 0x010f280000300800 */
[----:B------:R-:W4:Y:S04]  /*1b750*/  LDL.LU R45, [R1+0xfd8] ;  /* 0x000fd800012d7983 */ /* 0x000f280000300800 */
[----:B--2---:R-:W4:Y:S04]  /*1b760*/  LDL.LU R46, [R1+0xfd4] ;  /* 0x000fd400012e7983 */ /* 0x004f280000300800 */
[----:B------:R0:W-:Y:S04]  /*1b770*/  STS.U16 [R10+0x10000], R47 ;  /* 0x0100002f0a007388 */ /* 0x0001e80000000400 */
[----:B------:R1:W-:Y:S04]  /*1b780*/  STS.U16 [R10+0x10400], R48 ;  /* 0x010400300a007388 */ /* 0x0003e80000000400 */
[----:B------:R2:W-:Y:S04]  /*1b790*/  STS.U16 [R10+0x10800], R49 ;  /* 0x010800310a007388 */ /* 0x0005e80000000400 */
[----:B------:R2:W-:Y:S04]  /*1b7a0*/  STS.U16 [R10+0x10c00], R50 ;  /* 0x010c00320a007388 */ /* 0x0005e80000000400 */
[----:B------:R2:W-:Y:S04]  /*1b7b0*/  STS.U16 [R10+0x11000], R51 ;  /* 0x011000330a007388 */ /* 0x0005e80000000400 */
[----:B------:R2:W-:Y:S04]  /*1b7c0*/  STS.U16 [R10+0x11400], R52 ;  /* 0x011400340a007388 */ /* 0x0005e80000000400 */
[----:B0-----:R-:W4:Y:S04]  /*1b7d0*/  LDL.LU R47, [R1+0xfd0] ;  /* 0x000fd000012f7983 */ /* 0x001f280000300800 */
[----:B-1----:R-:W4:Y:S04]  /*1b7e0*/  LDL.LU R48, [R1+0xfcc] ;  /* 0x000fcc0001307983 */ /* 0x002f280000300800 */
[----:B--2---:R-:W4:Y:S04]  /*1b7f0*/  LDL.LU R49, [R1+0xfc8] ;  /* 0x000fc80001317983 */ /* 0x004f280000300800 */
[----:B------:R-:W4:Y:S04]  /*1b800*/  LDL.LU R50, [R1+0xfc4] ;  /* 0x000fc40001327983 */ /* 0x000f280000300800 */
[----:B------:R-:W4:Y:S04]  /*1b810*/  LDL.LU R51, [R1+0xfc0] ;  /* 0x000fc00001337983 */ /* 0x000f280000300800 */
[----:B------:R-:W4:Y:S04]  /*1b820*/  LDL.LU R52, [R1+0xfbc] ;  /* 0x000fbc0001347983 */ /* 0x000f280000300800 */
        /* <DEDUP_REMOVED lines=15> */
[----:B------:R2:W-:Y:S01]  /*1b920*/  STS.U16 [R10+0x13c00], R62 ;  /* 0x013c003e0a007388 */ /* 0x0005e20000000400 */
[----:B------:R-:W-:-:S03]  /*1b930*/  PRMT R11, RZ, 0x7610, R11 ;  /* 0x00007610ff0b7816 */ /* 0x000fc6000000000b */
[----:B------:R2:W-:Y:S04]  /*1b940*/  STS.U16 [R9+0x10080], R63 ;  /* 0x0100803f09007388 */ /* 0x0005e80000000400 */
[----:B0-----:R-:W4:Y:S04]  /*1b950*/  LDL.LU R59, [R1+0xfa0] ;  /* 0x000fa000013b7983 */ /* 0x001f280000300800 */
[----:B-1----:R-:W4:Y:S04]  /*1b960*/  LDL.LU R60, [R1+0xf9c] ;  /* 0x000f9c00013c7983 */ /* 0x002f280000300800 */
[----:B--2---:R-:W4:Y:S04]  /*1b970*/  LDL.LU R61, [R1+0xf98] ;  /* 0x000f9800013d7983 */ /* 0x004f280000300800 */
[----:B------:R-:W4:Y:S04]  /*1b980*/  LDL.LU R62, [R1+0xf94] ;  /* 0x000f9400013e7983 */ /* 0x000f280000300800 */
[----:B------:R-:W-:Y:S04]  /*1b990*/  STL [R1+0xdac], R10 ;  /* 0x000dac0a01007387 */ /* 0x000fe80000100800 */
        /* <DEDUP_REMOVED lines=29> */
[----:B------:R-:W-:Y:S04]  /*1bb70*/  STS.U16 [R8+0x10500], R151 ;  /* 0x0105009708007388 */ /* 0x000fe80000000400 */
[----:B------:R-:W-:Y:S04]  /*1bb80*/  STS.U16 [R8+0x10900], R150 ;  /* 0x0109009608007388 */ /* 0x000fe80000000400 */
[----:B------:R-:W-:Y:S04]  /*1bb90*/  STS.U16 [R8+0x10d00], R149 ;  /* 0x010d009508007388 */ /* 0x000fe80000000400 */
[----:B0-----:R-:W4:Y:S04]  /*1bba0*/  LDL.LU R76, [R1+0xf5c] ;  /* 0x000f5c00014c7983 */ /* 0x001f280000300800 */
[----:B-1----:R-:W4:Y:S04]  /*1bbb0*/  LDL.LU R77, [R1+0xf58] ;  /* 0x000f5800014d7983 */ /* 0x002f280000300800 */
[----:B--2---:R-:W4:Y:S04]  /*1bbc0*/  LDL.LU R78, [R1+0xf54] ;  /* 0x000f5400014e7983 */ /* 0x004f280000300800 */
[----:B------:R-:W-:Y:S04]  /*1bbd0*/  STL [R1+0xdb0], R9 ;  /* 0x000db00901007387 */ /* 0x000fe80000100800 */
[----:B------:R-:W4:Y:S04]  /*1bbe0*/  LDL.LU R79, [R1+0xf50] ;  /* 0x000f5000014f7983 */ /* 0x000f280000300800 */
[----:B------:R-:W-:Y:S04]  /*1bbf0*/  STS.U16 [R8+0x11100], R148 ;  /* 0x0111009408007388 */ /* 0x000fe80000000400 */
        /* <DEDUP_REMOVED lines=11> */
[----:B------:R0:W-:Y:S04]  /*1bcb0*/  STL [R1+0xdb4], R8 ;  /* 0x000db40801007387 */ /* 0x0001e80000100800 */
        /* <DEDUP_REMOVED lines=16> */
[----:B------:R-:W-:Y:S04]  /*1bdc0*/  STL [R1+0xdb8], R7 ;  /* 0x000db80701007387 */ /* 0x000fe80000100800 */
        /* <DEDUP_REMOVED lines=17> */
[----:B------:R1:W-:Y:S04]  /*1bee0*/  STS.U16 [R5+0x12280], R250 ;  /* 0x012280fa05007388 */ /* 0x0003e80000000400 */
[----:B------:R-:W-:Y:S01]  /*1bef0*/  STL [R1+0xdc0], R5 ;  /* 0x000dc00501007387 */ /* 0x000fe20000100800 */
[----:B------:R-:W-:-:S03]  /*1bf00*/  IMAD.MOV.U32 R10, RZ, RZ, R13 ;  /* 0x000000ffff0a7224 */ /* 0x000fc600078e000d */
[----:B------:R-:W-:Y:S01]  /*1bf10*/  STL [R1+0xdc4], R4 ;  /* 0x000dc40401007387 */ /* 0x000fe20000100800 */
[----:B------:R-:W-:-:S03]  /*1bf20*/  IMAD.MOV.U32 R13, RZ, RZ, R89 ;  /* 0x000000ffff0d7224 */ /* 0x000fc600078e0059 */
[----:B------:R2:W-:Y:S04]  /*1bf30*/  STS.U16 [R5+0x11a80], R252 ;  /* 0x011a80fc05007388 */ /* 0x0005e80000000400 */
[----:B------:R3:W-:Y:S01]  /*1bf40*/  STS.U16 [R5+0x11e80], R251 ;  /* 0x011e80fb05007388 */ /* 0x0007e20000000400 */
[----:B0-----:R-:W-:Y:S02]  /*1bf50*/  IMAD.MOV.U32 R8, RZ, RZ, R91 ;  /* 0x000000ffff087224 */ /* 0x001fe400078e005b */
[----:B------:R-:W-:Y:S02]  /*1bf60*/  IMAD.MOV.U32 R9, RZ, RZ, R90 ;  /* 0x000000ffff097224 */ /* 0x000fe400078e005a */
[----:B-1----:R-:W-:Y:S02]  /*1bf70*/  IMAD.MOV.U32 R250, RZ, RZ, R20 ;  /* 0x000000fffffa7224 */ /* 0x002fe400078e0014 */
[----:B------:R-:W-:-:S02]  /*1bf80*/  IMAD.MOV.U32 R20, RZ, RZ, R88 ;  /* 0x000000ffff147224 */ /* 0x000fc400078e0058 */
[----:B------:R-:W4:Y:S04]  /*1bf90*/  LDL.LU.64 R88, [R1] ;  /* 0x0000000001587983 */ /* 0x000f280000300a00 */
[----:B------:R-:W4:Y:S01]  /*1bfa0*/  LDL.LU.64 R90, [R1+0x8] ;  /* 0x00000800015a7983 */ /* 0x000f220000300a00 */
[----:B--2---:R-:W-:Y:S02]  /*1bfb0*/  IMAD.MOV.U32 R252, RZ, RZ, R93 ;  /* 0x000000fffffc7224 */ /* 0x004fe400078e005d */
[----:B---3--:R-:W-:Y:S01]  /*1bfc0*/  IMAD.MOV.U32 R251, RZ, RZ, R92 ;  /* 0x000000fffffb7224 */ /* 0x008fe200078e005c */
        /* <DEDUP_REMOVED lines=11> */
[----:B------:R-:W-:Y:S01]  /*1c080*/  STS.U16 [R5+0x13a80], R244 ;  /* 0x013a80f405007388 */ /* 0x000fe20000000400 */
[----:B------:R-:W-:-:S03]  /*1c090*/  @!P0 LOP3.LUT R19, R19, R18, RZ, 0x3c, !PT ;  /* 0x0000001213138212 */ /* 0x000fc600078e3cff */
[----:B------:R-:W-:Y:S01]  /*1c0a0*/  STS.U16 [R5+0x13e80], R243 ;  /* 0x013e80f305007388 */ /* 0x000fe20000000400 */
[----:B------:R-:W-:Y:S02]  /*1c0b0*/  IMAD.MOV.U32 R7, RZ, RZ, R95 ;  /* 0x000000ffff077224 */ /* 0x000fe400078e005f */
[----:B------:R-:W-:Y:S01]  /*1c0c0*/  IMAD.MOV.U32 R6, RZ, RZ, R94 ;  /* 0x000000ffff067224 */ /* 0x000fe200078e005e */
[C---:B------:R-:W-:Y:S01]  /*1c0d0*/  @!P0 LOP3.LUT R18, R19.reuse, R18, RZ, 0x3c, !PT ;  /* 0x0000001213128212 */ /* 0x040fe200078e3cff */
[----:B------:R-:W4:Y:S04]  /*1c0e0*/  LDL.LU.64 R92, [R1+0x10] ;  /* 0x00001000015c7983 */ /* 0x000f280000300a00 */
[----:B------:R-:W-:Y:S04]  /*1c0f0*/  STS.U16 [R4+0x10300], R242 ;  /* 0x010300f204007388 */ /* 0x000fe80000000400 */
[----:B------:R-:W-:Y:S01]  /*1c100*/  STS.U16 [R4+0x10700], R241 ;  /* 0x010700f104007388 */ /* 0x000fe20000000400 */
[----:B------:R-:W-:-:S03]  /*1c110*/  @!P0 LOP3.LUT R19, R19, R18, RZ, 0x3c, !PT ;  /* 0x0000001213138212 */ /* 0x000fc600078e3cff */
[----:B------:R-:W-:Y:S04]  /*1c120*/  STS.U16 [R4+0x10b00], R240 ;  /* 0x010b00f004007388 */ /* 0x000fe80000000400 */
[----:B------:R-:W-:Y:S04]  /*1c130*/  STS.U16 [R4+0x10f00], R239 ;  /* 0x010f00ef04007388 */ /* 0x000fe80000000400 */
[----:B------:R0:W2:Y:S04]  /*1c140*/  @!P0 LDG.E.U16 R11, desc[UR60][R18.64] ;  /* 0x0000003c120b8981 */ /* 0x0000a8000c1e1500 */
        /* <DEDUP_REMOVED lines=12> */
[----:B0-----:R-:W-:-:S02]  /*1c210*/  IMAD.MOV.U32 R19, RZ, RZ, R97 ;  /* 0x000000ffff137224 */ /* 0x001fc400078e0061 */
[----:B------:R-:W-:Y:S01]  /*1c220*/  IMAD.MOV.U32 R18, RZ, RZ, R96 ;  /* 0x000000ffff127224 */ /* 0x000fe200078e0060 */
[----:B------:R-:W4:Y:S04]  /*1c230*/  LDL.LU.64 R94, [R1+0x18] ;  /* 0x00001800015e7983 */ /* 0x000f280000300a00 */
[----:B------:R0:W-:Y:S04]  /*1c240*/  STS.U16 [R3+0x13f80], R98 ;  /* 0x013f806203007388 */ /* 0x0001e80000000400 */
[----:B------:R-:W4:Y:S04]  /*1c250*/  LDL.LU.64 R96, [R1+0x20] ;  /* 0x0000200001607983 */ /* 0x000f280000300a00 */
[----:B0-----:R-:W4:Y:S04]  /*1c260*/  LDL.LU.64 R98, [R1+0x28] ;  /* 0x0000280001627983 */ /* 0x001f280000300a00 */
[----:B------:R-:W4:Y:S04]  /*1c270*/  LDL.LU.64 R100, [R1+0x30] ;  /* 0x0000300001647983 */ /* 0x000f280000300a00 */
        /* <DEDUP_REMOVED lines=24> */
[----:B------:R-:W4:Y:S01]  /*1c400*/  LDL.LU.64 R150, [R1+0xf8] ;  /* 0x0000f80001967983 */ /* 0x000f220000300a00 */
[----:B------:R-:W0:Y:S03]  /*1c410*/  S2R R5, SR_CgaCtaId ;  /* 0x0000000000057919 */ /* 0x000e260000008800 */
        /* <DEDUP_REMOVED lines=11> */
[----:B------:R3:W-:Y:S04]  /*1c4d0*/  STS.U16 [R3+0x12f80], R23 ;  /* 0x012f801703007388 */ /* 0x0007e80000000400 */
[----:B------:R3:W-:Y:S04]  /*1c4e0*/  STS.U16 [R3+0x13380], R22 ;  /* 0x0133801603007388 */ /* 0x0007e80000000400 */
[----:B------:R3:W-:Y:S01]  /*1c4f0*/  STS.U16 [R3+0x13780], R21 ;  /* 0x0137801503007388 */ /* 0x0007e20000000400 */
[----:B------:R-:W-:-:S04]  /*1c500*/  MOV R4, 0x400 ;  /* 0x0000040000047802 */ /* 0x000fc80000000f00 */
[----:B0-----:R-:W-:-:S04]  /*1c510*/  LEA R4, R5, R4, 0x18 ;  /* 0x0000000405047211 */ /* 0x001fc800078ec0ff */
[----:B------:R-:W-:-:S04]  /*1c520*/  SHF.R.U32.HI R4, RZ, 0x4, R4 ;  /* 0x00000004ff047819 */ /* 0x000fc80000011604 */
[----:B------:R-:W-:-:S04]  /*1c530*/  SGXT.U32 R4, R4, 0xe ;  /* 0x0000000e0404781a */ /* 0x000fc80000000000 */
[----:B------:R-:W-:Y:S01]  /*1c540*/  R2UR UR32, R4 ;  /* 0x00000000042072ca */ /* 0x000fe200000e0000 */
[----:B------:R-:W-:Y:S01]  /*1c550*/  UMOV UR33, 0x40000040 ;  /* 0x4000004000217882 */ /* 0x000fe20000000000 */
[----:B--2---:R-:W-:Y:S01]  /*1c560*/  STS.U16 [R3+0x13b80], R11 ;  /* 0x013b800b03007388 */ /* 0x004fe20000000400 */
[----:B------:R0:W-:Y:S06]  /*1c570*/  MEMBAR.ALL.CTA ;  /* 0x0000000000007992 */ /* 0x0001ec0000008000 */
[----:B0-----:R-:W0:Y:S02]  /*1c580*/  FENCE.VIEW.ASYNC.S ;  /* 0x00000000000073c6 */ /* 0x001e240000000000 */
[----:B0-----:R-:W-:Y:S06]  /*1c590*/  BAR.SYNC.DEFER_BLOCKING 0x0 ;  /* 0x0000000000007b1d */ /* 0x001fec0000010000 */
[----:B----4-:R-:W-:-:S06]  /*1c5a0*/  WARPGROUP.ARRIVE ;  /* 0x00000000000079c5 */ /* 0x010fcc0000000000 */
[----:B------:R-:W-:Y:S03]  /*1c5b0*/  HGMMA.64x128x16.F32 R88, gdesc[UR32].tnspA, R88, gsb0 ;  /* 0x21e00000205879f0 */ /* 0x000fe60008000858 */
[----:B------:R-:W-:Y:S02]  /*1c5c0*/  WARPGROUP.DEPBAR.LE gsb0, 0x0 ;  /* 0x00008000000079c5 */ /* 0x000fe40000010000 */
[----:B------:R-:W-:-:S07]  /*1c5d0*/  WARPGROUP.ARRIVE ;  /* 0x00000000000079c5 */ /* 0x000fce0000000000 */
        /* <DEDUP_REMOVED lines=15> */
[----:B------:R-:W-:Y:S01]  /*1c6d0*/  HGMMA.64x128x16.F32 R88, gdesc[UR24].tnspA, R88, gsb0 ;  /* 0x21e00000185879f0 */ /* 0x000fe20008000858 */
[----:B------:R-:W-:Y:S01]  /*1c6e0*/  UIADD3.64 UR52, UR4, 0x380, URZ ;  /* 0x0000038004347897 */ /* 0x000fe2000fffe03f */
[----:B------:R-:W-:Y:S01]  /*1c6f0*/  UMOV UR54, UR34 ;  /* 0x0000002200367c82 */ /* 0x000fe20008000000 */
[----:B------:R-:W-:Y:S01]  /*1c700*/  UMOV UR55, UR35 ;  /* 0x0000002300377c82 */ /* 0x000fe20008000000 */
[----:B------:R-:W-:Y:S02]  /*1c710*/  WARPGROUP.DEPBAR.LE gsb0, 0x0 ;  /* 0x00008000000079c5 */ /* 0x000fe40000010000 */
[----:B------:R-:W-:-:S06]  /*1c720*/  WARPGROUP.ARRIVE ;  /* 0x00000000000079c5 */ /* 0x000fcc0000000000 */
        /* <DEDUP_REMOVED lines=25> */
[----:B------:R-:W-:Y:S04]  /*1c8c0*/  STL [R1+0xdc8], R3 ;  /* 0x000dc80301007387 */ /* 0x000fe80000100800 */
[----:B------:R-:W-:Y:S04]  /*1c8d0*/  STL.64 [R1], R88 ;  /* 0x0000005801007387 */ /* 0x000fe80000100a00 */
[----:B------:R-:W-:Y:S04]  /*1c8e0*/  STL.64 [R1+0x8], R90 ;  /* 0x0000085a01007387 */ /* 0x000fe80000100a00 */
        /* <DEDUP_REMOVED lines=13> */
[----:B------:R-:W-:Y:S01]  /*1c9c0*/  STL.64 [R1+0x78], R118 ;  /* 0x0000787601007387 */ /* 0x000fe20000100a00 */
[----:B------:R-:W-:-:S03]  /*1c9d0*/  UIADD3.64 UR48, UR4, 0x600, URZ ;  /* 0x0000060004307897 */ /* 0x000fc6000fffe03f */
[----:B------:R-:W-:Y:S01]  /*1c9e0*/  STL.64 [R1+0x80], R120 ;  /* 0x0000807801007387 */ /* 0x000fe20000100a00 */
[----:B------:R-:W-:Y:S02]  /*1c9f0*/  WARPGROUP.DEPBAR.LE gsb0, 0x0 ;  /* 0x00008000000079c5 */ /* 0x000fe40000010000 */
[----:B------:R-:W-:-:S06]  /*1ca00*/  WARPGROUP.ARRIVE ;  /* 0x00000000000079c5 */ /* 0x000fcc0000000000 */
[----:B------:R-:W-:Y:S01]  /*1ca10*/  HGMMA.64x128x16.F32 R152, gdesc[UR52].tnspA, R152, gsb0 ;  /* 0x21e00000349879f0 */ /* 0x000fe20008000898 */
[----:B------:R-:W-:Y:S04]  /*1ca20*/  STL.64 [R1+0x88], R122 ;  /* 0x0000887a01007387 */ /* 0x000fe80000100a00 */
[----:B------:R-:W-:Y:S04]  /*1ca30*/  STL.64 [R1+0x90], R124 ;  /* 0x0000907c01007387 */ /* 0x000fe80000100a00 */
[----:B------:R-:W-:Y:S04]  /*1ca40*/  STL.64 [R1+0x98], R126 ;  /* 0x0000987e01007387 */ /* 0x000fe80000100a00 */
[----:B------:R-:W-:Y:S04]  /*1ca50*/  STL.64 [R1+0xa0], R128 ;  /* 0x0000a08001007387 */ /* 0x000fe80000100a00 */
[----:B------:R-:W-:Y:S04]  /*1ca60*/  STL.64 [R1+0xa8], R130 ;  /* 0x0000a88201007387 */ /* 0x000fe80000100a00 */
[----:B------:R-:W-:Y:S01]  /*1ca70*/  STL.64 [R1+0xb0], R132 ;  /* 0x0000b08401007387 */ /* 0x000fe20000100a00 */
[----:B------:R-:W-:Y:S01]  /*1ca80*/  UMOV UR50, UR22 ;  /* 0x0000001600327c82 */ /* 0x000fe20008000000 */
[----:B------:R-:W-:-:S02]  /*1ca90*/  UMOV UR51, UR23 ;  /* 0x0000001700337c82 */ /* 0x000fc40008000000 */
[----:B------:R-:W-:Y:S04]  /*1caa0*/  STL.64 [R1+0xb8], R134 ;  /* 0x0000b88601007387 */ /* 0x000fe80000100a00 */
[----:B------:R-:W-:Y:S04]  /*1cab0*/  STL.64 [R1+0xc0], R136 ;  /* 0x0000c08801007387 */ /* 0x000fe80000100a00 */
[----:B------:R-:W-:Y:S04]  /*1cac0*/  STL.64 [R1+0xc8], R138 ;  /* 0x0000c88a01007387 */ /* 0x000fe80000100a00 */
[----:B------:R-:W-:Y:S04]  /*1cad0*/  STL.64 [R1+0xd0], R140 ;  /* 0x0000d08c01007387 */ /* 0x000fe80000100a00 */
[----:B------:R-:W-:Y:S04]  /*1cae0*/  STL.64 [R1+0xd8], R142 ;  /* 0x0000d88e01007387 */ /* 0x000fe80000100a00 */
[----:B------:R-:W-:Y:S04]  /*1caf0*/  STL.64 [R1+0xe0], R144 ;  /* 0x0000e09001007387 */ /* 0x000fe80000100a00 */
[----:B------:R-:W-:Y:S01]  /*1cb00*/  STL.64 [R1+0xe8], R146 ;  /* 0x0000e89201007387 */ /* 0x000fe20000100a00 */
[----:B------:R-:W-:-:S03]  /*1cb10*/  IMAD.MOV.U32 R5, RZ, RZ, R6 ;  /* 0x000000ffff057224 */ /* 0x000fc600078e0006 */
[----:B------:R-:W-:Y:S01]  /*1cb20*/  STL.64 [R1+0xf0], R148 ;  /* 0x0000f09401007387 */ /* 0x000fe20000100a00 */
[----:B------:R-:W-:Y:S02]  /*1cb30*/  IMAD.MOV.U32 R6, RZ, RZ, R7 ;  /* 0x000000ffff067224 */ /* 0x000fe400078e0007 */
[----:B-1----:R-:W-:Y:S01]  /*1cb40*/  IMAD.MOV.U32 R217, RZ, RZ, R151 ;  /* 0x000000ffffd97224 */ /* 0x002fe200078e0097 */
[----:B------:R0:W-:Y:S01]  /*1cb50*/  STL.64 [R1+0xf8], R150 ;  /* 0x0000f89601007387 */ /* 0x0001e20000100a00 */
[----:B------:R-:W-:Y:S02]  /*1cb60*/  IMAD.MOV.U32 R7, RZ, RZ, R18 ;  /* 0x000000ffff077224 */ /* 0x000fe400078e0012 */
[----:B---3--:R-:W-:Y:S02]  /*1cb70*/  IMAD.MOV.U32 R216, RZ, RZ, R149 ;  /* 0x000000ffffd87224 */ /* 0x008fe400078e0095 */
[----:B------:R-:W-:Y:S02]  /*1cb80*/  IMAD.MOV.U32 R18, RZ, RZ, R19 ;  /* 0x000000ffff127224 */ /* 0x000fe400078e0013 */
[----:B------:R-:W-:-:S02]  /*1cb90*/  IMAD.MOV.U32 R219, RZ, RZ, R147 ;  /* 0x000000ffffdb7224 */ /* 0x000fc400078e0093 */
[----:B------:R-:W-:Y:S02]  /*1cba0*/  IMAD.MOV.U32 R23, RZ, RZ, R146 ;  /* 0x000000ffff177224 */ /* 0x000fe400078e0092 */
[----:B------:R-:W-:Y:S02]  /*1cbb0*/  IMAD.MOV.U32 R19, RZ, RZ, R145 ;  /* 0x000000ffff137224 */ /* 0x000fe400078e0091 */
[----:B------:R-:W-:Y:S02]  /*1cbc0*/  IMAD.MOV.U32 R22, RZ, RZ, R144 ;  /* 0x000000ffff167224 */ /* 0x000fe400078e0090 */
[----:B------:R-:W-:Y:S01]  /*1cbd0*/  IMAD.MOV.U32 R21, RZ, RZ, R143 ;  /* 0x000000ffff157224 */ /* 0x000fe200078e008f */
[----:B0-----:R-:W2:Y:S04]  /*1cbe0*/  LDL.LU.64 R150, [R1+0xf48] ;  /* 0x000f480001967983 */ /* 0x001ea80000300a00 */
[----:B------:R-:W2:Y:S04]  /*1cbf0*/  LDL.LU.64 R148, [R1+0xf40] ;  /* 0x000f400001947983 */ /* 0x000ea80000300a00 */
[----:B------:R-:W2:Y:S04]  /*1cc00*/  LDL.LU.64 R146, [R1+0xf38] ;  /* 0x000f380001927983 */ /* 0x000ea80000300a00 */
[----:B------:R-:W2:Y:S01]  /*1cc10*/  LDL.LU.64 R144, [R1+0xf30] ;  /* 0x000f300001907983 */ /* 0x000ea20000300a00 */
[----:B------:R-:W-:-:S03]  /*1cc20*/  IMAD.MOV.U32 R218, RZ, RZ, R141 ;  /* 0x000000ffffda7224 */ /* 0x000fc600078e008d */
[----:B------:R-:W2:Y:S04]  /*1cc30*/  LDL.LU.64 R142, [R1+0xf28] ;  /* 0x000f2800018e7983 */ /* 0x000ea80000300a00 */
[----:B------:R-:W2:Y:S04]  /*1cc40*/  LDL.LU.64 R140, [R1+0xf20] ;  /* 0x000f2000018c7983 */ /* 0x000ea80000300a00 */
[----:B------:R-:W2:Y:S04]  /*1cc50*/  LDL.LU.64 R138, [R1+0xf18] ;  /* 0x000f1800018a7983 */ /* 0x000ea80000300a00 */
[----:B------:R-:W2:Y:S04]  /*1cc60*/  LDL.LU.64 R136, [R1+0xf10] ;  /* 0x000f100001887983 */ /* 0x000ea80000300a00 */
[----:B------:R-:W2:Y:S04]  /*1cc70*/  LDL.LU.64 R134, [R1+0xf08] ;  /* 0x000f080001867983 */ /* 0x000ea80000300a00 */
[----:B------:R-:W2:Y:S04]  /*1cc80*/  LDL.LU.64 R132, [R1+0xf00] ;  /* 0x000f000001847983 */ /* 0x000ea80000300a00 */
[----:B------:R-:W2:Y:S04]  /*1cc90*/  LDL.LU.64 R130, [R1+0xef8] ;  /* 0x000ef80001827983 */ /* 0x000ea80000300a00 */
[----:B------:R-:W2:Y:S04]  /*1cca0*/  LDL.LU.64 R128, [R1+0xef0] ;  /* 0x000ef00001807983 */ /* 0x000ea80000300a00 */
[----:B------:R-:W2:Y:S01]  /*1ccb0*/  LDL.LU.64 R126, [R1+0xee8] ;  /* 0x000ee800017e7983 */ /* 0x000ea20000300a00 */
[----:B------:R-:W-:-:S03]  /*1ccc0*/  IMAD.MOV.U32 R4, RZ, RZ, R252 ;  /* 0x000000ffff047224 */ /* 0x000fc600078e00fc */
[----:B------:R-:W2:Y:S01]  /*1ccd0*/  LDL.LU.64 R124, [R1+0xee0] ;  /* 0x000ee000017c7983 */ /* 0x000ea20000300a00 */
[----:B------:R-:W-:Y:S02]  /*1cce0*/  IMAD.MOV.U32 R11, RZ, RZ, R251 ;  /* 0x000000ffff0b7224 */ /* 0x000fe400078e00fb */
[----:B------:R-:W-:Y:S01]  /*1ccf0*/  IMAD.MOV.U32 R252, RZ, RZ, R120 ;  /* 0x000000fffffc7224 */ /* 0x000fe200078e0078 */
[----:B------:R-:W2:Y:S01]  /*1cd00*/  LDL.LU.64 R122, [R1+0xed8] ;  /* 0x000ed800017a7983 */ /* 0x000ea20000300a00 */
[----:B------:R-:W-:Y:S02]  /*1cd10*/  IMAD.MOV.U32 R3, RZ, RZ, R250 ;  /* 0x000000ffff037224 */ /* 0x000fe400078e00fa */
[----:B------:R-:W-:Y:S02]  /*1cd20*/  IMAD.MOV.U32 R251, RZ, RZ, R119 ;  /* 0x000000fffffb7224 */ /* 0x000fe400078e0077 */
[----:B------:R-:W-:Y:S01]  /*1cd30*/  IMAD.MOV.U32 R249, RZ, RZ, R118 ;  /* 0x000000fffff97224 */ /* 0x000fe200078e0076 */
[----:B------:R-:W2:Y:S01]  /*1cd40*/  LDL.LU.64 R120, [R1+0xed0] ;  /* 0x000ed00001787983 */ /* 0x000ea20000300a00 */
[----:B------:R-:W-:-:S02]  /*1cd50*/  IMAD.MOV.U32 R250, RZ, RZ, R117 ;  /* 0x000000fffffa7224 */ /* 0x000fc400078e0075 */
[----:B------:R-:W-:Y:S01]  /*1cd60*/  IMAD.MOV.U32 R248, RZ, RZ, R116 ;  /* 0x000000fffff87224 */ /* 0x000fe200078e0074 */
[----:B------:R-:W2:Y:S01]  /*1cd70*/  LDL.LU.64 R118, [R1+0xec8] ;  /* 0x000ec80001767983 */ /* 0x000ea20000300a00 */
[----:B------:R-:W-:Y:S02]  /*1cd80*/  IMAD.MOV.U32 R247, RZ, RZ, R115 ;  /* 0x000000fffff77224 */ /* 0x000fe400078e0073 */
[----:B------:R-:W-:Y:S01]  /*1cd90*/  IMAD.MOV.U32 R245, RZ, RZ, R114 ;  /* 0x000000fffff57224 */ /* 0x000fe200078e0072 */
[----:B------:R-:W2:Y:S01]  /*1cda0*/  LDL.LU.64 R116, [R1+0xec0] ;  /* 0x000ec00001747983 */ /* 0x000ea20000300a00 */
        /* <DEDUP_REMOVED lines=38> */
[----:B------:R-:W2:Y:S04]  /*1d010*/  LDL.LU.64 R90, [R1+0xe58] ;  /* 0x000e5800015a7983 */ /* 0x000ea80000300a00 */
[----:B------:R-:W2:Y:S01]  /*1d020*/  LDL.LU.64 R88, [R1+0xe50] ;  /* 0x000e500001587983 */ /* 0x000ea20000300a00 */
[----:B------:R-:W-:-:S02]  /*1d030*/  WARPGROUP.DEPBAR.LE gsb0, 0x0 ;  /* 0x00008000000079c5 */ /* 0x000fc40000010000 */
[----:B------:R-:W-:-:S06]  /*1d040*/  WARPGROUP.ARRIVE ;  /* 0x00000000000079c5 */ /* 0x000fcc0000000000 */
[----:B------:R-:W-:Y:S01]  /*1d050*/  HGMMA.64x128x16.F32 R152, gdesc[UR48].tnspA, R152, gsb0 ;  /* 0x21e00000309879f0 */ /* 0x000fe20008000898 */
[----:B------:R-:W-:Y:S01]  /*1d060*/  UIADD3.64 UR52, UR4, 0x680, URZ ;  /* 0x0000068004347897 */ /* 0x000fe2000fffe03f */
[----:B------:R-:W-:Y:S01]  /*1d070*/  UMOV UR54, UR26 ;  /* 0x0000001a00367c82 */ /* 0x000fe20008000000 */
[----:B------:R-:W-:Y:S01]  /*1d080*/  UMOV UR55, UR27 ;  /* 0x0000001b00377c82 */ /* 0x000fe20008000000 */
        /* <DEDUP_REMOVED lines=16> */
[----:B--2---:R-:W-:-:S06]  /*1d190*/  WARPGROUP.ARRIVE ;  /* 0x00000000000079c5 */ /* 0x004fcc0000000000 */
        /* <DEDUP_REMOVED lines=26> */
[----:B------:R-:W-:Y:S04]  /*1d340*/  STL [R1+0xe08], R245 ;  /* 0x000e08f501007387 */ /* 0x000fe80000100800 */
[----:B------:R-:W-:Y:S04]  /*1d350*/  STL [R1+0xe04], R246 ;  /* 0x000e04f601007387 */ /* 0x000fe80000100800 */
[----:B------:R0:W-:Y:S02]  /*1d360*/  STL [R1+0xe00], R247 ;  /* 0x000e00f701007387 */ /* 0x0001e40000100800 */
[----:B0-----:R-:W-:-:S02]  /*1d370*/  IMAD.MOV.U32 R247, RZ, RZ, R80 ;  /* 0x000000fffff77224 */ /* 0x001fc400078e0050 */
[----:B------:R-:W2:Y:S04]  /*1d380*/  LDL.LU R80, [R1+0xe4c] ;  /* 0x000e4c0001507983 */ /* 0x000ea80000300800 */
[----:B------:R0:W-:Y:S04]  /*1d390*/  STL [R1+0xdfc], R248 ;  /* 0x000dfcf801007387 */ /* 0x0001e80000100800 */
[----:B------:R1:W-:Y:S04]  /*1d3a0*/  STL [R1+0xdf8], R249 ;  /* 0x000df8f901007387 */ /* 0x0003e80000100800 */
[----:B------:R3:W-:Y:S04]  /*1d3b0*/  STL [R1+0xdf4], R250 ;  /* 0x000df4fa01007387 */ /* 0x0007e80000100800 */
[----:B------:R4:W-:Y:S01]  /*1d3c0*/  STL [R1+0xdf0], R251 ;  /* 0x000df0fb01007387 */ /* 0x0009e20000100800 */
[----:B------:R-:W-:-:S02]  /*1d3d0*/  IMAD.MOV.U32 R246, RZ, RZ, R85 ;  /* 0x000000fffff67224 */ /* 0x000fc400078e0055 */
[----:B------:R-:W-:Y:S02]  /*1d3e0*/  IMAD.MOV.U32 R245, RZ, RZ, R86 ;  /* 0x000000fffff57224 */ /* 0x000fe400078e0056 */
[----:B------:R-:W-:Y:S02]  /*1d3f0*/  IMAD.MOV.U32 R244, RZ, RZ, R87 ;  /* 0x000000fffff47224 */ /* 0x000fe400078e0057 */
[----:B0-----:R-:W-:Y:S02]  /*1d400*/  IMAD.MOV.U32 R248, RZ, RZ, R84 ;  /* 0x000000fffff87224 */ /* 0x001fe400078e0054 */
[----:B-1----:R-:W-:Y:S02]  /*1d410*/  IMAD.MOV.U32 R249, RZ, RZ, R83 ;  /* 0x000000fffff97224 */ /* 0x002fe400078e0053 */
[----:B---3--:R-:W-:Y:S02]  /*1d420*/  IMAD.MOV.U32 R250, RZ, RZ, R82 ;  /* 0x000000fffffa7224 */ /* 0x008fe400078e0052 */
[----:B----4-:R-:W-:-:S02]  /*1d430*/  IMAD.MOV.U32 R251, RZ, RZ, R81 ;  /* 0x000000fffffb7224 */ /* 0x010fc400078e0051 */
[----:B------:R-:W2:Y:S04]  /*1d440*/  LDL.LU R81, [R1+0xe48] ;  /* 0x000e480001517983 */ /* 0x000ea80000300800 */
[----:B------:R-:W2:Y:S04]  /*1d450*/  LDL.LU R82, [R1+0xe44] ;  /* 0x000e440001527983 */ /* 0x000ea80000300800 */
[----:B------:R-:W2:Y:S04]  /*1d460*/  LDL.LU R83, [R1+0xe40] ;  /* 0x000e400001537983 */ /* 0x000ea80000300800 */
[----:B------:R-:W2:Y:S04]  /*1d470*/  LDL.LU R84, [R1+0xe3c] ;  /* 0x000e3c0001547983 */ /* 0x000ea80000300800 */
[----:B------:R-:W2:Y:S04]  /*1d480*/  LDL.LU R85, [R1+0xe38] ;  /* 0x000e380001557983 */ /* 0x000ea80000300800 */
[----:B------:R-:W2:Y:S04]  /*1d490*/  LDL.LU R86, [R1+0xe34] ;  /* 0x000e340001567983 */ /* 0x000ea80000300800 */
[----:B------:R-:W2:Y:S01]  /*1d4a0*/  LDL.LU R87, [R1+0xe30] ;  /* 0x000e300001577983 */ /* 0x000ea20000300800 */
        /* <DEDUP_REMOVED lines=18> */
[----:B------:R0:W-:Y:S01]  /*1d5d0*/  STL [R1+0xdec], R252 ;  /* 0x000decfc01007387 */ /* 0x0001e20000100800 */
[----:B------:R-:W-:Y:S01]  /*1d5e0*/  UIADD3.64 UR56, UR4, 0xc00, URZ ;  /* 0x00000c0004387897 */ /* 0x000fe2000fffe03f */
[----:B------:R-:W-:Y:S02]  /*1d5f0*/  UMOV UR58, UR6 ;  /* 0x00000006003a7c82 */ /* 0x000fe40008000000 */
[----:B0-----:R-:W3:Y:S04]  /*1d600*/  LDL.LU R252, [R1+0xd84] ;  /* 0x000d840001fc7983 */ /* 0x001ee80000300800 */
[----:B------:R0:W-:Y:S01]  /*1d610*/  STL [R1+0xde8], R21 ;  /* 0x000de81501007387 */ /* 0x0001e20000100800 */
[----:B------:R-:W-:-:S03]  /*1d620*/  UMOV UR59, UR7 ;  /* 0x00000007003b7c82 */ /* 0x000fc60008000000 */
[----:B0-----:R-:W4:Y:S01]  /*1d630*/  LDL.LU R21, [R1+0xd88] ;  /* 0x000d880001157983 */ /* 0x001f220000300800 */
[----:B------:R-:W-:Y:S02]  /*1d640*/  WARPGROUP.DEPBAR.LE gsb0, 0x0 ;  /* 0x00008000000079c5 */ /* 0x000fe40000010000 */
[----:B--2---:R-:W-:-:S06]  /*1d650*/  WARPGROUP.ARRIVE ;  /* 0x00000000000079c5 */ /* 0x004fcc0000000000 */
[----:B------:R-:W-:Y:S01]  /*1d660*/  HGMMA.64x128x16.F32 R24, gdesc[UR52].tnspA, R24, gsb0 ;  /* 0x21e00000341879f0 */ /* 0x000fe20008000818 */
[----:B------:R0:W-:Y:S04]  /*1d670*/  STL [R1+0xde4], R22 ;  /* 0x000de41601007387 */ /* 0x0001e80000100800 */
[----:B0-----:R-:W2:Y:S04]  /*1d680*/  LDL.LU R22, [R1+0xd8c] ;  /* 0x000d8c0001167983 */ /* 0x001ea80000300800 */
[----:B------:R0:W-:Y:S04]  /*1d690*/  STL [R1+0xde0], R23 ;  /* 0x000de01701007387 */ /* 0x0001e80000100800 */
[----:B0-----:R-:W2:Y:S04]  /*1d6a0*/  LDL.LU R23, [R1+0xd90] ;  /* 0x000d900001177983 */ /* 0x001ea80000300800 */
[----:B------:R-:W-:Y:S04]  /*1d6b0*/  STL [R1+0xddc], R19 ;  /* 0x000ddc1301007387 */ /* 0x000fe80000100800 */
[----:B------:R-:W-:Y:S04]  /*1d6c0*/  STL [R1+0xdd8], R216 ;  /* 0x000dd8d801007387 */ /* 0x000fe80000100800 */
[----:B------:R0:W-:Y:S04]  /*1d6d0*/  STL [R1+0xdd4], R217 ;  /* 0x000dd4d901007387 */ /* 0x0001e80000100800 */
[----:B------:R-:W-:Y:S04]  /*1d6e0*/  STL [R1+0xdd0], R218 ;  /* 0x000dd0da01007387 */ /* 0x000fe80000100800 */
[----:B------:R1:W-:Y:S01]  /*1d6f0*/  STL [R1+0xdcc], R219 ;  /* 0x000dccdb01007387 */ /* 0x0003e20000100800 */
[----:B0-----:R-:W0:Y:S01]  /*1d700*/  LDC R217, c[0x0][0x230] ;  /* 0x00008c00ffd97b82 */ /* 0x001e220000000800 */
[----:B------:R-:W-:-:S02]  /*1d710*/  WARPGROUP.DEPBAR.LE gsb0, 0x0 ;  /* 0x00008000000079c5 */ /* 0x000fc40000010000 */
[----:B------:R-:W-:-:S06]  /*1d720*/  WARPGROUP.ARRIVE ;  /* 0x00000000000079c5 */ /* 0x000fcc0000000000 */
[----:B------:R-:W-:Y:S01]  /*1d730*/  HGMMA.64x128x16.F32 R24, gdesc[UR56].tnspA, R24, gsb0 ;  /* 0x21e00000381879f0 */ /* 0x000fe20008000818 */
[----:B------:R-:W-:Y:S02]  /*1d740*/  R2UR UR57, R0 ;  /* 0x00000000003972ca */ /* 0x000fe400000e0000 */
[----:B------:R-:W2:Y:S04]  /*1d750*/  LDL.LU R0, [R1+0xe2c] ;  /* 0x000e2c0001007983 */ /* 0x000ea80000300800 */
[----:B------:R-:W2:Y:S01]  /*1d760*/  LDL.LU R19, [R1+0x110] ;  /* 0x0001100001137983 */ /* 0x000ea20000300800 */
[----:B------:R-:W-:Y:S02]  /*1d770*/  R2UR UR56, R12 ;  /* 0x000000000c3872ca */ /* 0x000fe400000e0000 */
[----:B------:R-:W3:Y:S01]  /*1d780*/  LDC R12, c[0x0][0x238] ;  /* 0x00008e00ff0c7b82 */ /* 0x000ee20000000800 */
[----:B0-----:R-:W-:-:S02]  /*1d790*/  VIADD R217, R217, 0x7f ;  /* 0x0000007fd9d97836 */ /* 0x001fc40000000000 */
[----:B---3--:R-:W-:Y:S01]  /*1d7a0*/  IMAD.SHL.U32 R12, R12, 0x80, RZ ;  /* 0x000000800c0c7824 */ /* 0x008fe200078e00ff */
[----:B------:R-:W-:Y:S01]  /*1d7b0*/  R2UR UR52, R252 ;  /* 0x00000000fc3472ca */ /* 0x000fe200000e0000 */
[----:B------:R-:W-:Y:S02]  /*1d7c0*/  IMAD.MOV.U32 R252, RZ, RZ, R247 ;  /* 0x000000fffffc7224 */ /* 0x000fe400078e00f7 */
[----:B------:R-:W-:Y:S02]  /*1d7d0*/  IMAD.SHL.U32 R12, R12, 0x2, RZ ;  /* 0x000000020c0c7824 */ /* 0x000fe400078e00ff */
[----:B------:R-:W-:Y:S01]  /*1d7e0*/  IMAD.MOV.U32 R247, RZ, RZ, R5 ;  /* 0x000000fffff77224 */ /* 0x000fe200078e0005 */
[----:B----4-:R-:W-:Y:S01]  /*1d7f0*/  R2UR UR53, R21 ;  /* 0x00000000153572ca */ /* 0x010fe200000e0000 */
[----:B------:R-:W-:Y:S02]  /*1d800*/  IMAD.MOV.U32 R21, RZ, RZ, R3 ;  /* 0x000000ffff157224 */ /* 0x000fe400078e0003 */
[----:B------:R-:W-:-:S02]  /*1d810*/  IMAD.MOV.U32 R3, RZ, RZ, R11 ;  /* 0x000000ffff037224 */ /* 0x000fc400078e000b */
[----:B------:R-:W-:Y:S02]  /*1d820*/  IMAD.MOV.U32 R5, RZ, RZ, R6 ;  /* 0x000000ffff057224 */ /* 0x000fe400078e0006 */
[----:B------:R-:W-:Y:S01]  /*1d830*/  IMAD.MOV.U32 R6, RZ, RZ, R7 ;  /* 0x000000ffff067224 */ /* 0x000fe200078e0007 */
[-C--:B------:R-:W-:Y:S01]  /*1d840*/  IADD3 R11, P0, R16, R12.reuse, RZ ;  /* 0x0000000c100b7210 */ /* 0x080fe20007f1e0ff */
[----:B------:R-:W-:Y:S01]  /*1d850*/  IMAD.MOV.U32 R7, RZ, RZ, R18 ;  /* 0x000000ffff077224 */ /* 0x000fe200078e0012 */
[----:B------:R-:W-:Y:S02]  /*1d860*/  IADD3 R18, P1, R14, R12, RZ ;  /* 0x0000000c0e127210 */ /* 0x000fe40007f3e0ff */
[----:B------:R-:W-:-:S04]  /*1d870*/  SHF.R.S32.HI R216, RZ, 0x1f, R217 ;  /* 0x0000001fffd87819 */ /* 0x000fc800000114d9 */
[----:B------:R-:W-:-:S04]  /*1d880*/  LEA.HI R216, R216, R217, RZ, 0x7 ;  /* 0x000000d9d8d87211 */ /* 0x000fc800078f38ff */
[----:B------:R-:W-:Y:S02]  /*1d890*/  SHF.R.S32.HI R216, RZ, 0x7, R216 ;  /* 0x00000007ffd87819 */ /* 0x000fe400000114d8 */
[----:B--2---:R-:W-:Y:S02]  /*1d8a0*/  R2UR UR48, R22 ;  /* 0x00000000163072ca */ /* 0x004fe400000e0000 */
[----:B------:R-:W-:Y:S02]  /*1d8b0*/  R2UR UR49, R23 ;  /* 0x00000000173172ca */ /* 0x000fe400000e0000 */
[----:B------:R-:W2:Y:S04]  /*1d8c0*/  LDL.LU R23, [R1+0xd3c] ;  /* 0x000d3c0001177983 */ /* 0x000ea80000300800 */
[----:B-1----:R-:W3:Y:S04]  /*1d8d0*/  LDL.LU R219, [R1+0xd2c] ;  /* 0x000d2c0001db7983 */ /* 0x002ee80000300800 */
[----:B------:R-:W4:Y:S04]  /*1d8e0*/  LDL.LU R218, [R1+0xd24] ;  /* 0x000d240001da7983 */ /* 0x000f280000300800 */
[----:B------:R-:W4:Y:S01]  /*1d8f0*/  LDL.LU R22, [R1+0xd1c] ;  /* 0x000d1c0001167983 */ /* 0x000f220000300800 */
[----:B------:R-:W-:-:S02]  /*1d900*/  VIADD R19, R19, 0x1 ;  /* 0x0000000113137836 */ /* 0x000fc40000000000 */
[--C-:B------:R-:W-:Y:S02]  /*1d910*/  IMAD.X R16, R17, 0x1, R0.reuse, P0 ;  /* 0x0000000111107824 */ /* 0x100fe400000e0600 */
[----:B------:R-:W-:Y:S01]  /*1d920*/  IMAD.X R14, R15, 0x1, R0, P1 ;  /* 0x000000010f0e7824 */ /* 0x000fe200008e0600 */
[----:B------:R-:W4:Y:S04]  /*1d930*/  LDL.LU R17, [R1+0xd34] ;  /* 0x000d340001117983 */ /* 0x000f280000300800 */
[----:B------:R0:W-:Y:S04]  /*1d940*/  STL [R1+0x110], R19 ;  /* 0x0001101301007387 */ /* 0x0001e80000100800 */
[----:B------:R-:W4:Y:S01]  /*1d950*/  LDL.LU R15, [R1+0xd44] ;  /* 0x000d4400010f7983 */ /* 0x000f220000300800 */
[----:B------:R-:W-:-:S03]  /*1d960*/  ISETP.NE.U32.AND P0, PT, R19, R216, PT ;  /* 0x000000d81300720c */ /* 0x000fc60003f05070 */
[----:B------:R-:W4:Y:S04]  /*1d970*/  LDL.LU R217, [R1+0xd40] ;  /* 0x000d400001d97983 */ /* 0x000f280000300800 */
[----:B------:R-:W4:Y:S04]  /*1d980*/  LDL.LU R216, [R1+0xd14] ;  /* 0x000d140001d87983 */ /* 0x000f280000300800 */
[----:B0-----:R-:W4:Y:S01]  /*1d990*/  LDL.LU R19, [R1+0xd38] ;  /* 0x000d380001137983 */ /* 0x001f220000300800 */
[-C--:B--2---:R-:W-:Y:S02]  /*1d9a0*/  IADD3 R23, P6, R23, R12.reuse, RZ ;  /* 0x0000000c17177210 */ /* 0x084fe40007fde0ff */
[----:B---3--:R-:W-:-:S02]  /*1d9b0*/  IADD3 R219, P2, R219, R12, RZ ;  /* 0x0000000cdbdb7210 */ /* 0x008fc40007f5e0ff */
[-C--:B----4-:R-:W-:Y:S01]  /*1d9c0*/  IADD3 R22, P4, R22, R12.reuse, RZ ;  /* 0x0000000c16167210 */ /* 0x090fe20007f9e0ff */
[----:B------:R0:W-:Y:S01]  /*1d9d0*/  STL [R1+0xd3c], R23 ;  /* 0x000d3c1701007387 */ /* 0x0001e20000100800 */
[-C--:B------:R-:W-:Y:S02]  /*1d9e0*/  IADD3 R218, P3, R218, R12.reuse, RZ ;  /* 0x0000000cdada7210 */ /* 0x080fe40007f7e0ff */
[-C--:B------:R-:W-:Y:S02]  /*1d9f0*/  IADD3 R15, P5, R15, R12.reuse, RZ ;  /* 0x0000000c0f0f7210 */ /* 0x080fe40007fbe0ff */
[----:B------:R-:W-:-:S03]  /*1da00*/  IADD3 R17, P1, R17, R12, RZ ;  /* 0x0000000c11117210 */ /* 0x000fc60007f3e0ff */
[----:B------:R-:W-:Y:S04]  /*1da10*/  STL [R1+0xd44], R15 ;  /* 0x000d440f01007387 */ /* 0x000fe80000100800 */
[----:B0-----:R-:W2:Y:S04]  /*1da20*/  LDL.LU R23, [R1+0xd0c] ;  /* 0x000d0c0001177983 */ /* 0x001ea80000300800 */
[----:B------:R-:W-:Y:S04]  /*1da30*/  STL [R1+0xd34], R17 ;  /* 0x000d341101007387 */ /* 0x000fe80000100800 */
[----:B------:R0:W-:Y:S04]  /*1da40*/  STL [R1+0xd1c], R22 ;  /* 0x000d1c1601007387 */ /* 0x0001e80000100800 */
[----:B------:R-:W-:Y:S01]  /*1da50*/  STL [R1+0xd2c], R219 ;  /* 0x000d2cdb01007387 */ /* 0x000fe20000100800 */
[----:B------:R-:W-:Y:S01]  /*1da60*/  IMAD.X R217, R217, 0x1, R0, P5 ;  /* 0x00000001d9d97824 */ /* 0x000fe200028e0600 */
[----:B------:R-:W-:-:S02]  /*1da70*/  IADD3 R216, P5, R216, R12, RZ ;  /* 0x0000000cd8d87210 */ /* 0x000fc40007fbe0ff */
[----:B0-----:R-:W3:Y:S01]  /*1da80*/  LDL.LU R22, [R1+0xd30] ;  /* 0x000d300001167983 */ /* 0x001ee20000300800 */
[----:B------:R-:W-:-:S03]  /*1da90*/  IMAD.X R19, R19, 0x1, R0, P6 ;  /* 0x0000000113137824 */ /* 0x000fc600030e0600 */
[----:B------:R-:W-:Y:S04]  /*1daa0*/  STL [R1+0xd24], R218 ;  /* 0x000d24da01007387 */ /* 0x000fe80000100800 */
[----:B------:R-:W-:Y:S04]  /*1dab0*/  STL [R1+0xd40], R217 ;  /* 0x000d40d901007387 */ /* 0x000fe80000100800 */
[----:B------:R-:W-:Y:S04]  /*1dac0*/  STL [R1+0xd14], R216 ;  /* 0x000d14d801007387 */ /* 0x000fe80000100800 */
[----:B------:R0:W-:Y:S04]  /*1dad0*/  STL [R1+0xd38], R19 ;  /* 0x000d381301007387 */ /* 0x0001e80000100800 */
[----:B------:R-:W4:Y:S04]  /*1dae0*/  LDL.LU R15, [R1+0xd04] ;  /* 0x000d0400010f7983 */ /* 0x000f280000300800 */
[----:B0-----:R-:W4:Y:S04]  /*1daf0*/  LDL.LU R19, [R1+0xd28] ;  /* 0x000d280001137983 */ /* 0x001f280000300800 */
[----:B------:R-:W4:Y:S04]  /*1db00*/  LDL.LU R17, [R1+0xcfc] ;  /* 0x000cfc0001117983 */ /* 0x000f280000300800 */
[----:B------:R-:W4:Y:S04]  /*1db10*/  LDL.LU R219, [R1+0xd20] ;  /* 0x000d200001db7983 */ /* 0x000f280000300800 */
[----:B------:R-:W4:Y:S01]  /*1db20*/  LDL.LU R218, [R1+0xcf4] ;  /* 0x000cf40001da7983 */ /* 0x000f220000300800 */
[----:B--2---:R-:W-:-:S05]  /*1db30*/  IADD3 R23, P6, R23, R12, RZ ;  /* 0x0000000c17177210 */ /* 0x004fca0007fde0ff */
[----:B------:R0:W-:Y:S01]  /*1db40*/  STL [R1+0xd0c], R23 ;  /* 0x000d0c1701007387 */ /* 0x0001e20000100800 */
[----:B---3--:R-:W-:-:S03]  /*1db50*/  IMAD.X R22, R22, 0x1, R0, P1 ;  /* 0x0000000116167824 */ /* 0x008fc600008e0600 */
[----:B0-----:R-:W2:Y:S04]  /*1db60*/  LDL.LU R23, [R1+0xd18] ;  /* 0x000d180001177983 */ /* 0x001ea80000300800 */
[----:B------:R-:W3:Y:S04]  /*1db70*/  LDL.LU R217, [R1+0xcec] ;  /* 0x000cec0001d97983 */ /* 0x000ee80000300800 */
[----:B------:R0:W-:Y:S04]  /*1db80*/  STL [R1+0xd30], R22 ;  /* 0x000d301601007387 */ /* 0x0001e80000100800 */
[----:B------:R-:W3:Y:S01]  /*1db90*/  LDL.LU R216, [R1+0xd10] ;  /* 0x000d100001d87983 */ /* 0x000ee20000300800 */
[----:B----4-:R-:W-:-:S03]  /*1dba0*/  IADD3 R15, P1, R15, R12, RZ ;  /* 0x0000000c0f0f7210 */ /* 0x010fc60007f3e0ff */
[----:B0-----:R-:W4:Y:S01]  /*1dbb0*/  LDL.LU R22, [R1+0xce4] ;  /* 0x000ce40001167983 */ /* 0x001f220000300800 */
[----:B------:R-:W-:-:S05]  /*1dbc0*/  IMAD.X R19, R19, 0x1, R0, P2 ;  /* 0x0000000113137824 */ /* 0x000fca00010e0600 */
[----:B------:R0:W-:Y:S04]  /*1dbd0*/  STL [R1+0xd28], R19 ;  /* 0x000d281301007387 */ /* 0x0001e80000100800 */
[----:B------:R-:W-:Y:S04]  /*1dbe0*/  STL [R1+0xd04], R15 ;  /* 0x000d040f01007387 */ /* 0x000fe80000100800 */
[----:B0-----:R-:W4:Y:S01]  /*1dbf0*/  LDL.LU R19, [R1+0xd08] ;  /* 0x000d080001137983 */ /* 0x001f220000300800 */
[-C--:B------:R-:W-:Y:S01]  /*1dc00*/  IADD3 R17, P2, R17, R12.reuse, RZ ;  /* 0x0000000c11117210 */ /* 0x080fe20007f5e0ff */
[----:B------:R-:W-:Y:S01]  /*1dc10*/  IMAD.X R219, R219, 0x1, R0, P3 ;  /* 0x00000001dbdb7824 */ /* 0x000fe200018e0600 */
[----:B------:R-:W-:-:S03]  /*1dc20*/  IADD3 R218, P3, R218, R12, RZ ;  /* 0x0000000cdada7210 */ /* 0x000fc60007f7e0ff */
[----:B------:R-:W-:Y:S01]  /*1dc30*/  STL [R1+0xcfc], R17 ;  /* 0x000cfc1101007387 */ /* 0x000fe20000100800 */
[--C-:B--2---:R-:W-:Y:S01]  /*1dc40*/  IMAD.X R23, R23, 0x1, R0.reuse, P4 ;  /* 0x0000000117177824 */ /* 0x104fe200020e0600 */
[----:B---3--:R-:W-:Y:S01]  /*1dc50*/  IADD3 R217, P4, R217, R12, RZ ;  /* 0x0000000cd9d97210 */ /* 0x008fe20007f9e0ff */
[----:B------:R-:W-:-:S03]  /*1dc60*/  IMAD.X R216, R216, 0x1, R0, P5 ;  /* 0x00000001d8d87824 */ /* 0x000fc600028e0600 */
[----:B------:R0:W-:Y:S04]  /*1dc70*/  STL [R1+0xd18], R23 ;  /* 0x000d181701007387 */ /* 0x0001e80000100800 */
[----:B------:R-:W-:Y:S01]  /*1dc80*/  STL [R1+0xd20], R219 ;  /* 0x000d20db01007387 */ /* 0x000fe20000100800 */
[----:B----4-:R-:W-:-:S03]  /*1dc90*/  IADD3 R22, P5, R22, R12, RZ ;  /* 0x0000000c16167210 */ /* 0x010fc60007fbe0ff */
[----:B0-----:R-:W2:Y:S04]  /*1dca0*/  LDL.LU R23, [R1+0xcdc] ;  /* 0x000cdc0001177983 */ /* 0x001ea80000300800 */
[----:B------:R-:W-:Y:S04]  /*1dcb0*/  STL [R1+0xcf4], R218 ;  /* 0x000cf4da01007387 */ /* 0x000fe80000100800 */
[----:B------:R-:W-:Y:S04]  /*1dcc0*/  STL [R1+0xcec], R217 ;  /* 0x000cecd901007387 */ /* 0x000fe80000100800 */
[----:B------:R-:W-:Y:S04]  /*1dcd0*/  STL [R1+0xd10], R216 ;  /* 0x000d10d801007387 */ /* 0x000fe80000100800 */
[----:B------:R0:W-:Y:S04]  /*1dce0*/  STL [R1+0xce4], R22 ;  /* 0x000ce41601007387 */ /* 0x0001e80000100800 */
[----:B------:R-:W3:Y:S04]  /*1dcf0*/  LDL.LU R15, [R1+0xd00] ;  /* 0x000d0000010f7983 */ /* 0x000ee80000300800 */
[----:B0-----:R-:W4:Y:S01]  /*1dd00*/  LDL.LU R22, [R1+0xcd4] ;  /* 0x000cd40001167983 */ /* 0x001f220000300800 */
[----:B------:R-:W-:-:S03]  /*1dd10*/  IMAD.X R19, R19, 0x1, R0, P6 ;  /* 0x0000000113137824 */ /* 0x000fc600030e0600 */
[----:B------:R-:W4:Y:S04]  /*1dd20*/  LDL.LU R17, [R1+0xcf8] ;  /* 0x000cf80001117983 */ /* 0x000f280000300800 */
[----:B------:R-:W4:Y:S04]  /*1dd30*/  LDL.LU R219, [R1+0xccc] ;  /* 0x000ccc0001db7983 */ /* 0x000f280000300800 */
[----:B------:R-:W4:Y:S04]  /*1dd40*/  LDL.LU R218, [R1+0xcf0] ;  /* 0x000cf00001da7983 */ /* 0x000f280000300800 */
[----:B------:R0:W-:Y:S04]  /*1dd50*/  STL [R1+0xd08], R19 ;  /* 0x000d081301007387 */ /* 0x0001e80000100800 */
[----:B0-----:R-:W4:Y:S04]  /*1dd60*/  LDL.LU R19, [R1+0xcc4] ;  /* 0x000cc40001137983 */ /* 0x001f280000300800 */
[----:B------:R-:W4:Y:S01]  /*1dd70*/  LDL.LU R217, [R1+0xce8] ;  /* 0x000ce80001d97983 */ /* 0x000f220000300800 */
[----:B--2---:R-:W-:-:S05]  /*1dd80*/  IADD3 R23, P6, R23, R12, RZ ;  /* 0x0000000c17177210 */ /* 0x004fca0007fde0ff */
[----:B------:R0:W-:Y:S01]  /*1dd90*/  STL [R1+0xcdc], R23 ;  /* 0x000cdc1701007387 */ /* 0x0001e20000100800 */
[----:B---3--:R-:W-:-:S03]  /*1dda0*/  IMAD.X R15, R15, 0x1, R0, P1 ;  /* 0x000000010f0f7824 */ /* 0x008fc600008e0600 */
[----:B------:R-:W2:Y:S01]  /*1ddb0*/  LDL.LU R216, [R1+0xcbc] ;  /* 0x000cbc0001d87983 */ /* 0x000ea20000300800 */
[----:B----4-:R-:W-:-:S03]  /*1ddc0*/  IADD3 R22, P1, R22, R12, RZ ;  /* 0x0000000c16167210 */ /* 0x010fc60007f3e0ff */
[----:B0-----:R-:W3:Y:S04]  /*1ddd0*/  LDL.LU R23, [R1+0xce0] ;  /* 0x000ce00001177983 */ /* 0x001ee80000300800 */
[----:B------:R0:W-:Y:S04]  /*1dde0*/  STL [R1+0xcd4], R22 ;  /* 0x000cd41601007387 */ /* 0x0001e80000100800 */
[----:B------:R-:W-:Y:S01]  /*1ddf0*/  STL [R1+0xd00], R15 ;  /* 0x000d000f01007387 */ /* 0x000fe20000100800 */
[--C-:B------:R-:W-:Y:S02]  /*1de00*/  IMAD.X R17, R17, 0x1, R0.reuse, P2 ;  /* 0x0000000111117824 */ /* 0x100fe400010e0600 */
[----:B------:R-:W-:Y:S01]  /*1de10*/  IMAD.X R218, R218, 0x1, R0, P3 ;  /* 0x00000001dada7824 */ /* 0x000fe200018e0600 */
[----:B0-----:R-:W4:Y:S01]  /*1de20*/  LDL.LU R22, [R1+0xcb4] ;  /* 0x000cb40001167983 */ /* 0x001f220000300800 */
[----:B------:R-:W-:-:S02]  /*1de30*/  IADD3 R19, P3, R19, R12, RZ ;  /* 0x0000000c13137210 */ /* 0x000fc40007f7e0ff */
[----:B------:R-:W-:Y:S01]  /*1de40*/  IADD3 R219, P2, R219, R12, RZ ;  /* 0x0000000cdbdb7210 */ /* 0x000fe20007f5e0ff */
[----:B------:R-:W-:Y:S04]  /*1de50*/  STL [R1+0xcf8], R17 ;  /* 0x000cf81101007387 */ /* 0x000fe80000100800 */
[----:B------:R0:W-:Y:S04]  /*1de60*/  STL [R1+0xcc4], R19 ;  /* 0x000cc41301007387 */ /* 0x0001e80000100800 */
[----:B------:R-:W-:Y:S04]  /*1de70*/  STL [R1+0xccc], R219 ;  /* 0x000cccdb01007387 */ /* 0x000fe80000100800 */
[----:B0-----:R-:W4:Y:S01]  /*1de80*/  LDL.LU R19, [R1+0xcd8] ;  /* 0x000cd80001137983 */ /* 0x001f220000300800 */
[----:B------:R-:W-:-:S03]  /*1de90*/  IMAD.X R217, R217, 0x1, R0, P4 ;  /* 0x00000001d9d97824 */ /* 0x000fc600020e0600 */
[----:B------:R-:W-:Y:S04]  /*1dea0*/  STL [R1+0xcf0], R218 ;  /* 0x000cf0da01007387 */ /* 0x000fe80000100800 */
[----:B------:R-:W-:Y:S01]  /*1deb0*/  STL [R1+0xce8], R217 ;  /* 0x000ce8d901007387 */ /* 0x000fe20000100800 */
[----:B--2---:R-:W-:Y:S01]  /*1dec0*/  IADD3 R216, P4, R216, R12, RZ ;  /* 0x0000000cd8d87210 */ /* 0x004fe20007f9e0ff */
[----:B---3--:R-:W-:-:S04]  /*1ded0*/  IMAD.X R23, R23, 0x1, R0, P5 ;  /* 0x0000000117177824 */ /* 0x008fc800028e0600 */
[----:B------:R-:W-:Y:S04]  /*1dee0*/  STL [R1+0xcbc], R216 ;  /* 0x000cbcd801007387 */ /* 0x000fe80000100800 */
[----:B------:R0:W-:Y:S04]  /*1def0*/  STL [R1+0xce0], R23 ;  /* 0x000ce01701007387 */ /* 0x0001e80000100800 */
[----:B------:R-:W2:Y:S01]  /*1df00*/  LDL.LU R15, [R1+0xcac] ;  /* 0x000cac00010f7983 */ /* 0x000ea20000300800 */
[----:B----4-:R-:W-:-:S03]  /*1df10*/  IADD3 R22, P5, R22, R12, RZ ;  /* 0x0000000c16167210 */ /* 0x010fc60007fbe0ff */
[----:B0-----:R-:W3:Y:S04]  /*1df20*/  LDL.LU R23, [R1+0xcd0] ;  /* 0x000cd00001177983 */ /* 0x001ee80000300800 */
[----:B------:R-:W4:Y:S04]  /*1df30*/  LDL.LU R17, [R1+0xca4] ;  /* 0x000ca40001117983 */ /* 0x000f280000300800 */
[----:B------:R-:W4:Y:S04]  /*1df40*/  LDL.LU R219, [R1+0xcc8] ;  /* 0x000cc80001db7983 */ /* 0x000f280000300800 */
[----:B------:R-:W4:Y:S04]  /*1df50*/  LDL.LU R218, [R1+0xc9c] ;  /* 0x000c9c0001da7983 */ /* 0x000f280000300800 */
[----:B------:R0:W-:Y:S04]  /*1df60*/  STL [R1+0xcb4], R22 ;  /* 0x000cb41601007387 */ /* 0x0001e80000100800 */
[----:B0-----:R-:W4:Y:S01]  /*1df70*/  LDL.LU R22, [R1+0xcc0] ;  /* 0x000cc00001167983 */ /* 0x001f220000300800 */
[----:B------:R-:W-:-:S03]  /*1df80*/  IMAD.X R19, R19, 0x1, R0, P6 ;  /* 0x0000000113137824 */ /* 0x000fc600030e0600 */
[----:B------:R-:W4:Y:S04]  /*1df90*/  LDL.LU R217, [R1+0xc94] ;  /* 0x000c940001d97983 */ /* 0x000f280000300800 */
[----:B------:R0:W-:Y:S04]  /*1dfa0*/  STL [R1+0xcd8], R19 ;  /* 0x000cd81301007387 */ /* 0x0001e80000100800 */
[----:B------:R-:W4:Y:S04]  /*1dfb0*/  LDL.LU R216, [R1+0xcb8] ;  /* 0x000cb80001d87983 */ /* 0x000f280000300800 */
[----:B0-----:R-:W4:Y:S01]  /*1dfc0*/  LDL.LU R19, [R1+0xc8c] ;  /* 0x000c8c0001137983 */ /* 0x001f220000300800 */
[-C--:B--2---:R-:W-:Y:S01]  /*1dfd0*/  IADD3 R15, P6, R15, R12.reuse, RZ ;  /* 0x0000000c0f0f7210 */ /* 0x084fe20007fde0ff */
[--C-:B---3--:R-:W-:Y:S01]  /*1dfe0*/  IMAD.X R23, R23, 0x1, R0.reuse, P1 ;  /* 0x0000000117177824 */ /* 0x108fe200008e0600 */
[----:B----4-:R-:W-:Y:S01]  /*1dff0*/  IADD3 R17, P1, R17, R12, RZ ;  /* 0x0000000c11117210 */ /* 0x010fe20007f3e0ff */
[----:B------:R-:W-:-:S03]  /*1e000*/  IMAD.X R219, R219, 0x1, R0, P2 ;  /* 0x00000001dbdb7824 */ /* 0x000fc600010e0600 */
[----:B------:R0:W-:Y:S04]  /*1e010*/  STL [R1+0xcd0], R23 ;  /* 0x000cd01701007387 */ /* 0x0001e80000100800 */
[----:B------:R-:W-:Y:S01]  /*1e020*/  STL [R1+0xcac], R15 ;  /* 0x000cac0f01007387 */ /* 0x000fe20000100800 */
[----:B------:R-:W-:-:S03]  /*1e030*/  IMAD.X R22, R22, 0x1, R0, P3 ;  /* 0x0000000116167824 */ /* 0x000fc600018e0600 */
[----:B0-----:R-:W2:Y:S04]  /*1e040*/  LDL.LU R23, [R1+0xcb0] ;  /* 0x000cb00001177983 */ /* 0x001ea80000300800 */
[----:B------:R-:W-:Y:S04]  /*1e050*/  STL [R1+0xca4], R17 ;  /* 0x000ca41101007387 */ /* 0x000fe80000100800 */
[----:B------:R0:W-:Y:S04]  /*1e060*/  STL [R1+0xcc0], R22 ;  /* 0x000cc01601007387 */ /* 0x0001e80000100800 */
[----:B------:R-:W-:Y:S01]  /*1e070*/  STL [R1+0xcc8], R219 ;  /* 0x000cc8db01007387 */ /* 0x000fe20000100800 */
[----:B------:R-:W-:-:S02]  /*1e080*/  IADD3 R218, P2, R218, R12, RZ ;  /* 0x0000000cdada7210 */ /* 0x000fc40007f5e0ff */
[-C--:B------:R-:W-:Y:S01]  /*1e090*/  IADD3 R217, P3, R217, R12.reuse, RZ ;  /* 0x0000000cd9d97210 */ /* 0x080fe20007f7e0ff */
[----:B------:R-:W-:Y:S01]  /*1e0a0*/  IMAD.X R216, R216, 0x1, R0, P4 ;  /* 0x00000001d8d87824 */ /* 0x000fe200020e0600 */
[----:B0-----:R-:W3:Y:S01]  /*1e0b0*/  LDL.LU R22, [R1+0xc84] ;  /* 0x000c840001167983 */ /* 0x001ee20000300800 */
[----:B------:R-:W-:-:S03]  /*1e0c0*/  IADD3 R19, P4, R19, R12, RZ ;  /* 0x0000000c13137210 */ /* 0x000fc60007f9e0ff */
        /* <DEDUP_REMOVED lines=9> */
[----:B--2---:R-:W-:-:S05]  /*1e160*/  IMAD.X R23, R23, 0x1, R0, P5 ;  /* 0x0000000117177824 */ /* 0x004fca00028e0600 */
[----:B------:R0:W-:Y:S01]  /*1e170*/  STL [R1+0xcb0], R23 ;  /* 0x000cb01701007387 */ /* 0x0001e20000100800 */
[----:B---3--:R-:W-:-:S03]  /*1e180*/  IADD3 R22, P5, R22, R12, RZ ;  /* 0x0000000c16167210 */ /* 0x008fc60007fbe0ff */
[----:B0-----:R-:W2:Y:S04]  /*1e190*/  LDL.LU R23, [R1+0xc6c] ;  /* 0x000c6c0001177983 */ /* 0x001ea80000300800 */
[----:B------:R-:W3:Y:S04]  /*1e1a0*/  LDL.LU R217, [R1+0xc90] ;  /* 0x000c900001d97983 */ /* 0x000ee80000300800 */
[----:B------:R0:W-:Y:S04]  /*1e1b0*/  STL [R1+0xc84], R22 ;  /* 0x000c841601007387 */ /* 0x0001e80000100800 */
[----:B------:R-:W3:Y:S01]  /*1e1c0*/  LDL.LU R216, [R1+0xc64] ;  /* 0x000c640001d87983 */ /* 0x000ee20000300800 */
[----:B----4-:R-:W-:-:S03]  /*1e1d0*/  IMAD.X R15, R15, 0x1, R0, P6 ;  /* 0x000000010f0f7824 */ /* 0x010fc600030e0600 */
[----:B0-----:R-:W4:Y:S01]  /*1e1e0*/  LDL.LU R22, [R1+0xc88] ;  /* 0x000c880001167983 */ /* 0x001f220000300800 */
[----:B------:R-:W-:-:S05]  /*1e1f0*/  IADD3 R19, P6, R19, R12, RZ ;  /* 0x0000000c13137210 */ /* 0x000fca0007fde0ff */
[----:B------:R0:W-:Y:S04]  /*1e200*/  STL [R1+0xc7c], R19 ;  /* 0x000c7c1301007387 */ /* 0x0001e80000100800 */
[----:B------:R-:W-:Y:S04]  /*1e210*/  STL [R1+0xca8], R15 ;  /* 0x000ca80f01007387 */ /* 0x000fe80000100800 */
[----:B0-----:R-:W4:Y:S01]  /*1e220*/  LDL.LU R19, [R1+0xc5c] ;  /* 0x000c5c0001137983 */ /* 0x001f220000300800 */
[--C-:B------:R-:W-:Y:S02]  /*1e230*/  IMAD.X R17, R17, 0x1, R0.reuse, P1 ;  /* 0x0000000111117824 */ /* 0x100fe400008e0600 */
[----:B------:R-:W-:Y:S01]  /*1e240*/  IMAD.X R218, R218, 0x1, R0, P2 ;  /* 0x00000001dada7824 */ /* 0x000fe200010e0600 */
[----:B------:R-:W-:-:S02]  /*1e250*/  IADD3 R219, P1, R219, R12, RZ ;  /* 0x0000000cdbdb7210 */ /* 0x000fc40007f3e0ff */
[----:B------:R-:W-:Y:S01]  /*1e260*/  STL [R1+0xca0], R17 ;  /* 0x000ca01101007387 */ /* 0x000fe20000100800 */
[----:B--2---:R-:W-:Y:S01]  /*1e270*/  IADD3 R23, P2, R23, R12, RZ ;  /* 0x0000000c17177210 */ /* 0x004fe20007f5e0ff */
[----:B---3--:R-:W-:-:S04]  /*1e280*/  IMAD.X R217, R217, 0x1, R0, P3 ;  /* 0x00000001d9d97824 */ /* 0x008fc800018e0600 */
[----:B------:R0:W-:Y:S01]  /*1e290*/  STL [R1+0xc6c], R23 ;  /* 0x000c6c1701007387 */ /* 0x0001e20000100800 */
[----:B------:R-:W-:-:S03]  /*1e2a0*/  IADD3 R216, P3, R216, R12, RZ ;  /* 0x0000000cd8d87210 */ /* 0x000fc60007f7e0ff */
[----:B------:R-:W-:Y:S01]  /*1e2b0*/  STL [R1+0xc74], R219 ;  /* 0x000c74db01007387 */ /* 0x000fe20000100800 */
[----:B----4-:R-:W-:-:S03]  /*1e2c0*/  IMAD.X R22, R22, 0x1, R0, P4 ;  /* 0x0000000116167824 */ /* 0x010fc600020e0600 */
[----:B0-----:R-:W2:Y:S04]  /*1e2d0*/  LDL.LU R23, [R1+0xc80] ;  /* 0x000c800001177983 */ /* 0x001ea80000300800 */
[----:B------:R-:W-:Y:S04]  /*1e2e0*/  STL [R1+0xc98], R218 ;  /* 0x000c98da01007387 */ /* 0x000fe80000100800 */
[----:B------:R-:W-:Y:S04]  /*1e2f0*/  STL [R1+0xc90], R217 ;  /* 0x000c90d901007387 */ /* 0x000fe80000100800 */
[----:B------:R-:W-:Y:S04]  /*1e300*/  STL [R1+0xc64], R216 ;  /* 0x000c64d801007387 */ /* 0x000fe80000100800 */
[----:B------:R0:W-:Y:S04]  /*1e310*/  STL [R1+0xc88], R22 ;  /* 0x000c881601007387 */ /* 0x0001e80000100800 */
[----:B------:R-:W3:Y:S04]  /*1e320*/  LDL.LU R15, [R1+0xc54] ;  /* 0x000c5400010f7983 */ /* 0x000ee80000300800 */
[----:B0-----:R-:W4:Y:S01]  /*1e330*/  LDL.LU R22, [R1+0xc78] ;  /* 0x000c780001167983 */ /* 0x001f220000300800 */
[----:B------:R-:W-:-:S03]  /*1e340*/  IADD3 R19, P4, R19, R12, RZ ;  /* 0x0000000c13137210 */ /* 0x000fc60007f9e0ff */
[----:B------:R-:W4:Y:S04]  /*1e350*/  LDL.LU R17, [R1+0xc4c] ;  /* 0x000c4c0001117983 */ /* 0x000f280000300800 */
[----:B------:R-:W4:Y:S04]  /*1e360*/  LDL.LU R219, [R1+0xc70] ;  /* 0x000c700001db7983 */ /* 0x000f280000300800 */
[----:B------:R-:W4:Y:S04]  /*1e370*/  LDL.LU R218, [R1+0xc44] ;  /* 0x000c440001da7983 */ /* 0x000f280000300800 */
[----:B------:R0:W-:Y:S04]  /*1e380*/  STL [R1+0xc5c], R19 ;  /* 0x000c5c1301007387 */ /* 0x0001e80000100800 */
[----:B0-----:R-:W4:Y:S04]  /*1e390*/  LDL.LU R19, [R1+0xc68] ;  /* 0x000c680001137983 */ /* 0x001f280000300800 */
[----:B------:R-:W4:Y:S01]  /*1e3a0*/  LDL.LU R217, [R1+0xc3c] ;  /* 0x000c3c0001d97983 */ /* 0x000f220000300800 */
[----:B--2---:R-:W-:-:S05]  /*1e3b0*/  IMAD.X R23, R23, 0x1, R0, P5 ;  /* 0x0000000117177824 */ /* 0x004fca00028e0600 */
[----:B------:R0:W-:Y:S04]  /*1e3c0*/  STL [R1+0xc80], R23 ;  /* 0x000c801701007387 */ /* 0x0001e80000100800 */
[----:B------:R-:W2:Y:S01]  /*1e3d0*/  LDL.LU R216, [R1+0xc60] ;  /* 0x000c600001d87983 */ /* 0x000ea20000300800 */
[-C--:B---3--:R-:W-:Y:S01]  /*1e3e0*/  IADD3 R15, P5, R15, R12.reuse, RZ ;  /* 0x0000000c0f0f7210 */ /* 0x088fe20007fbe0ff */
[--C-:B----4-:R-:W-:Y:S02]  /*1e3f0*/  IMAD.X R22, R22, 0x1, R0.reuse, P6 ;  /* 0x0000000116167824 */ /* 0x110fe400030e0600 */
[----:B0-----:R-:W3:Y:S04]  /*1e400*/  LDL.LU R23, [R1+0xc34] ;  /* 0x000c340001177983 */ /* 0x001ee80000300800 */
[----:B------:R0:W-:Y:S04]  /*1e410*/  STL [R1+0xc78], R22 ;  /* 0x000c781601007387 */ /* 0x0001e80000100800 */
[----:B------:R-:W-:Y:S01]  /*1e420*/  STL [R1+0xc54], R15 ;  /* 0x000c540f01007387 */ /* 0x000fe20000100800 */
[----:B------:R-:W-:Y:S01]  /*1e430*/  IADD3 R17, P6, R17, R12, RZ ;  /* 0x0000000c11117210 */ /* 0x000fe20007fde0ff */
[----:B------:R-:W-:-:S02]  /*1e440*/  IMAD.X R219, R219, 0x1, R0, P1 ;  /* 0x00000001dbdb7824 */ /* 0x000fc400008e0600 */
[----:B0-----:R-:W4:Y:S01]  /*1e450*/  LDL.LU R22, [R1+0xc58] ;  /* 0x000c580001167983 */ /* 0x001f220000300800 */
[----:B------:R-:W-:-:S03]  /*1e460*/  IMAD.X R19, R19, 0x1, R0, P2 ;  /* 0x0000000113137824 */ /* 0x000fc600010e0600 */
[----:B------:R-:W-:Y:S04]  /*1e470*/  STL [R1+0xc4c], R17 ;  /* 0x000c4c1101007387 */ /* 0x000fe80000100800 */
[----:B------:R0:W-:Y:S04]  /*1e480*/  STL [R1+0xc68], R19 ;  /* 0x000c681301007387 */ /* 0x0001e80000100800 */
[----:B------:R-:W-:Y:S04]  /*1e490*/  STL [R1+0xc70], R219 ;  /* 0x000c70db01007387 */ /* 0x000fe80000100800 */
[----:B0-----:R-:W4:Y:S01]  /*1e4a0*/  LDL.LU R19, [R1+0xc2c] ;  /* 0x000c2c0001137983 */ /* 0x001f220000300800 */
[----:B------:R-:W-:-:S02]  /*1e4b0*/  IADD3 R218, P1, R218, R12, RZ ;  /* 0x0000000cdada7210 */ /* 0x000fc40007f3e0ff */
[----:B------:R-:W-:-:S03]  /*1e4c0*/  IADD3 R217, P2, R217, R12, RZ ;  /* 0x0000000cd9d97210 */ /* 0x000fc60007f5e0ff */
[----:B------:R-:W-:Y:S04]  /*1e4d0*/  STL [R1+0xc44], R218 ;  /* 0x000c44da01007387 */ /* 0x000fe80000100800 */
[----:B------:R-:W-:Y:S01]  /*1e4e0*/  STL [R1+0xc3c], R217 ;  /* 0x000c3cd901007387 */ /* 0x000fe20000100800 */
[----:B--2---:R-:W-:-:S05]  /*1e4f0*/  IMAD.X R216, R216, 0x1, R0, P3 ;  /* 0x00000001d8d87824 */ /* 0x004fca00018e0600 */
[----:B------:R-:W-:Y:S01]  /*1e500*/  STL [R1+0xc60], R216 ;  /* 0x000c60d801007387 */ /* 0x000fe20000100800 */
[----:B---3--:R-:W-:-:S05]  /*1e510*/  IADD3 R23, P3, R23, R12, RZ ;  /* 0x0000000c17177210 */ /* 0x008fca0007f7e0ff */
[----:B------:R0:W-:Y:S04]  /*1e520*/  STL [R1+0xc34], R23 ;  /* 0x000c341701007387 */ /* 0x0001e80000100800 */
[----:B------:R-:W2:Y:S01]  /*1e530*/  LDL.LU R15, [R1+0xc50] ;  /* 0x000c5000010f7983 */ /* 0x000ea20000300800 */
[----:B----4-:R-:W-:-:S03]  /*1e540*/  IMAD.X R22, R22, 0x1, R0, P4 ;  /* 0x0000000116167824 */ /* 0x010fc600020e0600 */
[----:B0-----:R-:W3:Y:S04]  /*1e550*/  LDL.LU R23, [R1+0xc24] ;  /* 0x000c240001177983 */ /* 0x001ee80000300800 */
[----:B------:R-:W4:Y:S04]  /*1e560*/  LDL.LU R17, [R1+0xc48] ;  /* 0x000c480001117983 */ /* 0x000f280000300800 */
[----:B------:R-:W4:Y:S04]  /*1e570*/  LDL.LU R219, [R1+0xc1c] ;  /* 0x000c1c0001db7983 */ /* 0x000f280000300800 */
[----:B------:R-:W4:Y:S04]  /*1e580*/  LDL.LU R218, [R1+0xc40] ;  /* 0x000c400001da7983 */ /* 0x000f280000300800 */
[----:B------:R0:W-:Y:S04]  /*1e590*/  STL [R1+0xc58], R22 ;  /* 0x000c581601007387 */ /* 0x0001e80000100800 */
[----:B0-----:R-:W4:Y:S01]  /*1e5a0*/  LDL.LU R22, [R1+0xc14] ;  /* 0x000c140001167983 */ /* 0x001f220000300800 */
[----:B------:R-:W-:-:S03]  /*1e5b0*/  IADD3 R19, P4, R19, R12, RZ ;  /* 0x0000000c13137210 */ /* 0x000fc60007f9e0ff */
[----:B------:R-:W4:Y:S04]  /*1e5c0*/  LDL.LU R217, [R1+0xc38] ;  /* 0x000c380001d97983 */ /* 0x000f280000300800 */
[----:B------:R0:W-:Y:S04]  /*1e5d0*/  STL [R1+0xc2c], R19 ;  /* 0x000c2c1301007387 */ /* 0x0001e80000100800 */
[----:B------:R-:W4:Y:S04]  /*1e5e0*/  LDL.LU R216, [R1+0xc0c] ;  /* 0x000c0c0001d87983 */ /* 0x000f280000300800 */
[----:B0-----:R-:W4:Y:S01]  /*1e5f0*/  LDL.LU R19, [R1+0xc30] ;  /* 0x000c300001137983 */ /* 0x001f220000300800 */
[--C-:B--2---:R-:W-:Y:S01]  /*1e600*/  IMAD.X R15, R15, 0x1, R0.reuse, P5 ;  /* 0x000000010f0f7824 */ /* 0x104fe200028e0600 */
[----:B---3--:R-:W-:Y:S01]  /*1e610*/  IADD3 R23, P5, R23, R12, RZ ;  /* 0x0000000c17177210 */ /* 0x008fe20007fbe0ff */
[----:B----4-:R-:W-:-:S02]  /*1e620*/  IMAD.X R17, R17, 0x1, R0, P6 ;  /* 0x0000000111117824 */ /* 0x010fc400030e0600 */
[----:B------:R-:W-:Y:S01]  /*1e630*/  IMAD.X R218, R218, 0x1, R0, P1 ;  /* 0x00000001dada7824 */ /* 0x000fe200008e0600 */
[-C--:B------:R-:W-:Y:S01]  /*1e640*/  IADD3 R219, P6, R219, R12.reuse, RZ ;  /* 0x0000000cdbdb7210 */ /* 0x080fe20007fde0ff */
[----:B------:R0:W-:Y:S04]  /*1e650*/  STL [R1+0xc24], R23 ;  /* 0x000c241701007387 */ /* 0x0001e80000100800 */
[----:B------:R-:W-:Y:S01]  /*1e660*/  STL [R1+0xc50], R15 ;  /* 0x000c500f01007387 */ /* 0x000fe20000100800 */
[----:B------:R-:W-:-:S03]  /*1e670*/  IADD3 R22, P1, R22, R12, RZ ;  /* 0x0000000c16167210 */ /* 0x000fc60007f3e0ff */
        /* <DEDUP_REMOVED lines=34> */
[----:B--2---:R-:W-:Y:S01]  /*1e8a0*/  IMAD.X R23, R23, 0x1, R0, P1 ;  /* 0x0000000117177824 */ /* 0x004fe200008e0600 */
[----:B---3--:R-:W-:-:S04]  /*1e8b0*/  IADD3 R217, P1, R217, R12, RZ ;  /* 0x0000000cd9d97210 */ /* 0x008fc80007f3e0ff */
[----:B------:R0:W-:Y:S01]  /*1e8c0*/  STL [R1+0xc10], R23 ;  /* 0x000c101701007387 */ /* 0x0001e20000100800 */
[----:B------:R-:W-:-:S03]  /*1e8d0*/  IMAD.X R216, R216, 0x1, R0, P2 ;  /* 0x00000001d8d87824 */ /* 0x000fc600010e0600 */
        /* <DEDUP_REMOVED lines=863> */
[----:B------:R0:W-:Y:S04]  /*21ed0*/  STL [R1+0x790], R216 ;  /* 0x000790d801007387 */ /* 0x0001e80000100800 */
[----:B------:R1:W-:Y:S04]  /*21ee0*/  STL [R1+0x764], R19 ;  /* 0x0007641301007387 */ /* 0x0003e80000100800 */
[----:B------:R-:W4:Y:S04]  /*21ef0*/  LDL.LU R15, [R1+0x780] ;  /* 0x00078000010f7983 */ /* 0x000f280000300800 */
[----:B0-----:R-:W4:Y:S04]  /*21f00*/  LDL.LU R216, [R1+0x754] ;  /* 0x0007540001d87983 */ /* 0x001f280000300800 */
[----:B------:R-:W4:Y:S04]  /*21f10*/  LDL.LU R17, [R1+0x778] ;  /* 0x0007780001117983 */ /* 0x000f280000300800 */
[----:B------:R-:W4:Y:S04]  /*21f20*/  LDL.LU R219, [R1+0x74c] ;  /* 0x00074c0001db7983 */ /* 0x000f280000300800 */
[----:B------:R-:W4:Y:S01]  /*21f30*/  LDL.LU R218, [R1+0x770] ;  /* 0x0007700001da7983 */ /* 0x000f220000300800 */
[----:B--2---:R-:W-:-:S05]  /*21f40*/  IMAD.X R23, R23, 0x1, R0, P2 ;  /* 0x0000000117177824 */ /* 0x004fca00010e0600 */
[----:B------:R0:W-:Y:S04]  /*21f50*/  STL [R1+0x788], R23 ;  /* 0x0007881701007387 */ /* 0x0001e80000100800 */
[----:B-1----:R-:W2:Y:S04]  /*21f60*/  LDL.LU R19, [R1+0x744] ;  /* 0x0007440001137983 */ /* 0x002ea80000300800 */
[----:B------:R-:W2:Y:S01]  /*21f70*/  LDL.LU R217, [R1+0x768] ;  /* 0x0007680001d97983 */ /* 0x000ea20000300800 */
[----:B---3--:R-:W-:-:S05]  /*21f80*/  IADD3 R22, P2, R22, R12, RZ ;  /* 0x0000000c16167210 */ /* 0x008fca0007f5e0ff */
[----:B------:R1:W-:Y:S04]  /*21f90*/  STL [R1+0x75c], R22 ;  /* 0x00075c1601007387 */ /* 0x0003e80000100800 */
[----:B0-----:R-:W3:Y:S01]  /*21fa0*/  LDL.LU R23, [R1+0x73c] ;  /* 0x00073c0001177983 */ /* 0x001ee20000300800 */
[----:B----4-:R-:W-:-:S03]  /*21fb0*/  IMAD.X R15, R15, 0x1, R0, P3 ;  /* 0x000000010f0f7824 */ /* 0x010fc600018e0600 */
[----:B-1----:R-:W4:Y:S01]  /*21fc0*/  LDL.LU R22, [R1+0x760] ;  /* 0x0007600001167983 */ /* 0x002f220000300800 */
        /* <DEDUP_REMOVED lines=9> */
[----:B------:R-:W-:-:S04]  /*22060*/  IMAD.X R217, R217, 0x1, R0, P6 ;  /* 0x00000001d9d97824 */ /* 0x000fc800030e0600 */
[----:B------:R0:W-:Y:S04]  /*22070*/  STL [R1+0x744], R19 ;  /* 0x0007441301007387 */ /* 0x0001e80000100800 */
[----:B------:R-:W-:Y:S01]  /*22080*/  STL [R1+0x74c], R219 ;  /* 0x00074cdb01007387 */ /* 0x000fe20000100800 */
[----:B---3--:R-:W-:-:S03]  /*22090*/  IADD3 R23, P6, R23, R12, RZ ;  /* 0x0000000c17177210 */ /* 0x008fc60007fde0ff */
[----:B0-----:R-:W2:Y:S04]  /*220a0*/  LDL.LU R19, [R1+0x758] ;  /* 0x0007580001137983 */ /* 0x001ea80000300800 */
[----:B------:R-:W-:Y:S04]  /*220b0*/  STL [R1+0x770], R218 ;  /* 0x000770da01007387 */ /* 0x000fe80000100800 */
[----:B------:R-:W-:Y:S04]  /*220c0*/  STL [R1+0x768], R217 ;  /* 0x000768d901007387 */ /* 0x000fe80000100800 */
[----:B------:R0:W-:Y:S01]  /*220d0*/  STL [R1+0x73c], R23 ;  /* 0x00073c1701007387 */ /* 0x0001e20000100800 */
[----:B----4-:R-:W-:-:S05]  /*220e0*/  IMAD.X R22, R22, 0x1, R0, P1 ;  /* 0x0000000116167824 */ /* 0x010fca00008e0600 */
[----:B------:R1:W-:Y:S01]  /*220f0*/  STL [R1+0x760], R22 ;  /* 0x0007601601007387 */ /* 0x0003e20000100800 */
[----:B0-----:R-:W-:Y:S02]  /*22100*/  IMAD.MOV.U32 R23, RZ, RZ, R21 ;  /* 0x000000ffff177224 */ /* 0x001fe400078e0015 */
[----:B------:R-:W-:Y:S02]  /*22110*/  IMAD.MOV.U32 R21, RZ, RZ, R251 ;  /* 0x000000ffff157224 */ /* 0x000fe400078e00fb */
[----:B-1----:R-:W-:Y:S02]  /*22120*/  IMAD.MOV.U32 R22, RZ, RZ, R252 ;  /* 0x000000ffff167224 */ /* 0x002fe400078e00fc */
[----:B------:R-:W-:Y:S02]  /*22130*/  IMAD.MOV.U32 R252, RZ, RZ, R250 ;  /* 0x000000fffffc7224 */ /* 0x000fe400078e00fa */
[----:B------:R-:W-:Y:S02]  /*22140*/  IMAD.MOV.U32 R250, RZ, RZ, R249 ;  /* 0x000000fffffa7224 */ /* 0x000fe400078e00f9 */
[----:B------:R-:W-:-:S02]  /*22150*/  IMAD.MOV.U32 R249, RZ, RZ, R248 ;  /* 0x000000fffff97224 */ /* 0x000fc400078e00f8 */
[----:B------:R-:W-:Y:S02]  /*22160*/  IMAD.MOV.U32 R248, RZ, RZ, R246 ;  /* 0x000000fffff87224 */ /* 0x000fe400078e00f6 */
[----:B------:R-:W-:Y:S02]  /*22170*/  IMAD.MOV.U32 R246, RZ, RZ, R245 ;  /* 0x000000fffff67224 */ /* 0x000fe400078e00f5 */
[----:B------:R-:W-:Y:S01]  /*22180*/  IMAD.MOV.U32 R245, RZ, RZ, R20 ;  /* 0x000000fffff57224 */ /* 0x000fe200078e0014 */
[----:B------:R-:W-:Y:S01]  /*22190*/  IADD3 R216, P1, R216, R12, RZ ;  /* 0x0000000cd8d87210 */ /* 0x000fe20007f3e0ff */
[----:B------:R-:W3:Y:S04]  /*221a0*/  LDL.LU R20, [R1+0x72c] ;  /* 0x00072c0001147983 */ /* 0x000ee80000300800 */
[----:B------:R-:W4:Y:S04]  /*221b0*/  LDL.LU R251, [R1+0x750] ;  /* 0x0007500001fb7983 */ /* 0x000f280000300800 */
        /* <DEDUP_REMOVED lines=8> */
[----:B------:R-:W2:Y:S04]  /*22240*/  LDL.LU R217, [R1+0x738] ;  /* 0x0007380001d97983 */ /* 0x000ea80000300800 */
[----:B0-----:R-:W2:Y:S01]  /*22250*/  LDL.LU R19, [R1+0x70c] ;  /* 0x00070c0001137983 */ /* 0x001ea20000300800 */
[-C--:B---3--:R-:W-:Y:S01]  /*22260*/  IADD3 R20, P2, R20, R12.reuse, RZ ;  /* 0x0000000c14147210 */ /* 0x088fe20007f5e0ff */
[----:B----4-:R-:W-:Y:S01]  /*22270*/  IMAD.X R251, R251, 0x1, R0, P3 ;  /* 0x00000001fbfb7824 */ /* 0x010fe200018e0600 */
[----:B------:R-:W-:-:S03]  /*22280*/  IADD3 R15, P3, R15, R12, RZ ;  /* 0x0000000c0f0f7210 */ /* 0x000fc60007f7e0ff */
[----:B------:R0:W-:Y:S01]  /*22290*/  STL [R1+0x72c], R20 ;  /* 0x00072c1401007387 */ /* 0x0001e20000100800 */
[----:B------:R-:W-:-:S03]  /*222a0*/  IMAD.X R17, R17, 0x1, R0, P4 ;  /* 0x0000000111117824 */ /* 0x000fc600020e0600 */
[----:B0-----:R-:W3:Y:S04]  /*222b0*/  LDL.LU R20, [R1+0xe28] ;  /* 0x000e280001147983 */ /* 0x001ee80000300800 */
[----:B------:R0:W-:Y:S01]  /*222c0*/  STL [R1+0x750], R251 ;  /* 0x000750fb01007387 */ /* 0x0001e20000100800 */
[----:B------:R-:W-:-:S03]  /*222d0*/  IMAD.X R216, R216, 0x1, R0, P5 ;  /* 0x00000001d8d87824 */ /* 0x000fc600028e0600 */
[----:B0-----:R-:W4:Y:S04]  /*222e0*/  LDL.LU R251, [R1+0x730] ;  /* 0x0007300001fb7983 */ /* 0x001f280000300800 */
[----:B------:R-:W-:Y:S04]  /*222f0*/  STL [R1+0x724], R15 ;  /* 0x0007240f01007387 */ /* 0x000fe80000100800 */
[----:B------:R0:W-:Y:S04]  /*22300*/  STL [R1+0x740], R216 ;  /* 0x000740d801007387 */ /* 0x0001e80000100800 */
[----:B------:R-:W-:Y:S04]  /*22310*/  STL [R1+0x748], R17 ;  /* 0x0007481101007387 */ /* 0x000fe80000100800 */
[----:B0-----:R-:W3:Y:S01]  /*22320*/  LDL.LU R216, [R1+0x704] ;  /* 0x0007040001d87983 */ /* 0x001ee20000300800 */
[----:B------:R-:W-:-:S02]  /*22330*/  IADD3 R219, P4, R219, R12, RZ ;  /* 0x0000000cdbdb7210 */ /* 0x000fc40007f9e0ff */
[----:B------:R-:W-:-:S03]  /*22340*/  IADD3 R218, P5, R218, R12, RZ ;  /* 0x0000000cdada7210 */ /* 0x000fc60007fbe0ff */
[----:B------:R-:W-:Y:S04]  /*22350*/  STL [R1+0x71c], R219 ;  /* 0x00071cdb01007387 */ /* 0x000fe80000100800 */
[----:B------:R-:W-:Y:S01]  /*22360*/  STL [R1+0x714], R218 ;  /* 0x000714da01007387 */ /* 0x000fe20000100800 */
[----:B--2---:R-:W-:-:S05]  /*22370*/  IMAD.X R217, R217, 0x1, R0, P6 ;  /* 0x00000001d9d97824 */ /* 0x004fca00030e0600 */
[----:B------:R-:W-:Y:S01]  /*22380*/  STL [R1+0x738], R217 ;  /* 0x000738d901007387 */ /* 0x000fe20000100800 */
[----:B------:R-:W-:-:S05]  /*22390*/  IADD3 R19, P6, R19, R12, RZ ;  /* 0x0000000c13137210 */ /* 0x000fca0007fde0ff */
[----:B------:R0:W-:Y:S04]  /*223a0*/  STL [R1+0x70c], R19 ;  /* 0x00070c1301007387 */ /* 0x0001e80000100800 */
[----:B------:R-:W2:Y:S04]  /*223b0*/  LDL.LU R15, [R1+0x6fc] ;  /* 0x0006fc00010f7983 */ /* 0x000ea80000300800 */
[----:B0-----:R-:W2:Y:S04]  /*223c0*/  LDL.LU R19, [R1+0x720] ;  /* 0x0007200001137983 */ /* 0x001ea80000300800 */
[----:B------:R-:W2:Y:S04]  /*223d0*/  LDL.LU R17, [R1+0x6f4] ;  /* 0x0006f40001117983 */ /* 0x000ea80000300800 */
[----:B------:R-:W2:Y:S04]  /*223e0*/  LDL.LU R219, [R1+0x718] ;  /* 0x0007180001db7983 */ /* 0x000ea80000300800 */
[----:B------:R-:W2:Y:S01]  /*223f0*/  LDL.LU R218, [R1+0x6ec] ;  /* 0x0006ec0001da7983 */ /* 0x000ea20000300800 */
[----:B----4-:R-:W-:-:S05]  /*22400*/  IMAD.X R251, R251, 0x1, R0, P1 ;  /* 0x00000001fbfb7824 */ /* 0x010fca00008e0600 */
[----:B------:R0:W-:Y:S01]  /*22410*/  STL [R1+0x730], R251 ;  /* 0x000730fb01007387 */ /* 0x0001e20000100800 */
[----:B---3--:R-:W-:-:S03]  /*22420*/  IADD3 R216, P1, R216, R12, RZ ;  /* 0x0000000cd8d87210 */ /* 0x008fc60007f3e0ff */
[----:B0-----:R-:W3:Y:S04]  /*22430*/  LDL.LU R251, [R1+0x710] ;  /* 0x0007100001fb7983 */ /* 0x001ee80000300800 */
[----:B------:R-:W4:Y:S04]  /*22440*/  LDL.LU R12, [R1+0x728] ;  /* 0x00072800010c7983 */ /* 0x000f280000300800 */
[----:B------:R0:W-:Y:S04]  /*22450*/  STL [R1+0x704], R216 ;  /* 0x000704d801007387 */ /* 0x0001e80000100800 */
[----:B------:R-:W3:Y:S04]  /*22460*/  LDL.LU R217, [R1+0x6e4] ;  /* 0x0006e40001d97983 */ /* 0x000ee80000300800 */
[----:B0-----:R-:W3:Y:S01]  /*22470*/  LDL.LU R216, [R1+0x708] ;  /* 0x0007080001d87983 */ /* 0x001ee20000300800 */
[----:B--2---:R-:W-:-:S02]  /*22480*/  IMAD.X R19, R19, 0x1, R0, P3 ;  /* 0x0000000113137824 */ /* 0x004fc400018e0600 */
[----:B----4-:R-:W-:-:S05]  /*22490*/  IMAD.X R12, R12, 0x1, R0, P2 ;  /* 0x000000010c0c7824 */ /* 0x010fca00010e0600 */
[----:B------:R0:W-:Y:S02]  /*224a0*/  STL [R1+0x728], R12 ;  /* 0x0007280c01007387 */ /* 0x0001e40000100800 */
[----:B0-----:R-:W0:Y:S02]  /*224b0*/  LDC R12, c[0x0][0x238] ;  /* 0x00008e00ff0c7b82 */ /* 0x001e240000000800 */
[----:B------:R1:W-:Y:S01]  /*224c0*/  STL [R1+0x720], R19 ;  /* 0x0007201301007387 */ /* 0x0003e20000100800 */
[--C-:B---3--:R-:W-:Y:S02]  /*224d0*/  IMAD.X R251, R251, 0x1, R0.reuse, P5 ;  /* 0x00000001fbfb7824 */ /* 0x108fe400028e0600 */
[----:B------:R-:W-:Y:S02]  /*224e0*/  IMAD.X R219, R219, 0x1, R0, P4 ;  /* 0x00000001dbdb7824 */ /* 0x000fe400020e0600 */
[----:B0-----:R-:W-:-:S04]  /*224f0*/  IMAD.SHL.U32 R12, R12, 0x80, RZ ;  /* 0x000000800c0c7824 */ /* 0x001fc800078e00ff */
[----:B------:R-:W-:-:S05]  /*22500*/  IMAD.SHL.U32 R12, R12, 0x2, RZ ;  /* 0x000000020c0c7824 */ /* 0x000fca00078e00ff */
[-C--:B------:R-:W-:Y:S02]  /*22510*/  IADD3 R15, P2, R15, R12.reuse, RZ ;  /* 0x0000000c0f0f7210 */ /* 0x080fe40007f5e0ff */
[----:B------:R-:W-:-:S03]  /*22520*/  IADD3 R17, P3, R17, R12, RZ ;  /* 0x0000000c11117210 */ /* 0x000fc60007f7e0ff */
[----:B------:R-:W-:Y:S04]  /*22530*/  STL [R1+0x6fc], R15 ;  /* 0x0006fc0f01007387 */ /* 0x000fe80000100800 */
[----:B-1----:R-:W2:Y:S04]  /*22540*/  LDL.LU R19, [R1+0x6dc] ;  /* 0x0006dc0001137983 */ /* 0x002ea80000300800 */
[----:B------:R-:W-:Y:S04]  /*22550*/  STL [R1+0x6f4], R17 ;  /* 0x0006f41101007387 */ /* 0x000fe80000100800 */
[----:B------:R0:W-:Y:S04]  /*22560*/  STL [R1+0x710], R251 ;  /* 0x000710fb01007387 */ /* 0x0001e80000100800 */
[----:B------:R-:W-:Y:S04]  /*22570*/  STL [R1+0x718], R219 ;  /* 0x000718db01007387 */ /* 0x000fe80000100800 */
[----:B0-----:R-:W3:Y:S01]  /*22580*/  LDL.LU R251, [R1+0x700] ;  /* 0x0007000001fb7983 */ /* 0x001ee20000300800 */
[----:B------:R-:W-:-:S02]  /*22590*/  IADD3 R218, P4, R218, R12, RZ ;  /* 0x0000000cdada7210 */ /* 0x000fc40007f9e0ff */
[-C--:B------:R-:W-:Y:S01]  /*225a0*/  IADD3 R217, P5, R217, R12.reuse, RZ ;  /* 0x0000000cd9d97210 */ /* 0x080fe20007fbe0ff */
[----:B------:R-:W-:Y:S02]  /*225b0*/  IMAD.X R216, R216, 0x1, R0, P6 ;  /* 0x00000001d8d87824 */ /* 0x000fe400030e0600 */
[----:B------:R-:W-:Y:S04]  /*225c0*/  STL [R1+0x6ec], R218 ;  /* 0x0006ecda01007387 */ /* 0x000fe80000100800 */
[----:B------:R-:W4:Y:S04]  /*225d0*/  LDL.LU R15, [R1+0x6d4] ;  /* 0x0006d400010f7983 */ /* 0x000f280000300800 */
[----:B------:R0:W-:Y:S04]  /*225e0*/  STL [R1+0x6e4], R217 ;  /* 0x0006e4d901007387 */ /* 0x0001e80000100800 */
[----:B------:R1:W-:Y:S04]  /*225f0*/  STL [R1+0x708], R216 ;  /* 0x000708d801007387 */ /* 0x0003e80000100800 */
[----:B------:R-:W4:Y:S04]  /*22600*/  LDL.LU R17, [R1+0x6f8] ;  /* 0x0006f80001117983 */ /* 0x000f280000300800 */
[----:B0-----:R-:W4:Y:S04]  /*22610*/  LDL.LU R217, [R1+0x6cc] ;  /* 0x0006cc0001d97983 */ /* 0x001f280000300800 */
[----:B------:R-:W4:Y:S04]  /*22620*/  LDL.LU R219, [R1+0x6f0] ;  /* 0x0006f00001db7983 */ /* 0x000f280000300800 */
[----:B------:R-:W4:Y:S04]  /*22630*/  LDL.LU R218, [R1+0x6c4] ;  /* 0x0006c40001da7983 */ /* 0x000f280000300800 */
[----:B-1----:R-:W4:Y:S01]  /*22640*/  LDL.LU R216, [R1+0x6e8] ;  /* 0x0006e80001d87983 */ /* 0x002f220000300800 */
[----:B--2---:R-:W-:-:S05]  /*22650*/  IADD3 R19, P6, R19, R12, RZ ;  /* 0x0000000c13137210 */ /* 0x004fca0007fde0ff */
[----:B------:R0:W-:Y:S01]  /*22660*/  STL [R1+0x6dc], R19 ;  /* 0x0006dc1301007387 */ /* 0x0001e20000100800 */
[----:B---3--:R-:W-:-:S03]  /*22670*/  IMAD.X R251, R251, 0x1, R0, P1 ;  /* 0x00000001fbfb7824 */ /* 0x008fc600008e0600 */
[----:B0-----:R-:W2:Y:S04]  /*22680*/  LDL.LU R19, [R1+0x6bc] ;  /* 0x0006bc0001137983 */ /* 0x001ea80000300800 */
[----:B------:R0:W-:Y:S02]  /*22690*/  STL [R1+0x700], R251 ;  /* 0x000700fb01007387 */ /* 0x0001e40000100800 */
[----:B0-----:R-:W-:Y:S02]  /*226a0*/  IMAD.MOV.U32 R251, RZ, RZ, R247 ;  /* 0x000000fffffb7224 */ /* 0x001fe400078e00f7 */
[----:B------:R-:W-:Y:S02]  /*226b0*/  IMAD.MOV.U32 R247, RZ, RZ, R2 ;  /* 0x000000fffff77224 */ /* 0x000fe400078e0002 */
[----:B------:R-:W3:Y:S01]  /*226c0*/  LDL.LU R2, [R1+0x6e0] ;  /* 0x0006e00001027983 */ /* 0x000ee20000300800 */
[-C--:B----4-:R-:W-:Y:S01]  /*226d0*/  IADD3 R15, P1, R15, R12.reuse, RZ ;  /* 0x0000000c0f0f7210 */ /* 0x090fe20007f3e0ff */
[--C-:B------:R-:W-:Y:S01]  /*226e0*/  IMAD.X R17, R17, 0x1, R0.reuse, P2 ;  /* 0x0000000111117824 */ /* 0x100fe200010e0600 */
[----:B------:R-:W-:Y:S01]  /*226f0*/  IADD3 R217, P2, R217, R12, RZ ;  /* 0x0000000cd9d97210 */ /* 0x000fe20007f5e0ff */
[----:B------:R-:W-:-:S02]  /*22700*/  IMAD.X R219, R219, 0x1, R0, P3 ;  /* 0x00000001dbdb7824 */ /* 0x000fc400018e0600 */
[----:B------:R-:W-:Y:S01]  /*22710*/  IMAD.X R216, R216, 0x1, R0, P4 ;  /* 0x00000001d8d87824 */ /* 0x000fe200020e0600 */
[----:B------:R-:W-:Y:S04]  /*22720*/  STL [R1+0x6d4], R15 ;  /* 0x0006d40f01007387 */ /* 0x000fe80000100800 */
[----:B------:R0:W-:Y:S04]  /*22730*/  STL [R1+0x6cc], R217 ;  /* 0x0006ccd901007387 */ /* 0x0001e80000100800 */
[----:B------:R-:W-:Y:S01]  /*22740*/  STL [R1+0x6f8], R17 ;  /* 0x0006f81101007387 */ /* 0x000fe20000100800 */
[----:B------:R-:W-:-:S03]  /*22750*/  IADD3 R218, P3, R218, R12, RZ ;  /* 0x0000000cdada7210 */ /* 0x000fc60007f7e0ff */
[----:B0-----:R-:W4:Y:S04]  /*22760*/  LDL.LU R217, [R1+0x6b4] ;  /* 0x0006b40001d97983 */ /* 0x001f280000300800 */
[----:B------:R-:W-:Y:S01]  /*22770*/  STL [R1+0x6f0], R219 ;  /* 0x0006f0db01007387 */ /* 0x000fe20000100800 */
[----:B--2---:R-:W-:-:S05]  /*22780*/  IADD3 R19, P4, R19, R12, RZ ;  /* 0x0000000c13137210 */ /* 0x004fca0007f9e0ff */
[----:B------:R0:W-:Y:S04]  /*22790*/  STL [R1+0x6bc], R19 ;  /* 0x0006bc1301007387 */ /* 0x0001e80000100800 */
[----:B------:R-:W-:Y:S04]  /*227a0*/  STL [R1+0x6c4], R218 ;  /* 0x0006c4da01007387 */ /* 0x000fe80000100800 */
[----:B0-----:R-:W2:Y:S01]  /*227b0*/  LDL.LU R19, [R1+0x6d8] ;  /* 0x0006d80001137983 */ /* 0x001ea20000300800 */
[----:B---3--:R-:W-:-:S03]  /*227c0*/  IMAD.X R2, R2, 0x1, R0, P5 ;  /* 0x0000000102027824 */ /* 0x008fc600028e0600 */
[----:B------:R-:W-:Y:S04]  /*227d0*/  STL [R1+0x6e8], R216 ;  /* 0x0006e8d801007387 */ /* 0x000fe80000100800 */
[----:B------:R0:W-:Y:S04]  /*227e0*/  STL [R1+0x6e0], R2 ;  /* 0x0006e00201007387 */ /* 0x0001e80000100800 */
[----:B0-----:R-:W3:Y:S04]  /*227f0*/  LDL.LU R2, [R1+0x6ac] ;  /* 0x0006ac0001027983 */ /* 0x001ee80000300800 */
[----:B------:R-:W3:Y:S04]  /*22800*/  LDL.LU R15, [R1+0x6d0] ;  /* 0x0006d000010f7983 */ /* 0x000ee80000300800 */
[----:B------:R-:W3:Y:S01]  /*22810*/  LDL.LU R216, [R1+0x6a4] ;  /* 0x0006a40001d87983 */ /* 0x000ee20000300800 */
[----:B----4-:R-:W-:-:S03]  /*22820*/  IADD3 R217, P5, R217, R12, RZ ;  /* 0x0000000cd9d97210 */ /* 0x010fc60007fbe0ff */
[----:B------:R-:W4:Y:S04]  /*22830*/  LDL.LU R17, [R1+0x6c8] ;  /* 0x0006c80001117983 */ /* 0x000f280000300800 */
[----:B------:R-:W4:Y:S04]  /*22840*/  LDL.LU R219, [R1+0x69c] ;  /* 0x00069c0001db7983 */ /* 0x000f280000300800 */
[----:B------:R-:W4:Y:S04]  /*22850*/  LDL.LU R218, [R1+0x6c0] ;  /* 0x0006c00001da7983 */ /* 0x000f280000300800 */
[----:B------:R0:W-:Y:S04]  /*22860*/  STL [R1+0x6b4], R217 ;  /* 0x0006b4d901007387 */ /* 0x0001e80000100800 */
[----:B0-----:R-:W4:Y:S01]  /*22870*/  LDL.LU R217, [R1+0x694] ;  /* 0x0006940001d97983 */ /* 0x001f220000300800 */
[----:B--2---:R-:W-:-:S05]  /*22880*/  IMAD.X R19, R19, 0x1, R0, P6 ;  /* 0x0000000113137824 */ /* 0x004fca00030e0600 */
[----:B------:R0:W-:Y:S04]  /*22890*/  STL [R1+0x6d8], R19 ;  /* 0x0006d81301007387 */ /* 0x0001e80000100800 */
[----:B0-----:R-:W2:Y:S01]  /*228a0*/  LDL.LU R19, [R1+0x6b8] ;  /* 0x0006b80001137983 */ /* 0x001ea20000300800 */
[-C--:B---3--:R-:W-:Y:S01]  /*228b0*/  IADD3 R2, P6, R2, R12.reuse, RZ ;  /* 0x0000000c02027210 */ /* 0x088fe20007fde0ff */
[----:B------:R-:W-:Y:S01]  /*228c0*/  IMAD.X R15, R15, 0x1, R0, P1 ;  /* 0x000000010f0f7824 */ /* 0x000fe200008e0600 */
[----:B------:R-:W-:-:S03]  /*228d0*/  IADD3 R216, P1, R216, R12, RZ ;  /* 0x0000000cd8d87210 */ /* 0x000fc60007f3e0ff */
[----:B------:R0:W-:Y:S04]  /*228e0*/  STL [R1+0x6ac], R2 ;  /* 0x0006ac0201007387 */ /* 0x0001e80000100800 */
[----:B0-----:R-:W3:Y:S04]  /*228f0*/  LDL.LU R2, [R1+0xe24] ;  /* 0x000e240001027983 */ /* 0x001ee80000300800 */
[----:B------:R0:W-:Y:S04]  /*22900*/  STL [R1+0x6a4], R216 ;  /* 0x0006a4d801007387 */ /* 0x0001e80000100800 */
[----:B------:R-:W-:Y:S04]  /*22910*/  STL [R1+0x6d0], R15 ;  /* 0x0006d00f01007387 */ /* 0x000fe80000100800 */
[----:B0-----:R-:W3:Y:S01]  /*22920*/  LDL.LU R216, [R1+0x68c] ;  /* 0x00068c0001d87983 */ /* 0x001ee20000300800 */
[----:B----4-:R-:W-:-:S02]  /*22930*/  IMAD.X R17, R17, 0x1, R0, P2 ;  /* 0x0000000111117824 */ /* 0x010fc400010e0600 */
[--C-:B------:R-:W-:Y:S01]  /*22940*/  IMAD.X R218, R218, 0x1, R0.reuse, P3 ;  /* 0x00000001dada7824 */ /* 0x100fe200018e0600 */
[-C--:B------:R-:W-:Y:S02]  /*22950*/  IADD3 R217, P3, R217, R12.reuse, RZ ;  /* 0x0000000cd9d97210 */ /* 0x080fe40007f7e0ff */
[----:B------:R-:W-:Y:S01]  /*22960*/  IADD3 R219, P2, R219, R12, RZ ;  /* 0x0000000cdbdb7210 */ /* 0x000fe20007f5e0ff */
[----:B------:R-:W-:Y:S04]  /*22970*/  STL [R1+0x6c8], R17 ;  /* 0x0006c81101007387 */ /* 0x000fe80000100800 */
[----:B------:R0:W-:Y:S04]  /*22980*/  STL [R1+0x694], R217 ;  /* 0x000694d901007387 */ /* 0x0001e80000100800 */
[----:B------:R-:W-:Y:S04]  /*22990*/  STL [R1+0x69c], R219 ;  /* 0x00069cdb01007387 */ /* 0x000fe80000100800 */
[----:B0-----:R-:W4:Y:S04]  /*229a0*/  LDL.LU R217, [R1+0x684] ;  /* 0x0006840001d97983 */ /* 0x001f280000300800 */
[----:B------:R-:W-:Y:S04]  /*229b0*/  STL [R1+0x6c0], R218 ;  /* 0x0006c0da01007387 */ /* 0x000fe80000100800 */
[----:B------:R-:W4:Y:S01]  /*229c0*/  LDL.LU R15, [R1+0x6a8] ;  /* 0x0006a800010f7983 */ /* 0x000f220000300800 */
[----:B--2---:R-:W-:-:S05]  /*229d0*/  IMAD.X R19, R19, 0x1, R0, P4 ;  /* 0x0000000113137824 */ /* 0x004fca00020e0600 */
[----:B------:R0:W-:Y:S04]  /*229e0*/  STL [R1+0x6b8], R19 ;  /* 0x0006b81301007387 */ /* 0x0001e80000100800 */
[----:B------:R-:W2:Y:S01]  /*229f0*/  LDL.LU R17, [R1+0x67c] ;  /* 0x00067c0001117983 */ /* 0x000ea20000300800 */
[----:B0-----:R-:W-:Y:S02]  /*22a00*/  IMAD.MOV.U32 R19, RZ, RZ, R23 ;  /* 0x000000ffff137224 */ /* 0x001fe400078e0017 */
[----:B------:R-:W-:Y:S02]  /*22a10*/  IMAD.MOV.U32 R23, RZ, RZ, R21 ;  /* 0x000000ffff177224 */ /* 0x000fe400078e0015 */
[----:B------:R-:W-:Y:S02]  /*22a20*/  IMAD.MOV.U32 R21, RZ, RZ, R252 ;  /* 0x000000ffff157224 */ /* 0x000fe400078e00fc */
[----:B------:R-:W-:-:S02]  /*22a30*/  IMAD.MOV.U32 R252, RZ, RZ, R250 ;  /* 0x000000fffffc7224 */ /* 0x000fc400078e00fa */
[----:B------:R-:W-:Y:S02]  /*22a40*/  IMAD.MOV.U32 R250, RZ, RZ, R249 ;  /* 0x000000fffffa7224 */ /* 0x000fe400078e00f9 */
[----:B------:R-:W-:Y:S02]  /*22a50*/  IMAD.MOV.U32 R249, RZ, RZ, R246 ;  /* 0x000000fffff97224 */ /* 0x000fe400078e00f6 */
[----:B------:R-:W-:Y:S02]  /*22a60*/  IMAD.MOV.U32 R246, RZ, RZ, R245 ;  /* 0x000000fffff67224 */ /* 0x000fe400078e00f5 */
[----:B------:R-:W2:Y:S01]  /*22a70*/  LDL.LU R245, [R1+0x6a0] ;  /* 0x0006a00001f57983 */ /* 0x000ea20000300800 */
[----:B---3--:R-:W-:-:S03]  /*22a80*/  IADD3 R216, P4, R216, R12, RZ ;  /* 0x0000000cd8d87210 */ /* 0x008fc60007f9e0ff */
[----:B------:R-:W3:Y:S04]  /*22a90*/  LDL.LU R12, [R1+0x6b0] ;  /* 0x0006b000010c7983 */ /* 0x000ee80000300800 */
[----:B------:R-:W2:Y:S04]  /*22aa0*/  LDL.LU R219, [R1+0x674] ;  /* 0x0006740001db7983 */ /* 0x000ea80000300800 */
[----:B------:R-:W2:Y:S04]  /*22ab0*/  LDL.LU R218, [R1+0x698] ;  /* 0x0006980001da7983 */ /* 0x000ea80000300800 */
[----:B------:R0:W-:Y:S04]  /*22ac0*/  STL [R1+0x68c], R216 ;  /* 0x00068cd801007387 */ /* 0x0001e80000100800 */
[----:B0-----:R-:W2:Y:S01]  /*22ad0*/  LDL.LU R216, [R1+0x66c] ;  /* 0x00066c0001d87983 */ /* 0x001ea20000300800 */
[----:B----4-:R-:W-:-:S02]  /*22ae0*/  IMAD.X R15, R15, 0x1, R0, P6 ;  /* 0x000000010f0f7824 */ /* 0x010fc400030e0600 */
[----:B---3--:R-:W-:-:S05]  /*22af0*/  IMAD.X R12, R12, 0x1, R0, P5 ;  /* 0x000000010c0c7824 */ /* 0x008fca00028e0600 */
[----:B------:R0:W-:Y:S02]  /*22b00*/  STL [R1+0x6b0], R12 ;  /* 0x0006b00c01007387 */ /* 0x0001e40000100800 */
[----:B0-----:R-:W0:Y:S01]  /*22b10*/  LDC R12, c[0x0][0x238] ;  /* 0x00008e00ff0c7b82 */ /* 0x001e220000000800 */
[--C-:B--2---:R-:W-:Y:S02]  /*22b20*/  IMAD.X R245, R245, 0x1, R0.reuse, P1 ;  /* 0x00000001f5f57824 */ /* 0x104fe400008e0600 */
[----:B------:R-:W-:Y:S02]  /*22b30*/  IMAD.X R218, R218, 0x1, R0, P2 ;  /* 0x00000001dada7824 */ /* 0x000fe400010e0600 */
[----:B0-----:R-:W-:-:S04]  /*22b40*/  IMAD.SHL.U32 R12, R12, 0x80, RZ ;  /* 0x000000800c0c7824 */ /* 0x001fc800078e00ff */
[----:B------:R-:W-:-:S05]  /*22b50*/  IMAD.SHL.U32 R12, R12, 0x2, RZ ;  /* 0x000000020c0c7824 */ /* 0x000fca00078e00ff */
[-C--:B------:R-:W-:Y:S02]  /*22b60*/  IADD3 R217, P5, R217, R12.reuse, RZ ;  /* 0x0000000cd9d97210 */ /* 0x080fe40007fbe0ff */
[----:B------:R-:W-:-:S03]  /*22b70*/  IADD3 R17, P6, R17, R12, RZ ;  /* 0x0000000c11117210 */ /* 0x000fc60007fde0ff */
[----:B------:R0:W-:Y:S01]  /*22b80*/  STL [R1+0x684], R217 ;  /* 0x000684d901007387 */ /* 0x0001e20000100800 */
[-C--:B------:R-:W-:Y:S02]  /*22b90*/  IADD3 R219, P1, R219, R12.reuse, RZ ;  /* 0x0000000cdbdb7210 */ /* 0x080fe40007f3e0ff */
[----:B------:R-:W-:Y:S01]  /*22ba0*/  IADD3 R216, P2, R216, R12, RZ ;  /* 0x0000000cd8d87210 */ /* 0x000fe20007f5e0ff */
[----:B0-----:R-:W2:Y:S04]  /*22bb0*/  LDL.LU R217, [R1+0x690] ;  /* 0x0006900001d97983 */ /* 0x001ea80000300800 */
[----:B------:R-:W-:Y:S04]  /*22bc0*/  STL [R1+0x6a8], R15 ;  /* 0x0006a80f01007387 */ /* 0x000fe80000100800 */
[----:B------:R0:W-:Y:S04]  /*22bd0*/  STL [R1+0x6a0], R245 ;  /* 0x0006a0f501007387 */ /* 0x0001e80000100800 */
[----:B------:R-:W-:Y:S01]  /*22be0*/  STL [R1+0x67c], R17 ;  /* 0x00067c1101007387 */ /* 0x000fe20000100800 */
[----:B0-----:R-:W-:-:S03]  /*22bf0*/  IMAD.MOV.U32 R245, RZ, RZ, R244 ;  /* 0x000000fffff57224 */ /* 0x001fc600078e00f4 */
[----:B------:R-:W3:Y:S04]  /*22c00*/  LDL.LU R244, [R1+0x664] ;  /* 0x0006640001f47983 */ /* 0x000ee80000300800 */
[----:B------:R-:W4:Y:S04]  /*22c10*/  LDL.LU R15, [R1+0x688] ;  /* 0x00068800010f7983 */ /* 0x000f280000300800 */
[----:B------:R-:W-:Y:S04]  /*22c20*/  STL [R1+0x674], R219 ;  /* 0x000674db01007387 */ /* 0x000fe80000100800 */
[----:B------:R0:W-:Y:S04]  /*22c30*/  STL [R1+0x66c], R216 ;  /* 0x00066cd801007387 */ /* 0x0001e80000100800 */
[----:B------:R1:W-:Y:S04]  /*22c40*/  STL [R1+0x698], R218 ;  /* 0x000698da01007387 */ /* 0x0003e80000100800 */
[----:B0-----:R-:W4:Y:S04]  /*22c50*/  LDL.LU R216, [R1+0x65c] ;  /* 0x00065c0001d87983 */ /* 0x001f280000300800 */
[----:B------:R-:W4:Y:S01]  /*22c60*/  LDL.LU R17, [R1+0x680] ;  /* 0x0006800001117983 */ /* 0x000f220000300800 */
[----:B--2---:R-:W-:-:S05]  /*22c70*/  IMAD.X R217, R217, 0x1, R0, P3 ;  /* 0x00000001d9d97824 */ /* 0x004fca00018e0600 */
[----:B------:R0:W-:Y:S04]  /*22c80*/  STL [R1+0x690], R217 ;  /* 0x000690d901007387 */ /* 0x0001e80000100800 */
[----:B------:R-:W2:Y:S04]  /*22c90*/  LDL.LU R219, [R1+0x654] ;  /* 0x0006540001db7983 */ /* 0x000ea80000300800 */
[----:B-1----:R-:W2:Y:S01]  /*22ca0*/  LDL.LU R218, [R1+0x678] ;  /* 0x0006780001da7983 */ /* 0x002ea20000300800 */
[----:B---3--:R-:W-:-:S03]  /*22cb0*/  IADD3 R244, P3, R244, R12, RZ ;  /* 0x0000000cf4f47210 */ /* 0x008fc60007f7e0ff */
[----:B0-----:R-:W3:Y:S01]  /*22cc0*/  LDL.LU R217, [R1+0x64c] ;  /* 0x00064c0001d97983 */ /* 0x001ee20000300800 */
[----:B----4-:R-:W-:-:S03]  /*22cd0*/  IMAD.X R15, R15, 0x1, R0, P4 ;  /* 0x000000010f0f7824 */ /* 0x010fc600020e0600 */
[----:B------:R0:W-:Y:S02]  /*22ce0*/  STL [R1+0x664], R244 ;  /* 0x000664f401007387 */ /* 0x0001e40000100800 */
[----:B0-----:R-:W-:Y:S02]  /*22cf0*/  IMAD.MOV.U32 R244, RZ, RZ, R2 ;  /* 0x000000fffff47224 */ /* 0x001fe400078e0002 */
[----:B------:R-:W4:Y:S01]  /*22d00*/  LDL.LU R2, [R1+0x670] ;  /* 0x0006700001027983 */ /* 0x000f220000300800 */
[----:B------:R-:W-:-:S03]  /*22d10*/  IADD3 R216, P4, R216, R12, RZ ;  /* 0x0000000cd8d87210 */ /* 0x000fc60007f9e0ff */
[----:B------:R-:W-:Y:S04]  /*22d20*/  STL [R1+0x688], R15 ;  /* 0x0006880f01007387 */ /* 0x000fe80000100800 */
[----:B------:R0:W-:Y:S04]  /*22d30*/  STL [R1+0x65c], R216 ;  /* 0x00065cd801007387 */ /* 0x0001e80000100800 */
[----:B0-----:R-:W4:Y:S01]  /*22d40*/  LDL.LU R216, [R1+0x644] ;  /* 0x0006440001d87983 */ /* 0x001f220000300800 */
[----:B------:R-:W-:-:S05]  /*22d50*/  IMAD.X R17, R17, 0x1, R0, P5 ;  /* 0x0000000111117824 */ /* 0x000fca00028e0600 */
[----:B------:R-:W-:Y:S01]  /*22d60*/  STL [R1+0x680], R17 ;  /* 0x0006801101007387 */ /* 0x000fe20000100800 */
[----:B--2---:R-:W-:Y:S01]  /*22d70*/  IADD3 R219, P5, R219, R12, RZ ;  /* 0x0000000cdbdb7210 */ /* 0x004fe20007fbe0ff */
[----:B------:R-:W-:-:S05]  /*22d80*/  IMAD.X R218, R218, 0x1, R0, P6 ;  /* 0x00000001dada7824 */ /* 0x000fca00030e0600 */
[----:B------:R0:W-:Y:S04]  /*22d90*/  STL [R1+0x678], R218 ;  /* 0x000678da01007387 */ /* 0x0001e80000100800 */
[----:B------:R-:W-:Y:S01]  /*22da0*/  STL [R1+0x654], R219 ;  /* 0x000654db01007387 */ /* 0x000fe20000100800 */
[----:B---3--:R-:W-:-:S03]  /*22db0*/  IADD3 R217, P6, R217, R12, RZ ;  /* 0x0000000cd9d97210 */ /* 0x008fc60007fde0ff */
[----:B0-----:R-:W2:Y:S01]  /*22dc0*/  LDL.LU R218, [R1+0x668] ;  /* 0x0006680001da7983 */ /* 0x001ea20000300800 */
[----:B----4-:R-:W-:-:S05]  /*22dd0*/  IMAD.X R2, R2, 0x1, R0, P1 ;  /* 0x0000000102027824 */ /* 0x010fca00008e0600 */
[----:B------:R0:W-:Y:S04]  /*22de0*/  STL [R1+0x670], R2 ;  /* 0x0006700201007387 */ /* 0x0001e80000100800 */
[----:B------:R1:W-:Y:S04]  /*22df0*/  STL [R1+0x64c], R217 ;  /* 0x00064cd901007387 */ /* 0x0003e80000100800 */
[----:B0-----:R-:W3:Y:S01]  /*22e00*/  LDL.LU R2, [R1+0x63c] ;  /* 0x00063c0001027983 */ /* 0x001ee20000300800 */
[----:B------:R-:W-:-:S03]  /*22e10*/  IADD3 R216, P1, R216, R12, RZ ;  /* 0x0000000cd8d87210 */ /* 0x000fc60007f3e0ff */
[----:B-1----:R-:W4:Y:S04]  /*22e20*/  LDL.LU R217, [R1+0x660] ;  /* 0x0006600001d97983 */ /* 0x002f280000300800 */
[----:B------:R-:W4:Y:S04]  /*22e30*/  LDL.LU R15, [R1+0x634] ;  /* 0x00063400010f7983 */ /* 0x000f280000300800 */
[----:B------:R0:W-:Y:S04]  /*22e40*/  STL [R1+0x644], R216 ;  /* 0x000644d801007387 */ /* 0x0001e80000100800 */
[----:B------:R-:W4:Y:S04]  /*22e50*/  LDL.LU R17, [R1+0x658] ;  /* 0x0006580001117983 */ /* 0x000f280000300800 */
[----:B0-----:R-:W4:Y:S04]  /*22e60*/  LDL.LU R216, [R1+0x62c] ;  /* 0x00062c0001d87983 */ /* 0x001f280000300800 */
[----:B------:R-:W4:Y:S01]  /*22e70*/  LDL.LU R219, [R1+0x650] ;  /* 0x0006500001db7983 */ /* 0x000f220000300800 */
[----:B--2---:R-:W-:-:S05]  /*22e80*/  IMAD.X R218, R218, 0x1, R0, P2 ;  /* 0x00000001dada7824 */ /* 0x004fca00010e0600 */
[----:B------:R0:W-:Y:S04]  /*22e90*/  STL [R1+0x668], R218 ;  /* 0x000668da01007387 */ /* 0x0001e80000100800 */
        /* <DEDUP_REMOVED lines=8> */
[----:B------:R-:W-:-:S03]  /*22f20*/  IADD3 R216, P4, R216, R12, RZ ;  /* 0x0000000cd8d87210 */ /* 0x000fc60007f9e0ff */
[----:B0-----:R-:W4:Y:S04]  /*22f30*/  LDL.LU R217, [R1+0x648] ;  /* 0x0006480001d97983 */ /* 0x001f280000300800 */
[----:B------:R-:W-:Y:S04]  /*22f40*/  STL [R1+0x634], R15 ;  /* 0x0006340f01007387 */ /* 0x000fe80000100800 */
[----:B------:R0:W-:Y:S04]  /*22f50*/  STL [R1+0x62c], R216 ;  /* 0x00062cd801007387 */ /* 0x0001e80000100800 */
[----:B------:R-:W-:Y:S04]  /*22f60*/  STL [R1+0x658], R17 ;  /* 0x0006581101007387 */ /* 0x000fe80000100800 */
[----:B0-----:R-:W3:Y:S01]  /*22f70*/  LDL.LU R216, [R1+0x61c] ;  /* 0x00061c0001d87983 */ /* 0x001ee20000300800 */
[----:B------:R-:W-:-:S03]  /*22f80*/  IMAD.X R219, R219, 0x1, R0, P5 ;  /* 0x00000001dbdb7824 */ /* 0x000fc600028e0600 */
[----:B------:R-:W3:Y:S04]  /*22f90*/  LDL.LU R15, [R1+0x614] ;  /* 0x00061400010f7983 */ /* 0x000ee80000300800 */
[----:B------:R-:W-:Y:S01]  /*22fa0*/  STL [R1+0x650], R219 ;  /* 0x000650db01007387 */ /* 0x000fe20000100800 */
[----:B--2---:R-:W-:-:S05]  /*22fb0*/  IADD3 R218, P5, R218, R12, RZ ;  /* 0x0000000cdada7210 */ /* 0x004fca0007fbe0ff */
[----:B------:R0:W-:Y:S04]  /*22fc0*/  STL [R1+0x624], R218 ;  /* 0x000624da01007387 */ /* 0x0001e80000100800 */
[----:B0-----:R-:W2:Y:S04]  /*22fd0*/  LDL.LU R218, [R1+0x638] ;  /* 0x0006380001da7983 */ /* 0x001ea80000300800 */
[----:B------:R-:W2:Y:S01]  /*22fe0*/  LDL.LU R17, [R1+0x60c] ;  /* 0x00060c0001117983 */ /* 0x000ea20000300800 */
[----:B----4-:R-:W-:-:S05]  /*22ff0*/  IMAD.X R217, R217, 0x1, R0, P6 ;  /* 0x00000001d9d97824 */ /* 0x010fca00030e0600 */
[----:B------:R0:W-:Y:S04]  /*23000*/  STL [R1+0x648], R217 ;  /* 0x000648d901007387 */ /* 0x0001e80000100800 */
[----:B------:R-:W4:Y:S01]  /*23010*/  LDL.LU R219, [R1+0x630] ;  /* 0x0006300001db7983 */ /* 0x000f220000300800 */
[----:B---3--:R-:W-:-:S03]  /*23020*/  IADD3 R216, P6, R216, R12, RZ ;  /* 0x0000000cd8d87210 */ /* 0x008fc60007fde0ff */
[----:B0-----:R-:W3:Y:S04]  /*23030*/  LDL.LU R217, [R1+0x604] ;  /* 0x0006040001d97983 */ /* 0x001ee80000300800 */
[----:B------:R-:W2:Y:S04]  /*23040*/  LDL.LU R12, [R1+0x640] ;  /* 0x00064000010c7983 */ /* 0x000ea80000300800 */
[----:B------:R0:W-:Y:S04]  /*23050*/  STL [R1+0x61c], R216 ;  /* 0x00061cd801007387 */ /* 0x0001e80000100800 */
[----:B0-----:R-:W3:Y:S01]  /*23060*/  LDL.LU R216, [R1+0x628] ;  /* 0x0006280001d87983 */ /* 0x001ee20000300800 */
[----:B--2---:R-:W-:-:S05]  /*23070*/  IMAD.X R12, R12, 0x1, R0, P1 ;  /* 0x000000010c0c7824 */ /* 0x004fca00008e0600 */
[----:B------:R0:W-:Y:S02]  /*23080*/  STL [R1+0x640], R12 ;  /* 0x0006400c01007387 */ /* 0x0001e40000100800 */
[----:B0-----:R-:W0:Y:S01]  /*23090*/  LDC R12, c[0x0][0x238] ;  /* 0x00008e00ff0c7b82 */ /* 0x001e220000000800 */
[----:B------:R-:W-:Y:S02]  /*230a0*/  IMAD.X R218, R218, 0x1, R0, P2 ;  /* 0x00000001dada7824 */ /* 0x000fe400010e0600 */
[----:B0-----:R-:W-:-:S04]  /*230b0*/  IMAD.SHL.U32 R12, R12, 0x80, RZ ;  /* 0x000000800c0c7824 */ /* 0x001fc800078e00ff */
[----:B------:R-:W-:-:S05]  /*230c0*/  IMAD.SHL.U32 R12, R12, 0x2, RZ ;  /* 0x000000020c0c7824 */ /* 0x000fca00078e00ff */
[----:B------:R-:W-:-:S05]  /*230d0*/  IADD3 R15, P1, R15, R12, RZ ;  /* 0x0000000c0f0f7210 */ /* 0x000fca0007f3e0ff */
[----:B------:R-:W-:Y:S04]  /*230e0*/  STL [R1+0x614], R15 ;  /* 0x0006140f01007387 */ /* 0x000fe80000100800 */
[----:B------:R0:W-:Y:S04]  /*230f0*/  STL [R1+0x638], R218 ;  /* 0x000638da01007387 */ /* 0x0001e80000100800 */
[----:B0-----:R-:W2:Y:S01]  /*23100*/  LDL.LU R218, [R1+0x5fc] ;  /* 0x0005fc0001da7983 */ /* 0x001ea20000300800 */
[-C--:B------:R-:W-:Y:S01]  /*23110*/  IADD3 R17, P2, R17, R12.reuse, RZ ;  /* 0x0000000c11117210 */ /* 0x080fe20007f5e0ff */
[--C-:B----4-:R-:W-:Y:S01]  /*23120*/  IMAD.X R219, R219, 0x1, R0.reuse, P3 ;  /* 0x00000001dbdb7824 */ /* 0x110fe200018e0600 */
[----:B---3--:R-:W-:Y:S01]  /*23130*/  IADD3 R217, P3, R217, R12, RZ ;  /* 0x0000000cd9d97210 */ /* 0x008fe20007f7e0ff */
[----:B------:R-:W-:-:S02]  /*23140*/  IMAD.X R216, R216, 0x1, R0, P4 ;  /* 0x00000001d8d87824 */ /* 0x000fc400020e0600 */
[----:B------:R-:W-:Y:S04]  /*23150*/  STL [R1+0x60c], R17 ;  /* 0x00060c1101007387 */ /* 0x000fe80000100800 */
[----:B------:R0:W-:Y:S04]  /*23160*/  STL [R1+0x604], R217 ;  /* 0x000604d901007387 */ /* 0x0001e80000100800 */
[----:B------:R-:W-:Y:S04]  /*23170*/  STL [R1+0x630], R219 ;  /* 0x000630db01007387 */ /* 0x000fe80000100800 */
[----:B0-----:R-:W3:Y:S04]  /*23180*/  LDL.LU R217, [R1+0x5f4] ;  /* 0x0005f40001d97983 */ /* 0x001ee80000300800 */
[----:B------:R-:W4:Y:S04]  /*23190*/  LDL.LU R15, [R1+0x618] ;  /* 0x00061800010f7983 */ /* 0x000f280000300800 */
[----:B------:R-:W3:Y:S04]  /*231a0*/  LDL.LU R17, [R1+0x5ec] ;  /* 0x0005ec0001117983 */ /* 0x000ee80000300800 */
[----:B------:R0:W-:Y:S04]  /*231b0*/  STL [R1+0x628], R216 ;  /* 0x000628d801007387 */ /* 0x0001e80000100800 */
[----:B0-----:R-:W3:Y:S01]  /*231c0*/  LDL.LU R216, [R1+0x610] ;  /* 0x0006100001d87983 */ /* 0x001ee20000300800 */
[----:B--2---:R-:W-:-:S03]  /*231d0*/  IADD3 R218, P4, R218, R12, RZ ;  /* 0x0000000cdada7210 */ /* 0x004fc60007f9e0ff */
[----:B------:R-:W2:Y:S04]  /*231e0*/  LDL.LU R12, [R1+0x620] ;  /* 0x00062000010c7983 */ /* 0x000ea80000300800 */
[----:B------:R0:W-:Y:S04]  /*231f0*/  STL [R1+0x5fc], R218 ;  /* 0x0005fcda01007387 */ /* 0x0001e80000100800 */
[----:B------:R-:W2:Y:S04]  /*23200*/  LDL.LU R219, [R1+0x5e4] ;  /* 0x0005e40001db7983 */ /* 0x000ea80000300800 */
[----:B0-----:R-:W2:Y:S01]  /*23210*/  LDL.LU R218, [R1+0x608] ;  /* 0x0006080001da7983 */ /* 0x001ea20000300800 */
[----:B----4-:R-:W-:-:S02]  /*23220*/  IMAD.X R15, R15, 0x1, R0, P6 ;  /* 0x000000010f0f7824 */ /* 0x010fc400030e0600 */
[--C-:B---3--:R-:W-:Y:S02]  /*23230*/  IMAD.X R216, R216, 0x1, R0.reuse, P1 ;  /* 0x00000001d8d87824 */ /* 0x108fe400008e0600 */
[----:B--2---:R-:W-:-:S05]  /*23240*/  IMAD.X R12, R12, 0x1, R0, P5 ;  /* 0x000000010c0c7824 */ /* 0x004fca00028e0600 */
[----:B------:R0:W-:Y:S02]  /*23250*/  STL [R1+0x620], R12 ;  /* 0x0006200c01007387 */ /* 0x0001e40000100800 */
[----:B0-----:R-:W0:Y:S02]  /*23260*/  LDC R12, c[0x0][0x238] ;  /* 0x00008e00ff0c7b82 */ /* 0x001e240000000800 */
[----:B0-----:R-:W-:-:S04]  /*23270*/  IMAD.SHL.U32 R12, R12, 0x80, RZ ;  /* 0x000000800c0c7824 */ /* 0x001fc800078e00ff */
[----:B------:R-:W-:-:S05]  /*23280*/  IMAD.SHL.U32 R12, R12, 0x2, RZ ;  /* 0x000000020c0c7824 */ /* 0x000fca00078e00ff */
[-C--:B------:R-:W-:Y:S02]  /*23290*/  IADD3 R217, P5, R217, R12.reuse, RZ ;  /* 0x0000000cd9d97210 */ /* 0x080fe40007fbe0ff */
[----:B------:R-:W-:-:S03]  /*232a0*/  IADD3 R17, P6, R17, R12, RZ ;  /* 0x0000000c11117210 */ /* 0x000fc60007fde0ff */
[----:B------:R0:W-:Y:S04]  /*232b0*/  STL [R1+0x5f4], R217 ;  /* 0x0005f4d901007387 */ /* 0x0001e80000100800 */
[----:B0-----:R-:W2:Y:S04]  /*232c0*/  LDL.LU R217, [R1+0x5dc] ;  /* 0x0005dc0001d97983 */ /* 0x001ea80000300800 */
[----:B------:R-:W-:Y:S04]  /*232d0*/  STL [R1+0x618], R15 ;  /* 0x0006180f01007387 */ /* 0x000fe80000100800 */
[----:B------:R-:W-:Y:S04]  /*232e0*/  STL [R1+0x5ec], R17 ;  /* 0x0005ec1101007387 */ /* 0x000fe80000100800 */
[----:B------:R0:W-:Y:S04]  /*232f0*/  STL [R1+0x610], R216 ;  /* 0x000610d801007387 */ /* 0x0001e80000100800 */
[----:B0-----:R-:W3:Y:S01]  /*23300*/  LDL.LU R216, [R1+0x600] ;  /* 0x0006000001d87983 */ /* 0x001ee20000300800 */
[----:B------:R-:W-:Y:S01]  /*23310*/  IADD3 R219, P1, R219, R12, RZ ;  /* 0x0000000cdbdb7210 */ /* 0x000fe20007f3e0ff */
[----:B------:R-:W-:-:S02]  /*23320*/  IMAD.X R218, R218, 0x1, R0, P2 ;  /* 0x00000001dada7824 */ /* 0x000fc400010e0600 */
[----:B------:R-:W4:Y:S04]  /*23330*/  LDL.LU R15, [R1+0x5d4] ;  /* 0x0005d400010f7983 */ /* 0x000f280000300800 */
[----:B------:R0:W-:Y:S04]  /*23340*/  STL [R1+0x5e4], R219 ;  /* 0x0005e4db01007387 */ /* 0x0001e80000100800 */
[----:B0-----:R-:W4:Y:S04]  /*23350*/  LDL.LU R219, [R1+0x5f8] ;  /* 0x0005f80001db7983 */ /* 0x001f280000300800 */
[----:B------:R0:W-:Y:S04]  /*23360*/  STL [R1+0x608], R218 ;  /* 0x000608da01007387 */ /* 0x0001e80000100800 */
[----:B------:R-:W4:Y:S04]  /*23370*/  LDL.LU R17, [R1+0x5cc] ;  /* 0x0005cc0001117983 */ /* 0x000f280000300800 */
[----:B0-----:R-:W4:Y:S01]  /*23380*/  LDL.LU R218, [R1+0x5f0] ;  /* 0x0005f00001da7983 */ /* 0x001f220000300800 */
[----:B--2---:R-:W-:-:S05]  /*23390*/  IADD3 R217, P2, R217, R12, RZ ;  /* 0x0000000cd9d97210 */ /* 0x004fca0007f5e0ff */
[----:B------:R0:W-:Y:S01]  /*233a0*/  STL [R1+0x5dc], R217 ;  /* 0x0005dcd901007387 */ /* 0x0001e20000100800 */
[----:B---3--:R-:W-:-:S03]  /*233b0*/  IMAD.X R216, R216, 0x1, R0, P3 ;  /* 0x00000001d8d87824 */ /* 0x008fc600018e0600 */
[----:B0-----:R-:W2:Y:S04]  /*233c0*/  LDL.LU R217, [R1+0x5c4] ;  /* 0x0005c40001d97983 */ /* 0x001ea80000300800 */
[----:B------:R0:W-:Y:S02]  /*233d0*/  STL [R1+0x600], R216 ;  /* 0x000600d801007387 */ /* 0x0001e40000100800 */
[----:B0-----:R-:W-:Y:S02]  /*233e0*/  IMAD.MOV.U32 R216, RZ, RZ, R19 ;  /* 0x000000ffffd87224 */ /* 0x001fe400078e0013 */
[----:B------:R-:W-:Y:S02]  /*233f0*/  IMAD.MOV.U32 R19, RZ, RZ, R23 ;  /* 0x000000ffff137224 */ /* 0x000fe400078e0017 */
[----:B------:R-:W-:-:S02]  /*23400*/  IMAD.MOV.U32 R23, RZ, RZ, R21 ;  /* 0x000000ffff177224 */ /* 0x000fc400078e0015 */
[----:B------:R-:W-:Y:S02]  /*23410*/  IMAD.MOV.U32 R21, RZ, RZ, R252 ;  /* 0x000000ffff157224 */ /* 0x000fe400078e00fc */
[----:B------:R-:W-:Y:S02]  /*23420*/  IMAD.MOV.U32 R252, RZ, RZ, R250 ;  /* 0x000000fffffc7224 */ /* 0x000fe400078e00fa */
[----:B------:R-:W-:Y:S02]  /*23430*/  IMAD.MOV.U32 R250, RZ, RZ, R249 ;  /* 0x000000fffffa7224 */ /* 0x000fe400078e00f9 */
[----:B------:R-:W-:Y:S02]  /*23440*/  IMAD.MOV.U32 R249, RZ, RZ, R246 ;  /* 0x000000fffff97224 */ /* 0x000fe400078e00f6 */
[----:B------:R-:W-:Y:S02]  /*23450*/  IMAD.MOV.U32 R246, RZ, RZ, R20 ;  /* 0x000000fffff67224 */ /* 0x000fe400078e0014 */
[----:B------:R-:W3:Y:S01]  /*23460*/  LDL.LU R20, [R1+0x5e8] ;  /* 0x0005e80001147983 */ /* 0x000ee20000300800 */
[-C--:B----4-:R-:W-:Y:S01]  /*23470*/  IADD3 R15, P3, R15, R12.reuse, RZ ;  /* 0x0000000c0f0f7210 */ /* 0x090fe20007f7e0ff */
[--C-:B------:R-:W-:Y:S01]  /*23480*/  IMAD.X R219, R219, 0x1, R0.reuse, P4 ;  /* 0x00000001dbdb7824 */ /* 0x100fe200020e0600 */
[----:B------:R-:W-:Y:S01]  /*23490*/  IADD3 R17, P4, R17, R12, RZ ;  /* 0x0000000c11117210 */ /* 0x000fe20007f9e0ff */
[----:B------:R-:W-:-:S02]  /*234a0*/  IMAD.X R218, R218, 0x1, R0, P5 ;  /* 0x00000001dada7824 */ /* 0x000fc400028e0600 */
[----:B------:R-:W-:Y:S04]  /*234b0*/  STL [R1+0x5d4], R15 ;  /* 0x0005d40f01007387 */ /* 0x000fe80000100800 */
[----:B------:R0:W-:Y:S04]  /*234c0*/  STL [R1+0x5f8], R219 ;  /* 0x0005f8db01007387 */ /* 0x0001e80000100800 */
[----:B0-----:R-:W4:Y:S04]  /*234d0*/  LDL.LU R219, [R1+0x5bc] ;  /* 0x0005bc0001db7983 */ /* 0x001f280000300800 */
[----:B------:R-:W-:Y:S04]  /*234e0*/  STL [R1+0x5cc], R17 ;  /* 0x0005cc1101007387 */ /* 0x000fe80000100800 */
[----:B------:R0:W-:Y:S01]  /*234f0*/  STL [R1+0x5f0], R218 ;  /* 0x0005f0da01007387 */ /* 0x0001e20000100800 */
[----:B--2---:R-:W-:-:S05]  /*23500*/  IADD3 R217, P5, R217, R12, RZ ;  /* 0x0000000cd9d97210 */ /* 0x004fca0007fbe0ff */
[----:B------:R-:W-:Y:S04]  /*23510*/  STL [R1+0x5c4], R217 ;  /* 0x0005c4d901007387 */ /* 0x000fe80000100800 */
[----:B0-----:R-:W2:Y:S01]  /*23520*/  LDL.LU R218, [R1+0x5e0] ;  /* 0x0005e00001da7983 */ /* 0x001ea20000300800 */
[----:B---3--:R-:W-:-:S05]  /*23530*/  IMAD.X R20, R20, 0x1, R0, P6 ;  /* 0x0000000114147824 */ /* 0x008fca00030e0600 */
[----:B------:R0:W-:Y:S04]  /*23540*/  STL [R1+0x5e8], R20 ;  /* 0x0005e81401007387 */ /* 0x0001e80000100800 */
[----:B0-----:R-:W3:Y:S04]  /*23550*/  LDL.LU R20, [R1+0x5b4] ;  /* 0x0005b40001147983 */ /* 0x001ee80000300800 */
[----:B------:R-:W3:Y:S01]  /*23560*/  LDL.LU R217, [R1+0x5d8] ;  /* 0x0005d80001d97983 */ /* 0x000ee20000300800 */
[----:B----4-:R-:W-:-:S03]  /*23570*/  IADD3 R219, P6, R219, R12, RZ ;  /* 0x0000000cdbdb7210 */ /* 0x010fc60007fde0ff */
[----:B------:R-:W4:Y:S04]  /*23580*/  LDL.LU R15, [R1+0x5ac] ;  /* 0x0005ac00010f7983 */ /* 0x000f280000300800 */
[----:B------:R-:W4:Y:S04]  /*23590*/  LDL.LU R17, [R1+0x5d0] ;  /* 0x0005d00001117983 */ /* 0x000f280000300800 */
[----:B------:R0:W-:Y:S04]  /*235a0*/  STL [R1+0x5bc], R219 ;  /* 0x0005bcdb01007387 */ /* 0x0001e80000100800 */
[----:B0-----:R-:W4:Y:S01]  /*235b0*/  LDL.LU R219, [R1+0x5a4] ;  /* 0x0005a40001db7983 */ /* 0x001f220000300800 */
[----:B--2---:R-:W-:-:S05]  /*235c0*/  IMAD.X R218, R218, 0x1, R0, P1 ;  /* 0x00000001dada7824 */ /* 0x004fca00008e0600 */
[----:B------:R0:W-:Y:S04]  /*235d0*/  STL [R1+0x5e0], R218 ;  /* 0x0005e0da01007387 */ /* 0x0001e80000100800 */
[----:B0-----:R-:W2:Y:S01]  /*235e0*/  LDL.LU R218, [R1+0x5c8] ;  /* 0x0005c80001da7983 */ /* 0x001ea20000300800 */
[----:B---3--:R-:W-:Y:S01]  /*235f0*/  IADD3 R20, P1, R20, R12, RZ ;  /* 0x0000000c14147210 */ /* 0x008fe20007f3e0ff */
[----:B------:R-:W-:-:S04]  /*23600*/  IMAD.X R217, R217, 0x1, R0, P2 ;  /* 0x00000001d9d97824 */ /* 0x000fc800010e0600 */
[----:B------:R0:W-:Y:S04]  /*23610*/  STL [R1+0x5b4], R20 ;  /* 0x0005b41401007387 */ /* 0x0001e80000100800 */
[----:B0-----:R-:W3:Y:S04]  /*23620*/  LDL.LU R20, [R1+0xe1c] ;  /* 0x000e1c0001147983 */ /* 0x001ee80000300800 */
[----:B------:R0:W-:Y:S04]  /*23630*/  STL [R1+0x5d8], R217 ;  /* 0x0005d8d901007387 */ /* 0x0001e80000100800 */
[----:B0-----:R-:W3:Y:S01]  /*23640*/  LDL.LU R217, [R1+0x59c] ;  /* 0x00059c0001d97983 */ /* 0x001ee20000300800 */
[-C--:B----4-:R-:W-:Y:S01]  /*23650*/  IADD3 R15, P2, R15, R12.reuse, RZ ;  /* 0x0000000c0f0f7210 */ /* 0x090fe20007f5e0ff */
[----:B------:R-:W-:Y:S01]  /*23660*/  IMAD.X R17, R17, 0x1, R0, P3 ;  /* 0x0000000111117824 */ /* 0x000fe200018e0600 */
[----:B------:R-:W-:-:S03]  /*23670*/  IADD3 R219, P3, R219, R12, RZ ;  /* 0x0000000cdbdb7210 */ /* 0x000fc60007f7e0ff */
[----:B------:R-:W-:Y:S04]  /*23680*/  STL [R1+0x5ac], R15 ;  /* 0x0005ac0f01007387 */ /* 0x000fe80000100800 */
[----:B------:R-:W-:Y:S04]  /*23690*/  STL [R1+0x5d0], R17 ;  /* 0x0005d01101007387 */ /* 0x000fe80000100800 */
[----:B------:R0:W-:Y:S04]  /*236a0*/  STL [R1+0x5a4], R219 ;  /* 0x0005a4db01007387 */ /* 0x0001e80000100800 */
[----:B0-----:R-:W4:Y:S04]  /*236b0*/  LDL.LU R219, [R1+0x594] ;  /* 0x0005940001db7983 */ /* 0x001f280000300800 */
[----:B------:R-:W4:Y:S01]  /*236c0*/  LDL.LU R15, [R1+0x5b8] ;  /* 0x0005b800010f7983 */ /* 0x000f220000300800 */
[----:B--2---:R-:W-:-:S05]  /*236d0*/  IMAD.X R218, R218, 0x1, R0, P4 ;  /* 0x00000001dada7824 */ /* 0x004fca00020e0600 */
[----:B------:R0:W-:Y:S04]  /*236e0*/  STL [R1+0x5c8], R218 ;  /* 0x0005c8da01007387 */ /* 0x0001e80000100800 */
[----:B0-----:R-:W2:Y:S01]  /*236f0*/  LDL.LU R218, [R1+0x58c] ;  /* 0x00058c0001da7983 */ /* 0x001ea20000300800 */
[----:B---3--:R-:W-:-:S03]  /*23700*/  IADD3 R217, P4, R217, R12, RZ ;  /* 0x0000000cd9d97210 */ /* 0x008fc60007f9e0ff */
[----:B------:R-:W3:Y:S04]  /*23710*/  LDL.LU R12, [R1+0x5c0] ;  /* 0x0005c000010c7983 */ /* 0x000ee80000300800 */
[----:B------:R-:W2:Y:S04]  /*23720*/  LDL.LU R17, [R1+0x5b0] ;  /* 0x0005b00001117983 */ /* 0x000ea80000300800 */
[----:B------:R0:W-:Y:S04]  /*23730*/  STL [R1+0x59c], R217 ;  /* 0x00059cd901007387 */ /* 0x0001e80000100800 */
[----:B0-----:R-:W2:Y:S01]  /*23740*/  LDL.LU R217, [R1+0x584] ;  /* 0x0005840001d97983 */ /* 0x001ea20000300800 */
[----:B----4-:R-:W-:-:S02]  /*23750*/  IMAD.X R15, R15, 0x1, R0, P6 ;  /* 0x000000010f0f7824 */ /* 0x010fc400030e0600 */
[----:B---3--:R-:W-:-:S05]  /*23760*/  IMAD.X R12, R12, 0x1, R0, P5 ;  /* 0x000000010c0c7824 */ /* 0x008fca00028e0600 */
[----:B------:R0:W-:Y:S02]  /*23770*/  STL [R1+0x5c0], R12 ;  /* 0x0005c00c01007387 */ /* 0x0001e40000100800 */
[----:B0-----:R-:W0:Y:S02]  /*23780*/  LDC R12, c[0x0][0x238] ;  /* 0x00008e00ff0c7b82 */ /* 0x001e240000000800 */
[----:B0-----:R-:W-:-:S04]  /*23790*/  IMAD.SHL.U32 R12, R12, 0x80, RZ ;  /* 0x000000800c0c7824 */ /* 0x001fc800078e00ff */
[----:B------:R-:W-:-:S05]  /*237a0*/  IMAD.SHL.U32 R12, R12, 0x2, RZ ;  /* 0x000000020c0c7824 */ /* 0x000fca00078e00ff */
[-C--:B------:R-:W-:Y:S02]  /*237b0*/  IADD3 R219, P5, R219, R12.reuse, RZ ;  /* 0x0000000cdbdb7210 */ /* 0x080fe40007fbe0ff */
[----:B--2---:R-:W-:-:S03]  /*237c0*/  IADD3 R218, P6, R218, R12, RZ ;  /* 0x0000000cdada7210 */ /* 0x004fc60007fde0ff */
[----:B------:R0:W-:Y:S04]  /*237d0*/  STL [R1+0x594], R219 ;  /* 0x000594db01007387 */ /* 0x0001e80000100800 */
[----:B0-----:R-:W2:Y:S04]  /*237e0*/  LDL.LU R219, [R1+0x5a8] ;  /* 0x0005a80001db7983 */ /* 0x001ea80000300800 */
[----:B------:R-:W-:Y:S04]  /*237f0*/  STL [R1+0x5b8], R15 ;  /* 0x0005b80f01007387 */ /* 0x000fe80000100800 */
[----:B------:R0:W-:Y:S04]  /*23800*/  STL [R1+0x58c], R218 ;  /* 0x00058cda01007387 */ /* 0x0001e80000100800 */
[----:B0-----:R-:W3:Y:S01]  /*23810*/  LDL.LU R218, [R1+0x57c] ;  /* 0x00057c0001da7983 */ /* 0x001ee20000300800 */
[----:B------:R-:W-:Y:S01]  /*23820*/  IMAD.X R17, R17, 0x1, R0, P1 ;  /* 0x0000000111117824 */ /* 0x000fe200008e0600 */
[----:B------:R-:W-:-:S02]  /*23830*/  IADD3 R217, P1, R217, R12, RZ ;  /* 0x0000000cd9d97210 */ /* 0x000fc40007f3e0ff */
[----:B------:R-:W4:Y:S04]  /*23840*/  LDL.LU R15, [R1+0x574] ;  /* 0x00057400010f7983 */ /* 0x000f280000300800 */
[----:B------:R-:W-:Y:S04]  /*23850*/  STL [R1+0x5b0], R17 ;  /* 0x0005b01101007387 */ /* 0x000fe80000100800 */
[----:B------:R0:W-:Y:S04]  /*23860*/  STL [R1+0x584], R217 ;  /* 0x000584d901007387 */ /* 0x0001e80000100800 */
[----:B0-----:R-:W4:Y:S04]  /*23870*/  LDL.LU R217, [R1+0x598] ;  /* 0x0005980001d97983 */ /* 0x001f280000300800 */
[----:B------:R-:W4:Y:S01]  /*23880*/  LDL.LU R17, [R1+0x56c] ;  /* 0x00056c0001117983 */ /* 0x000f220000300800 */
[----:B--2---:R-:W-:-:S05]  /*23890*/  IMAD.X R219, R219, 0x1, R0, P2 ;  /* 0x00000001dbdb7824 */ /* 0x004fca00010e0600 */
[----:B------:R0:W-:Y:S01]  /*238a0*/  STL [R1+0x5a8], R219 ;  /* 0x0005a8db01007387 */ /* 0x0001e20000100800 */
[----:B---3--:R-:W-:-:S03]  /*238b0*/  IADD3 R218, P2, R218, R12, RZ ;  /* 0x0000000cdada7210 */ /* 0x008fc60007f5e0ff */
[----:B0-----:R-:W2:Y:S04]  /*238c0*/  LDL.LU R219, [R1+0x590] ;  /* 0x0005900001db7983 */ /* 0x001ea80000300800 */
[----:B------:R-:W3:Y:S04]  /*238d0*/  LDL.LU R12, [R1+0x5a0] ;  /* 0x0005a000010c7983 */ /* 0x000ee80000300800 */
        /* <DEDUP_REMOVED lines=8> */
[----:B------:R-:W-:-:S05]  /*23960*/  IADD3 R15, P3, R15, R12, RZ ;  /* 0x0000000c0f0f7210 */ /* 0x000fca0007f7e0ff */
[----:B------:R-:W-:Y:S04]  /*23970*/  STL [R1+0x574], R15 ;  /* 0x0005740f01007387 */ /* 0x000fe80000100800 */
[----:B------:R0:W-:Y:S04]  /*23980*/  STL [R1+0x598], R217 ;  /* 0x000598d901007387 */ /* 0x0001e80000100800 */
[----:B0-----:R-:W3:Y:S01]  /*23990*/  LDL.LU R217, [R1+0x55c] ;  /* 0x00055c0001d97983 */ /* 0x001ee20000300800 */
[-C--:B------:R-:W-:Y:S01]  /*239a0*/  IADD3 R17, P4, R17, R12.reuse, RZ ;  /* 0x0000000c11117210 */ /* 0x080fe20007f9e0ff */
[----:B--2---:R-:W-:Y:S01]  /*239b0*/  IMAD.X R219, R219, 0x1, R0, P5 ;  /* 0x00000001dbdb7824 */ /* 0x004fe200028e0600 */
[----:B------:R-:W-:-:S03]  /*239c0*/  IADD3 R20, P5, R20, R12, RZ ;  /* 0x0000000c14147210 */ /* 0x000fc60007fbe0ff */
[----:B------:R-:W-:Y:S04]  /*239d0*/  STL [R1+0x56c], R17 ;  /* 0x00056c1101007387 */ /* 0x000fe80000100800 */
[----:B------:R0:W-:Y:S04]  /*239e0*/  STL [R1+0x564], R20 ;  /* 0x0005641401007387 */ /* 0x0001e80000100800 */
[----:B------:R1:W-:Y:S04]  /*239f0*/  STL [R1+0x590], R219 ;  /* 0x000590db01007387 */ /* 0x0003e80000100800 */
[----:B0-----:R-:W2:Y:S01]  /*23a00*/  LDL.LU R20, [R1+0xe18] ;  /* 0x000e180001147983 */ /* 0x001ea20000300800 */
[----:B------:R-:W-:-:S03]  /*23a10*/  IMAD.X R218, R218, 0x1, R0, P6 ;  /* 0x00000001dada7824 */ /* 0x000fc600030e0600 */
[----:B------:R-:W4:Y:S04]  /*23a20*/  LDL.LU R15, [R1+0x578] ;  /* 0x00057800010f7983 */ /* 0x000f280000300800 */
[----:B------:R-:W4:Y:S04]  /*23a30*/  LDL.LU R17, [R1+0xd5c] ;  /* 0x000d5c0001117983 */ /* 0x000f280000300800 */
[----:B------:R0:W-:Y:S04]  /*23a40*/  STL [R1+0x588], R218 ;  /* 0x000588da01007387 */ /* 0x0001e80000100800 */
[----:B-1----:R-:W4:Y:S01]  /*23a50*/  LDL.LU R219, [R1+0x570] ;  /* 0x0005700001db7983 */ /* 0x002f220000300800 */
[----:B---3--:R-:W-:-:S03]  /*23a60*/  IADD3 R217, P6, R217, R12, RZ ;  /* 0x0000000cd9d97210 */ /* 0x008fc60007fde0ff */
[----:B------:R-:W3:Y:S04]  /*23a70*/  LDL.LU R12, [R1+0xd70] ;  /* 0x000d7000010c7983 */ /* 0x000ee80000300800 */
[----:B0-----:R-:W3:Y:S04]  /*23a80*/  LDL.LU R218, [R1+0x568] ;  /* 0x0005680001da7983 */ /* 0x001ee80000300800 */
[----:B------:R0:W-:Y:S01]  /*23a90*/  STL [R1+0x55c], R217 ;  /* 0x00055cd901007387 */ /* 0x0001e20000100800 */
[----:B--2---:R-:W-:-:S05]  /*23aa0*/  IMAD.X R20, R20, 0x1, R0, P1 ;  /* 0x0000000114147824 */ /* 0x004fca00008e0600 */
[----:B------:R1:W-:Y:S01]  /*23ab0*/  STL [R1+0x580], R20 ;  /* 0x0005801401007387 */ /* 0x0003e20000100800 */
[--C-:B----4-:R-:W-:Y:S02]  /*23ac0*/  IMAD.X R15, R15, 0x1, R0.reuse, P2 ;  /* 0x000000010f0f7824 */ /* 0x110fe400010e0600 */
[----:B------:R-:W-:Y:S01]  /*23ad0*/  IMAD.X R219, R219, 0x1, R0, P3 ;  /* 0x00000001dbdb7824 */ /* 0x000fe200018e0600 */
[----:B0-----:R-:W2:Y:S01]  /*23ae0*/  LDL.LU R217, [R1+0xd64] ;  /* 0x000d640001d97983 */ /* 0x001ea20000300800 */
[----:B-1----:R-:W0:Y:S02]  /*23af0*/  LDC R20, c[0x0][0x23c] ;  /* 0x00008f00ff147b82 */ /* 0x002e240000000800 */
[----:B0-----:R-:W-:-:S04]  /*23b00*/  IMAD.SHL.U32 R20, R20, 0x80, RZ ;  /* 0x0000008014147824 */ /* 0x001fc800078e00ff */
[----:B------:R-:W-:-:S05]  /*23b10*/  IMAD.SHL.U32 R20, R20, 0x2, RZ ;  /* 0x0000000214147824 */ /* 0x000fca00078e00ff */
[-C--:B------:R-:W-:Y:S02]  /*23b20*/  IADD3 R17, P2, R17, R20.reuse, RZ ;  /* 0x0000001411117210 */ /* 0x080fe40007f5e0ff */
[-C--:B------:R-:W-:Y:S02]  /*23b30*/  IADD3 R2, P3, R2, R20.reuse, RZ ;  /* 0x0000001402027210 */ /* 0x080fe40007f7e0ff */
[----:B---3--:R-:W-:-:S05]  /*23b40*/  IADD3 R12, P1, R12, R20, RZ ;  /* 0x000000140c0c7210 */ /* 0x008fca0007f3e0ff */
[----:B------:R-:W-:Y:S04]  /*23b50*/  STL [R1+0xd70], R12 ;  /* 0x000d700c01007387 */ /* 0x000fe80000100800 */
[----:B------:R-:W-:Y:S04]  /*23b60*/  STL [R1+0x578], R15 ;  /* 0x0005780f01007387 */ /* 0x000fe80000100800 */
[----:B------:R-:W-:Y:S04]  /*23b70*/  STL [R1+0xd5c], R17 ;  /* 0x000d5c1101007387 */ /* 0x000fe80000100800 */
[----:B------:R-:W-:Y:S04]  /*23b80*/  STL [R1+0x570], R219 ;  /* 0x000570db01007387 */ /* 0x000fe80000100800 */
[----:B------:R0:W-:Y:S04]  /*23b90*/  STL [R1+0xd68], R2 ;  /* 0x000d680201007387 */ /* 0x0001e80000100800 */
[----:B0-----:R-:W3:Y:S01]  /*23ba0*/  LDL.LU R2, [R1+0xe14] ;  /* 0x000e140001027983 */ /* 0x001ee20000300800 */
[----:B------:R-:W-:Y:S01]  /*23bb0*/  IMAD.X R218, R218, 0x1, R0, P4 ;  /* 0x00000001dada7824 */ /* 0x000fe200020e0600 */
[----:B--2---:R-:W-:-:S04]  /*23bc0*/  IADD3 R217, P4, R217, R20, RZ ;  /* 0x00000014d9d97210 */ /* 0x004fc80007f9e0ff */
[----:B------:R0:W-:Y:S04]  /*23bd0*/  STL [R1+0x568], R218 ;  /* 0x000568da01007387 */ /* 0x0001e80000100800 */
[----:B0-----:R-:W2:Y:S04]  /*23be0*/  LDL.LU R218, [R1+0xd60] ;  /* 0x000d600001da7983 */ /* 0x001ea80000300800 */
[----:B------:R-:W4:Y:S04]  /*23bf0*/  LDL.LU R12, [R1+0x558] ;  /* 0x00055800010c7983 */ /* 0x000f280000300800 */
[----:B------:R-:W4:Y:S04]  /*23c00*/  LDL.LU R15, [R1+0xd4c] ;  /* 0x000d4c00010f7983 */ /* 0x000f280000300800 */
[----:B------:R0:W-:Y:S04]  /*23c10*/  STL [R1+0xd64], R217 ;  /* 0x000d64d901007387 */ /* 0x0001e80000100800 */
[----:B0-----:R-:W4:Y:S01]  /*23c20*/  LDL.LU R217, [R1+0xd6c] ;  /* 0x000d6c0001d97983 */ /* 0x001f220000300800 */
[----:B---3--:R-:W-:-:S05]  /*23c30*/  IMAD.X R2, R2, 0x1, R0, P5 ;  /* 0x0000000102027824 */ /* 0x008fca00028e0600 */
[----:B------:R0:W-:Y:S04]  /*23c40*/  STL [R1+0x560], R2 ;  /* 0x0005600201007387 */ /* 0x0001e80000100800 */
[----:B0-----:R-:W3:Y:S01]  /*23c50*/  LDL.LU R2, [R1+0xe10] ;  /* 0x000e100001027983 */ /* 0x001ee20000300800 */
[----:B--2---:R-:W-:-:S03]  /*23c60*/  IADD3 R218, P5, R218, R20, RZ ;  /* 0x00000014dada7210 */ /* 0x004fc60007fbe0ff */
[----:B------:R-:W2:Y:S04]  /*23c70*/  LDL.LU R17, [R1+0x550] ;  /* 0x0005500001117983 */ /* 0x000ea80000300800 */
[----:B------:R-:W2:Y:S01]  /*23c80*/  LDL.LU R219, [R1+0x554] ;  /* 0x0005540001db7983 */ /* 0x000ea20000300800 */
[----:B----4-:R-:W-:Y:S01]  /*23c90*/  IMAD.X R12, R12, 0x1, R0, P6 ;  /* 0x000000010c0c7824 */ /* 0x010fe200030e0600 */
[----:B------:R-:W-:Y:S02]  /*23ca0*/  IADD3 R15, P6, R15, R20, RZ ;  /* 0x000000140f0f7210 */ /* 0x000fe40007fde0ff */
[----:B------:R0:W-:Y:S04]  /*23cb0*/  STL [R1+0xd60], R218 ;  /* 0x000d60da01007387 */ /* 0x0001e80000100800 */
[----:B0-----:R-:W4:Y:S04]  /*23cc0*/  LDL.LU R218, [R1+0x548] ;  /* 0x0005480001da7983 */ /* 0x001f280000300800 */
[----:B------:R-:W-:Y:S04]  /*23cd0*/  STL [R1+0x558], R12 ;  /* 0x0005580c01007387 */ /* 0x000fe80000100800 */
[----:B------:R-:W-:Y:S01]  /*23ce0*/  STL [R1+0xd4c], R15 ;  /* 0x000d4c0f01007387 */ /* 0x000fe20000100800 */
[----:B---3--:R-:W-:-:S05]  /*23cf0*/  IMAD.X R217, R217, 0x1, R2, P1 ;  /* 0x00000001d9d97824 */ /* 0x008fca00008e0602 */
[----:B------:R0:W-:Y:S04]  /*23d00*/  STL [R1+0xd6c], R217 ;  /* 0x000d6cd901007387 */ /* 0x0001e80000100800 */
[----:B0-----:R-:W3:Y:S01]  /*23d10*/  LDL.LU R217, [R1+0xd58] ;  /* 0x000d580001d97983 */ /* 0x001ee20000300800 */
[-C--:B--2---:R-:W-:Y:S01]  /*23d20*/  IADD3 R17, P1, R17, R20.reuse, RZ ;  /* 0x0000001411117210 */ /* 0x084fe20007f3e0ff */
[----:B------:R-:W-:Y:S01]  /*23d30*/  IMAD.X R219, R219, 0x1, R2, P2 ;  /* 0x00000001dbdb7824 */ /* 0x000fe200010e0602 */
[----:B----4-:R-:W-:-:S03]  /*23d40*/  IADD3 R218, P2, R218, R20, RZ ;  /* 0x00000014dada7210 */ /* 0x010fc60007f5e0ff */
[----:B------:R-:W-:Y:S04]  /*23d50*/  STL [R1+0x550], R17 ;  /* 0x0005501101007387 */ /* 0x000fe80000100800 */
        /* <DEDUP_REMOVED lines=8> */
[----:B------:R-:W3:Y:S04]  /*23de0*/  LDL.LU R17, [R1+0x530] ;  /* 0x0005300001117983 */ /* 0x000ee80000300800 */
[----:B0-----:R-:W3:Y:S01]  /*23df0*/  LDL.LU R217, [R1+0xd48] ;  /* 0x000d480001d97983 */ /* 0x001ee20000300800 */
[-C--:B--2---:R-:W-:Y:S01]  /*23e00*/  IADD3 R219, P3, R219, R20.reuse, RZ ;  /* 0x00000014dbdb7210 */ /* 0x084fe20007f7e0ff */
[----:B----4-:R-:W-:Y:S01]  /*23e10*/  IMAD.X R12, R12, 0x1, R2, P4 ;  /* 0x000000010c0c7824 */ /* 0x010fe200020e0602 */
[----:B------:R-:W-:-:S03]  /*23e20*/  IADD3 R15, P4, R15, R20, RZ ;  /* 0x000000140f0f7210 */ /* 0x000fc60007f9e0ff */
[----:B------:R0:W-:Y:S01]  /*23e30*/  STL [R1+0x540], R219 ;  /* 0x000540db01007387 */ /* 0x0001e20000100800 */
[----:B------:R-:W-:-:S03]  /*23e40*/  IMAD.X R218, R218, 0x1, R2, P5 ;  /* 0x00000001dada7824 */ /* 0x000fc600028e0602 */
[----:B0-----:R-:W2:Y:S04]  /*23e50*/  LDL.LU R219, [R1+0x528] ;  /* 0x0005280001db7983 */ /* 0x001ea80000300800 */
[----:B------:R-:W-:Y:S04]  /*23e60*/  STL [R1+0xd54], R12 ;  /* 0x000d540c01007387 */ /* 0x000fe80000100800 */
[----:B------:R-:W-:Y:S04]  /*23e70*/  STL [R1+0x538], R15 ;  /* 0x0005380f01007387 */ /* 0x000fe80000100800 */
[----:B------:R0:W-:Y:S04]  /*23e80*/  STL [R1+0xd50], R218 ;  /* 0x000d50da01007387 */ /* 0x0001e80000100800 */
[----:B0-----:R-:W4:Y:S01]  /*23e90*/  LDL.LU R218, [R1+0x54c] ;  /* 0x00054c0001da7983 */ /* 0x001f220000300800 */
[----:B---3--:R-:W-:-:S05]  /*23ea0*/  IADD3 R17, P5, R17, R20, RZ ;  /* 0x0000001411117210 */ /* 0x008fca0007fbe0ff */
[----:B------:R-:W-:Y:S01]  /*23eb0*/  STL [R1+0x530], R17 ;  /* 0x0005301101007387 */ /* 0x000fe20000100800 */
[----:B------:R-:W-:-:S05]  /*23ec0*/  IMAD.X R217, R217, 0x1, R2, P6 ;  /* 0x00000001d9d97824 */ /* 0x000fca00030e0602 */
[----:B------:R0:W-:Y:S04]  /*23ed0*/  STL [R1+0xd48], R217 ;  /* 0x000d48d901007387 */ /* 0x0001e80000100800 */
[----:B0-----:R-:W3:Y:S04]  /*23ee0*/  LDL.LU R217, [R1+0x520] ;  /* 0x0005200001d97983 */ /* 0x001ee80000300800 */
[----:B------:R-:W3:Y:S01]  /*23ef0*/  LDL.LU R12, [R1+0x544] ;  /* 0x00054400010c7983 */ /* 0x000ee20000300800 */
[----:B--2---:R-:W-:-:S03]  /*23f00*/  IADD3 R219, P6, R219, R20, RZ ;  /* 0x00000014dbdb7210 */ /* 0x004fc60007fde0ff */
[----:B------:R-:W2:Y:S04]  /*23f10*/  LDL.LU R15, [R1+0x518] ;  /* 0x00051800010f7983 */ /* 0x000ea80000300800 */
[----:B------:R0:W-:Y:S01]  /*23f20*/  STL [R1+0x528], R219 ;  /* 0x000528db01007387 */ /* 0x0001e20000100800 */
[----:B----4-:R-:W-:-:S03]  /*23f30*/  IMAD.X R218, R218, 0x1, R2, P1 ;  /* 0x00000001dada7824 */ /* 0x010fc600008e0602 */
[----:B0-----:R-:W4:Y:S04]  /*23f40*/  LDL.LU R219, [R1+0x53c] ;  /* 0x00053c0001db7983 */ /* 0x001f280000300800 */
[----:B------:R0:W-:Y:S04]  /*23f50*/  STL [R1+0x54c], R218 ;  /* 0x00054cda01007387 */ /* 0x0001e80000100800 */
[----:B------:R-:W4:Y:S04]  /*23f60*/  LDL.LU R17, [R1+0x510] ;  /* 0x0005100001117983 */ /* 0x000f280000300800 */
[----:B0-----:R-:W4:Y:S01]  /*23f70*/  LDL.LU R218, [R1+0x534] ;  /* 0x0005340001da7983 */ /* 0x001f220000300800 */
[----:B---3--:R-:W-:-:S05]  /*23f80*/  IADD3 R217, P1, R217, R20, RZ ;  /* 0x00000014d9d97210 */ /* 0x008fca0007f3e0ff */
[----:B------:R0:W-:Y:S04]  /*23f90*/  STL [R1+0x520], R217 ;  /* 0x000520d901007387 */ /* 0x0001e80000100800 */
[----:B0-----:R-:W3:Y:S01]  /*23fa0*/  LDL.LU R217, [R1+0x508] ;  /* 0x0005080001d97983 */ /* 0x001ee20000300800 */
[--C-:B------:R-:W-:Y:S01]  /*23fb0*/  IMAD.X R12, R12, 0x1, R2.reuse, P2 ;  /* 0x000000010c0c7824 */ /* 0x100fe200010e0602 */
[-C--:B--2---:R-:W-:Y:S01]  /*23fc0*/  IADD3 R15, P2, R15, R20.reuse, RZ ;  /* 0x000000140f0f7210 */ /* 0x084fe20007f5e0ff */
[--C-:B----4-:R-:W-:Y:S01]  /*23fd0*/  IMAD.X R219, R219, 0x1, R2.reuse, P3 ;  /* 0x00000001dbdb7824 */ /* 0x110fe200018e0602 */
[----:B------:R-:W-:Y:S02]  /*23fe0*/  IADD3 R17, P3, R17, R20, RZ ;  /* 0x0000001411117210 */ /* 0x000fe40007f7e0ff */
[----:B------:R-:W-:Y:S04]  /*23ff0*/  STL [R1+0x544], R12 ;  /* 0x0005440c01007387 */ /* 0x000fe80000100800 */
[----:B------:R-:W-:Y:S04]  /*24000*/  STL [R1+0x518], R15 ;  /* 0x0005180f01007387 */ /* 0x000fe80000100800 */
[----:B------:R0:W-:Y:S01]  /*24010*/  STL [R1+0x53c], R219 ;  /* 0x00053cdb01007387 */ /* 0x0001e20000100800 */
[----:B------:R-:W-:-:S03]  /*24020*/  IMAD.X R218, R218, 0x1, R2, P4 ;  /* 0x00000001dada7824 */ /* 0x000fc600020e0602 */
[----:B0-----:R-:W2:Y:S04]  /*24030*/  LDL.LU R219, [R1+0x52c] ;  /* 0x00052c0001db7983 */ /* 0x001ea80000300800 */
[----:B------:R-:W-:Y:S04]  /*24040*/  STL [R1+0x510], R17 ;  /* 0x0005101101007387 */ /* 0x000fe80000100800 */
[----:B------:R0:W-:Y:S04]  /*24050*/  STL [R1+0x534], R218 ;  /* 0x000534da01007387 */ /* 0x0001e80000100800 */
[----:B0-----:R-:W4:Y:S04]  /*24060*/  LDL.LU R218, [R1+0x500] ;  /* 0x0005000001da7983 */ /* 0x001f280000300800 */
[----:B------:R-:W4:Y:S04]  /*24070*/  LDL.LU R12, [R1+0x524] ;  /* 0x00052400010c7983 */ /* 0x000f280000300800 */
[----:B------:R-:W4:Y:S01]  /*24080*/  LDL.LU R15, [R1+0x4f8] ;  /* 0x0004f800010f7983 */ /* 0x000f220000300800 */
[----:B---3--:R-:W-:-:S05]  /*24090*/  IADD3 R217, P4, R217, R20, RZ ;  /* 0x00000014d9d97210 */ /* 0x008fca0007f9e0ff */
[----:B------:R0:W-:Y:S04]  /*240a0*/  STL [R1+0x508], R217 ;  /* 0x000508d901007387 */ /* 0x0001e80000100800 */
[----:B0-----:R-:W3:Y:S01]  /*240b0*/  LDL.LU R217, [R1+0x51c] ;  /* 0x00051c0001d97983 */ /* 0x001ee20000300800 */
[----:B--2---:R-:W-:-:S05]  /*240c0*/  IMAD.X R219, R219, 0x1, R2, P5 ;  /* 0x00000001dbdb7824 */ /* 0x004fca00028e0602 */
[----:B------:R0:W-:Y:S04]  /*240d0*/  STL [R1+0x52c], R219 ;  /* 0x00052cdb01007387 */ /* 0x0001e80000100800 */
[----:B------:R-:W2:Y:S01]  /*240e0*/  LDL.LU R17, [R1+0x4f0] ;  /* 0x0004f00001117983 */ /* 0x000ea20000300800 */
[-C--:B----4-:R-:W-:Y:S01]  /*240f0*/  IADD3 R218, P5, R218, R20.reuse, RZ ;  /* 0x00000014dada7210 */ /* 0x090fe20007fbe0ff */
[--C-:B------:R-:W-:Y:S01]  /*24100*/  IMAD.X R12, R12, 0x1, R2.reuse, P6 ;  /* 0x000000010c0c7824 */ /* 0x100fe200030e0602 */
[----:B------:R-:W-:Y:S01]  /*24110*/  IADD3 R15, P6, R15, R20, RZ ;  /* 0x000000140f0f7210 */ /* 0x000fe20007fde0ff */
[----:B0-----:R-:W4:Y:S04]  /*24120*/  LDL.LU R219, [R1+0x514] ;  /* 0x0005140001db7983 */ /* 0x001f280000300800 */
[----:B------:R0:W-:Y:S04]  /*24130*/  STL [R1+0x500], R218 ;  /* 0x000500da01007387 */ /* 0x0001e80000100800 */
[----:B0-----:R-:W4:Y:S04]  /*24140*/  LDL.LU R218, [R1+0x4e8] ;  /* 0x0004e80001da7983 */ /* 0x001f280000300800 */
[----:B------:R-:W-:Y:S04]  /*24150*/  STL [R1+0x524], R12 ;  /* 0x0005240c01007387 */ /* 0x000fe80000100800 */
[----:B------:R-:W-:Y:S01]  /*24160*/  STL [R1+0x4f8], R15 ;  /* 0x0004f80f01007387 */ /* 0x000fe20000100800 */
[----:B---3--:R-:W-:-:S05]  /*24170*/  IMAD.X R217, R217, 0x1, R2, P1 ;  /* 0x00000001d9d97824 */ /* 0x008fca00008e0602 */
[----:B------:R0:W-:Y:S04]  /*24180*/  STL [R1+0x51c], R217 ;  /* 0x00051cd901007387 */ /* 0x0001e80000100800 */
[----:B0-----:R-:W3:Y:S01]  /*24190*/  LDL.LU R217, [R1+0x50c] ;  /* 0x00050c0001d97983 */ /* 0x001ee20000300800 */
[----:B--2---:R-:W-:Y:S01]  /*241a0*/  IADD3 R17, P1, R17, R20, RZ ;  /* 0x0000001411117210 */ /* 0x004fe20007f3e0ff */
[----:B----4-:R-:W-:-:S04]  /*241b0*/  IMAD.X R219, R219, 0x1, R2, P2 ;  /* 0x00000001dbdb7824 */ /* 0x010fc800010e0602 */
[----:B------:R-:W-:Y:S04]  /*241c0*/  STL [R1+0x4f0], R17 ;  /* 0x0004f01101007387 */ /* 0x000fe80000100800 */
[----:B------:R0:W-:Y:S01]  /*241d0*/  STL [R1+0x514], R219 ;  /* 0x000514db01007387 */ /* 0x0001e20000100800 */
[----:B------:R-:W-:-:S03]  /*241e0*/  IADD3 R218, P2, R218, R20, RZ ;  /* 0x00000014dada7210 */ /* 0x000fc60007f5e0ff */
        /* <DEDUP_REMOVED lines=223> */
[----:B------:R-:W3:Y:S01]  /*24fe0*/  LDL.LU R17, [R1+0x3b0] ;  /* 0x0003b00001117983 */ /* 0x000ee20000300800 */
[----:B0-----:R-:W-:Y:S02]  /*24ff0*/  IMAD.MOV.U32 R217, RZ, RZ, R250 ;  /* 0x000000ffffd97224 */ /* 0x001fe400078e00fa */
[----:B------:R-:W-:Y:S02]  /*25000*/  IMAD.MOV.U32 R250, RZ, RZ, R249 ;  /* 0x000000fffffa7224 */ /* 0x000fe400078e00f9 */
[----:B------:R-:W-:Y:S02]  /*25010*/  IMAD.MOV.U32 R249, RZ, RZ, R246 ;  /* 0x000000fffff97224 */ /* 0x000fe400078e00f6 */
[----:B------:R-:W-:-:S02]  /*25020*/  IMAD.MOV.U32 R246, RZ, RZ, R245 ;  /* 0x000000fffff67224 */ /* 0x000fc400078e00f5 */
[----:B------:R-:W3:Y:S01]  /*25030*/  LDL.LU R245, [R1+0x3d4] ;  /* 0x0003d40001f57983 */ /* 0x000ee20000300800 */
        /* <DEDUP_REMOVED lines=10> */
[----:B---3--:R-:W-:Y:S01]  /*250e0*/  IADD3 R17, P5, R17, R20, RZ ;  /* 0x0000001411117210 */ /* 0x008fe20007fbe0ff */
[----:B------:R-:W-:-:S05]  /*250f0*/  IMAD.X R245, R245, 0x1, R2, P6 ;  /* 0x00000001f5f57824 */ /* 0x000fca00030e0602 */
[----:B------:R0:W-:Y:S04]  /*25100*/  STL [R1+0x3d4], R245 ;  /* 0x0003d4f501007387 */ /* 0x0001e80000100800 */
[----:B------:R1:W-:Y:S01]  /*25110*/  STL [R1+0x3b0], R17 ;  /* 0x0003b01101007387 */ /* 0x0003e20000100800 */
[----:B0-----:R-:W-:-:S03]  /*25120*/  IMAD.MOV.U32 R245, RZ, RZ, R244 ;  /* 0x000000fffff57224 */ /* 0x001fc600078e00f4 */
[----:B------:R-:W3:Y:S01]  /*25130*/  LDL.LU R244, [R1+0x3a0] ;  /* 0x0003a00001f47983 */ /* 0x000ee20000300800 */
[----:B--2---:R-:W-:-:S03]  /*25140*/  IADD3 R219, P6, R219, R20, RZ ;  /* 0x00000014dbdb7210 */ /* 0x004fc60007fde0ff */
[----:B------:R-:W2:Y:S04]  /*25150*/  LDL.LU R12, [R1+0x3c4] ;  /* 0x0003c400010c7983 */ /* 0x000ea80000300800 */
[----:B------:R-:W2:Y:S04]  /*25160*/  LDL.LU R15, [R1+0x398] ;  /* 0x00039800010f7983 */ /* 0x000ea80000300800 */
[----:B------:R0:W-:Y:S01]  /*25170*/  STL [R1+0x3a8], R219 ;  /* 0x0003a8db01007387 */ /* 0x0001e20000100800 */
[----:B----4-:R-:W-:Y:S02]  /*25180*/  IMAD.X R218, R218, 0x1, R2, P1 ;  /* 0x00000001dada7824 */ /* 0x010fe400008e0602 */
[----:B-1----:R-:W-:Y:S01]  /*25190*/  IMAD.MOV.U32 R17, RZ, RZ, R217 ;  /* 0x000000ffff117224 */ /* 0x002fe200078e00d9 */
[----:B0-----:R-:W4:Y:S04]  /*251a0*/  LDL.LU R219, [R1+0x3bc] ;  /* 0x0003bc0001db7983 */ /* 0x001f280000300800 */
[----:B------:R0:W-:Y:S04]  /*251b0*/  STL [R1+0x3cc], R218 ;  /* 0x0003ccda01007387 */ /* 0x0001e80000100800 */
[----:B------:R-:W4:Y:S01]  /*251c0*/  LDL.LU R217, [R1+0x3b4] ;  /* 0x0003b40001d97983 */ /* 0x000f220000300800 */
[----:B0-----:R-:W-:-:S02]  /*251d0*/  IMAD.MOV.U32 R218, RZ, RZ, R249 ;  /* 0x000000ffffda7224 */ /* 0x001fc400078e00f9 */
[----:B------:R-:W-:Y:S02]  /*251e0*/  IMAD.MOV.U32 R249, RZ, RZ, R246 ;  /* 0x000000fffff97224 */ /* 0x000fe400078e00f6 */
[----:B------:R-:W4:Y:S01]  /*251f0*/  LDL.LU R246, [R1+0x388] ;  /* 0x0003880001f67983 */ /* 0x000f220000300800 */
[----:B---3--:R-:W-:-:S05]  /*25200*/  IADD3 R244, P1, R244, R20, RZ ;  /* 0x00000014f4f47210 */ /* 0x008fca0007f3e0ff */
[----:B------:R0:W-:Y:S04]  /*25210*/  STL [R1+0x3a0], R244 ;  /* 0x0003a0f401007387 */ /* 0x0001e80000100800 */
[----:B0-----:R-:W3:Y:S01]  /*25220*/  LDL.LU R244, [R1+0x3ac] ;  /* 0x0003ac0001f47983 */ /* 0x001ee20000300800 */
[--C-:B--2---:R-:W-:Y:S01]  /*25230*/  IMAD.X R12, R12, 0x1, R2.reuse, P2 ;  /* 0x000000010c0c7824 */ /* 0x104fe200010e0602 */
[-C--:B------:R-:W-:Y:S01]  /*25240*/  IADD3 R15, P2, R15, R20.reuse, RZ ;  /* 0x000000140f0f7210 */ /* 0x080fe20007f5e0ff */
[--C-:B----4-:R-:W-:Y:S01]  /*25250*/  IMAD.X R219, R219, 0x1, R2.reuse, P3 ;  /* 0x00000001dbdb7824 */ /* 0x110fe200018e0602 */
[-C--:B------:R-:W-:Y:S01]  /*25260*/  IADD3 R17, P3, R17, R20.reuse, RZ ;  /* 0x0000001411117210 */ /* 0x080fe20007f7e0ff */
[----:B------:R-:W-:Y:S01]  /*25270*/  IMAD.X R217, R217, 0x1, R2, P4 ;  /* 0x00000001d9d97824 */ /* 0x000fe200020e0602 */
[----:B------:R-:W-:Y:S04]  /*25280*/  STL [R1+0x3c4], R12 ;  /* 0x0003c40c01007387 */ /* 0x000fe80000100800 */
[----:B------:R-:W-:Y:S04]  /*25290*/  STL [R1+0x398], R15 ;  /* 0x0003980f01007387 */ /* 0x000fe80000100800 */
[----:B------:R0:W-:Y:S01]  /*252a0*/  STL [R1+0x3bc], R219 ;  /* 0x0003bcdb01007387 */ /* 0x0001e20000100800 */
[----:B------:R-:W-:-:S03]  /*252b0*/  IADD3 R246, P4, R246, R20, RZ ;  /* 0x00000014f6f67210 */ /* 0x000fc60007f9e0ff */
[----:B0-----:R-:W2:Y:S04]  /*252c0*/  LDL.LU R219, [R1+0x380] ;  /* 0x0003800001db7983 */ /* 0x001ea80000300800 */
[----:B------:R-:W-:Y:S04]  /*252d0*/  STL [R1+0x390], R17 ;  /* 0x0003901101007387 */ /* 0x000fe80000100800 */
[----:B------:R0:W-:Y:S04]  /*252e0*/  STL [R1+0x388], R246 ;  /* 0x000388f601007387 */ /* 0x0001e80000100800 */
[----:B------:R-:W-:Y:S01]  /*252f0*/  STL [R1+0x3b4], R217 ;  /* 0x0003b4d901007387 */ /* 0x000fe20000100800 */
[----:B0-----:R-:W-:-:S03]  /*25300*/  IMAD.MOV.U32 R246, RZ, RZ, R245 ;  /* 0x000000fffff67224 */ /* 0x001fc600078e00f5 */
[----:B------:R-:W4:Y:S01]  /*25310*/  LDL.LU R245, [R1+0x3a4] ;  /* 0x0003a40001f57983 */ /* 0x000f220000300800 */
[----:B---3--:R-:W-:-:S05]  /*25320*/  IMAD.X R244, R244, 0x1, R2, P5 ;  /* 0x00000001f4f47824 */ /* 0x008fca00028e0602 */
[----:B------:R0:W-:Y:S04]  /*25330*/  STL [R1+0x3ac], R244 ;  /* 0x0003acf401007387 */ /* 0x0001e80000100800 */
[----:B0-----:R-:W3:Y:S04]  /*25340*/  LDL.LU R244, [R1+0x378] ;  /* 0x0003780001f47983 */ /* 0x001ee80000300800 */
[----:B------:R-:W3:Y:S04]  /*25350*/  LDL.LU R12, [R1+0x39c] ;  /* 0x00039c00010c7983 */ /* 0x000ee80000300800 */
[----:B------:R-:W3:Y:S01]  /*25360*/  LDL.LU R217, [R1+0x370] ;  /* 0x0003700001d97983 */ /* 0x000ee20000300800 */
[----:B--2---:R-:W-:Y:S01]  /*25370*/  IADD3 R219, P5, R219, R20, RZ ;  /* 0x00000014dbdb7210 */ /* 0x004fe20007fbe0ff */
[----:B------:R-:W-:-:S04]  /*25380*/  IMAD.MOV.U32 R17, RZ, RZ, R218 ;  /* 0x000000ffff117224 */ /* 0x000fc800078e00da */
[----:B------:R0:W-:Y:S04]  /*25390*/  STL [R1+0x380], R219 ;  /* 0x000380db01007387 */ /* 0x0001e80000100800 */
[----:B------:R-:W2:Y:S01]  /*253a0*/  LDL.LU R15, [R1+0x394] ;  /* 0x00039400010f7983 */ /* 0x000ea20000300800 */
[----:B----4-:R-:W-:-:S03]  /*253b0*/  IMAD.X R245, R245, 0x1, R2, P6 ;  /* 0x00000001f5f57824 */ /* 0x010fc600030e0602 */
[----:B0-----:R-:W4:Y:S04]  /*253c0*/  LDL.LU R219, [R1+0x368] ;  /* 0x0003680001db7983 */ /* 0x001f280000300800 */
[----:B------:R-:W4:Y:S04]  /*253d0*/  LDL.LU R218, [R1+0x38c] ;  /* 0x00038c0001da7983 */ /* 0x000f280000300800 */
[----:B------:R0:W-:Y:S04]  /*253e0*/  STL [R1+0x3a4], R245 ;  /* 0x0003a4f501007387 */ /* 0x0001e80000100800 */
[----:B0-----:R-:W4:Y:S01]  /*253f0*/  LDL.LU R245, [R1+0x360] ;  /* 0x0003600001f57983 */ /* 0x001f220000300800 */
[-C--:B---3--:R-:W-:Y:S01]  /*25400*/  IADD3 R244, P6, R244, R20.reuse, RZ ;  /* 0x00000014f4f47210 */ /* 0x088fe20007fde0ff */
[----:B------:R-:W-:Y:S01]  /*25410*/  IMAD.X R12, R12, 0x1, R2, P1 ;  /* 0x000000010c0c7824 */ /* 0x000fe200008e0602 */
[----:B------:R-:W-:-:S03]  /*25420*/  IADD3 R217, P1, R217, R20, RZ ;  /* 0x00000014d9d97210 */ /* 0x000fc60007f3e0ff */
[----:B------:R0:W-:Y:S04]  /*25430*/  STL [R1+0x378], R244 ;  /* 0x000378f401007387 */ /* 0x0001e80000100800 */
[----:B0-----:R0:W5:Y:S04]  /*25440*/  LDL.LU R244, [R1+0xe0c] ;  /* 0x000e0c0001f47983 */ /* 0x0011680000300800 */
[----:B------:R-:W-:Y:S04]  /*25450*/  STL [R1+0x39c], R12 ;  /* 0x00039c0c01007387 */ /* 0x000fe80000100800 */
[----:B------:R1:W-:Y:S04]  /*25460*/  STL [R1+0x370], R217 ;  /* 0x000370d901007387 */ /* 0x0003e80000100800 */
[----:B-1----:R-:W3:Y:S01]  /*25470*/  LDL.LU R217, [R1+0x384] ;  /* 0x0003840001d97983 */ /* 0x002ee20000300800 */
[--C-:B--2---:R-:W-:Y:S01]  /*25480*/  IMAD.X R15, R15, 0x1, R2.reuse, P2 ;  /* 0x000000010f0f7824 */ /* 0x104fe200010e0602 */
[-C--:B----4-:R-:W-:Y:S01]  /*25490*/  IADD3 R219, P2, R219, R20.reuse, RZ ;  /* 0x00000014dbdb7210 */ /* 0x090fe20007f5e0ff */
[----:B------:R-:W-:Y:S01]  /*254a0*/  IMAD.X R218, R218, 0x1, R2, P3 ;  /* 0x00000001dada7824 */ /* 0x000fe200018e0602 */
[----:B------:R-:W-:-:S02]  /*254b0*/  IADD3 R245, P3, R245, R20, RZ ;  /* 0x00000014f5f57210 */ /* 0x000fc40007f7e0ff */
[----:B------:R-:W-:Y:S04]  /*254c0*/  STL [R1+0x394], R15 ;  /* 0x0003940f01007387 */ /* 0x000fe80000100800 */
[----:B------:R1:W-:Y:S04]  /*254d0*/  STL [R1+0x368], R219 ;  /* 0x000368db01007387 */ /* 0x0003e80000100800 */
[----:B-1----:R-:W2:Y:S04]  /*254e0*/  LDL.LU R219, [R1+0x37c] ;  /* 0x00037c0001db7983 */ /* 0x002ea80000300800 */
[----:B------:R-:W-:Y:S04]  /*254f0*/  STL [R1+0x38c], R218 ;  /* 0x00038cda01007387 */ /* 0x000fe80000100800 */
[----:B------:R1:W-:Y:S04]  /*25500*/  STL [R1+0x360], R245 ;  /* 0x000360f501007387 */ /* 0x0003e80000100800 */
[----:B-1----:R-:W4:Y:S04]  /*25510*/  LDL.LU R245, [R1+0x350] ;  /* 0x0003500001f57983 */ /* 0x002f280000300800 */
[----:B------:R-:W4:Y:S04]  /*25520*/  LDL.LU R12, [R1+0x374] ;  /* 0x00037400010c7983 */ /* 0x000f280000300800 */
[----:B------:R-:W4:Y:S01]  /*25530*/  LDL.LU R218, [R1+0x348] ;  /* 0x0003480001da7983 */ /* 0x000f220000300800 */
[----:B---3--:R-:W-:-:S05]  /*25540*/  IMAD.X R217, R217, 0x1, R2, P4 ;  /* 0x00000001d9d97824 */ /* 0x008fca00020e0602 */
[----:B------:R1:W-:Y:S02]  /*25550*/  STL [R1+0x384], R217 ;  /* 0x000384d901007387 */ /* 0x0003e40000100800 */
[----:B-1----:R-:W-:Y:S02]  /*25560*/  IMAD.MOV.U32 R217, RZ, RZ, R216 ;  /* 0x000000ffffd97224 */ /* 0x002fe400078e00d8 */
[----:B------:R-:W-:Y:S02]  /*25570*/  IMAD.MOV.U32 R216, RZ, RZ, R19 ;  /* 0x000000ffffd87224 */ /* 0x000fe400078e0013 */
[----:B------:R-:W-:Y:S02]  /*25580*/  IMAD.MOV.U32 R19, RZ, RZ, R23 ;  /* 0x000000ffff137224 */ /* 0x000fe400078e0017 */
[----:B------:R-:W-:Y:S02]  /*25590*/  IMAD.MOV.U32 R23, RZ, RZ, R21 ;  /* 0x000000ffff177224 */ /* 0x000fe400078e0015 */
[----:B------:R-:W-:-:S02]  /*255a0*/  IMAD.MOV.U32 R21, RZ, RZ, R252 ;  /* 0x000000ffff157224 */ /* 0x000fc400078e00fc */
[----:B------:R-:W3:Y:S01]  /*255b0*/  LDL.LU R252, [R1+0x36c] ;  /* 0x00036c0001fc7983 */ /* 0x000ee20000300800 */
[-C--:B------:R-:W-:Y:S01]  /*255c0*/  IADD3 R17, P4, R17, R20.reuse, RZ ;  /* 0x0000001411117210 */ /* 0x080fe20007f9e0ff */
[--C-:B--2---:R-:W-:Y:S02]  /*255d0*/  IMAD.X R219, R219, 0x1, R2.reuse, P5 ;  /* 0x00000001dbdb7824 */ /* 0x104fe400028e0602 */
[----:B------:R-:W2:Y:S04]  /*255e0*/  LDL.LU R15, [R1+0x340] ;  /* 0x00034000010f7983 */ /* 0x000ea80000300800 */
[----:B------:R1:W-:Y:S01]  /*255f0*/  STL [R1+0x358], R17 ;  /* 0x0003581101007387 */ /* 0x0003e20000100800 */
[-C--:B----4-:R-:W-:Y:S01]  /*25600*/  IADD3 R245, P5, R245, R20.reuse, RZ ;  /* 0x00000014f5f57210 */ /* 0x090fe20007fbe0ff */
[--C-:B------:R-:W-:Y:S01]  /*25610*/  IMAD.X R12, R12, 0x1, R2.reuse, P6 ;  /* 0x000000010c0c7824 */ /* 0x100fe200030e0602 */
[----:B------:R-:W-:Y:S01]  /*25620*/  IADD3 R218, P6, R218, R20, RZ ;  /* 0x00000014dada7210 */ /* 0x000fe20007fde0ff */
[----:B-1----:R-:W4:Y:S04]  /*25630*/  LDL.LU R17, [R1+0x364] ;  /* 0x0003640001117983 */ /* 0x002f280000300800 */
[----:B------:R1:W-:Y:S04]  /*25640*/  STL [R1+0x37c], R219 ;  /* 0x00037cdb01007387 */ /* 0x0003e80000100800 */
[----:B-1----:R-:W4:Y:S04]  /*25650*/  LDL.LU R219, [R1+0x338] ;  /* 0x0003380001db7983 */ /* 0x002f280000300800 */
[----:B------:R1:W-:Y:S04]  /*25660*/  STL [R1+0x350], R245 ;  /* 0x000350f501007387 */ /* 0x0003e80000100800 */
[----:B-1----:R0:W5:Y:S04]  /*25670*/  LDL.LU R245, [R1+0xe08] ;  /* 0x000e080001f57983 */ /* 0x0021680000300800 */
[----:B------:R-:W-:Y:S04]  /*25680*/  STL [R1+0x374], R12 ;  /* 0x0003740c01007387 */ /* 0x000fe80000100800 */
[----:B------:R1:W-:Y:S04]  /*25690*/  STL [R1+0x348], R218 ;  /* 0x000348da01007387 */ /* 0x0003e80000100800 */
[----:B-1----:R-:W4:Y:S01]  /*256a0*/  LDL.LU R218, [R1+0x35c] ;  /* 0x00035c0001da7983 */ /* 0x002f220000300800 */
[----:B---3--:R-:W-:-:S05]  /*256b0*/  IMAD.X R252, R252, 0x1, R2, P1 ;  /* 0x00000001fcfc7824 */ /* 0x008fca00008e0602 */
[----:B------:R1:W-:Y:S02]  /*256c0*/  STL [R1+0x36c], R252 ;  /* 0x00036cfc01007387 */ /* 0x0003e40000100800 */
[----:B-1----:R-:W-:Y:S02]  /*256d0*/  IMAD.MOV.U32 R252, RZ, RZ, R250 ;  /* 0x000000fffffc7224 */ /* 0x002fe400078e00fa */
[----:B------:R-:W3:Y:S01]  /*256e0*/  LDL.LU R250, [R1+0x330] ;  /* 0x0003300001fa7983 */ /* 0x000ee20000300800 */
[----:B--2---:R-:W-:Y:S01]  /*256f0*/  IADD3 R15, P1, R15, R20, RZ ;  /* 0x000000140f0f7210 */ /* 0x004fe20007f3e0ff */
[----:B----4-:R-:W-:-:S04]  /*25700*/  IMAD.X R17, R17, 0x1, R2, P2 ;  /* 0x0000000111117824 */ /* 0x010fc800010e0602 */
[----:B------:R-:W-:Y:S04]  /*25710*/  STL [R1+0x340], R15 ;  /* 0x0003400f01007387 */ /* 0x000fe80000100800 */
[----:B------:R1:W-:Y:S01]  /*25720*/  STL [R1+0x364], R17 ;  /* 0x0003641101007387 */ /* 0x0003e20000100800 */
[----:B------:R-:W-:-:S03]  /*25730*/  IADD3 R219, P2, R219, R20, RZ ;  /* 0x00000014dbdb7210 */ /* 0x000fc60007f5e0ff */
[----:B-1----:R-:W2:Y:S04]  /*25740*/  LDL.LU R17, [R1+0x328] ;  /* 0x0003280001117983 */ /* 0x002ea80000300800 */
[----:B------:R-:W4:Y:S04]  /*25750*/  LDL.LU R12, [R1+0x34c] ;  /* 0x00034c00010c7983 */ /* 0x000f280000300800 */
[----:B------:R-:W4:Y:S04]  /*25760*/  LDL.LU R15, [R1+0x320] ;  /* 0x00032000010f7983 */ /* 0x000f280000300800 */
[----:B------:R1:W-:Y:S04]  /*25770*/  STL [R1+0x338], R219 ;  /* 0x000338db01007387 */ /* 0x0003e80000100800 */
[----:B-1----:R-:W4:Y:S01]  /*25780*/  LDL.LU R219, [R1+0x344] ;  /* 0x0003440001db7983 */ /* 0x002f220000300800 */
[----:B------:R-:W-:-:S05]  /*25790*/  IMAD.X R218, R218, 0x1, R2, P3 ;  /* 0x00000001dada7824 */ /* 0x000fca00018e0602 */
[----:B------:R1:W-:Y:S02]  /*257a0*/  STL [R1+0x35c], R218 ;  /* 0x00035cda01007387 */ /* 0x0003e40000100800 */
[----:B-1----:R-:W-:Y:S02]  /*257b0*/  IMAD.MOV.U32 R218, RZ, RZ, R217 ;  /* 0x000000ffffda7224 */ /* 0x002fe400078e00d9 */
[----:B------:R-:W-:Y:S02]  /*257c0*/  IMAD.MOV.U32 R217, RZ, RZ, R216 ;  /* 0x000000ffffd97224 */ /* 0x000fe400078e00d8 */
[----:B------:R-:W-:Y:S02]  /*257d0*/  IMAD.MOV.U32 R216, RZ, RZ, R19 ;  /* 0x000000ffffd87224 */ /* 0x000fe400078e0013 */
[----:B------:R-:W-:Y:S02]  /*257e0*/  IMAD.MOV.U32 R19, RZ, RZ, R23 ;  /* 0x000000ffff137224 */ /* 0x000fe400078e0017 */
[----:B------:R-:W-:-:S02]  /*257f0*/  IMAD.MOV.U32 R23, RZ, RZ, R21 ;  /* 0x000000ffff177224 */ /* 0x000fc400078e0015 */
[----:B------:R-:W4:Y:S01]  /*25800*/  LDL.LU R21, [R1+0x318] ;  /* 0x0003180001157983 */ /* 0x000f220000300800 */
[----:B---3--:R-:W-:-:S03]  /*25810*/  IADD3 R250, P3, R250, R20, RZ ;  /* 0x00000014fafa7210 */ /* 0x008fc60007f7e0ff */
[----:B------:R-:W3:Y:S04]  /*25820*/  LDL.LU R20, [R1+0x354] ;  /* 0x0003540001147983 */ /* 0x000ee80000300800 */
[----:B------:R1:W-:Y:S02]  /*25830*/  STL [R1+0x330], R250 ;  /* 0x000330fa01007387 */ /* 0x0003e40000100800 */
[----:B-1----:R-:W-:Y:S02]  /*25840*/  IMAD.MOV.U32 R250, RZ, RZ, R249 ;  /* 0x000000fffffa7224 */ /* 0x002fe400078e00f9 */
[----:B------:R-:W4:Y:S01]  /*25850*/  LDL.LU R249, [R1+0x33c] ;  /* 0x00033c0001f97983 */ /* 0x000f220000300800 */
[----:B---3--:R-:W-:-:S05]  /*25860*/  IMAD.X R20, R20, 0x1, R2, P4 ;  /* 0x0000000114147824 */ /* 0x008fca00020e0602 */
[----:B------:R1:W-:Y:S02]  /*25870*/  STL [R1+0x354], R20 ;  /* 0x0003541401007387 */ /* 0x0003e40000100800 */
[----:B-1----:R-:W1:Y:S02]  /*25880*/  LDC R20, c[0x0][0x23c] ;  /* 0x00008f00ff147b82 */ /* 0x002e640000000800 */
[----:B-1----:R-:W-:-:S04]  /*25890*/  IMAD.SHL.U32 R20, R20, 0x80, RZ ;  /* 0x0000008014147824 */ /* 0x002fc800078e00ff */
[----:B------:R-:W-:-:S05]  /*258a0*/  IMAD.SHL.U32 R20, R20, 0x2, RZ ;  /* 0x0000000214147824 */ /* 0x000fca00078e00ff */
[----:B--2---:R-:W-:-:S05]  /*258b0*/  IADD3 R17, P4, R17, R20, RZ ;  /* 0x0000001411117210 */ /* 0x004fca0007f9e0ff */
[----:B------:R1:W-:Y:S04]  /*258c0*/  STL [R1+0x328], R17 ;  /* 0x0003281101007387 */ /* 0x0003e80000100800 */
[----:B-1----:R-:W2:Y:S01]  /*258d0*/  LDL.LU R17, [R1+0x310] ;  /* 0x0003100001117983 */ /* 0x002ea20000300800 */
[--C-:B----4-:R-:W-:Y:S01]  /*258e0*/  IMAD.X R12, R12, 0x1, R2.reuse, P5 ;  /* 0x000000010c0c7824 */ /* 0x110fe200028e0602 */
[-C--:B------:R-:W-:Y:S01]  /*258f0*/  IADD3 R15, P5, R15, R20.reuse, RZ ;  /* 0x000000140f0f7210 */ /* 0x080fe20007fbe0ff */
[--C-:B------:R-:W-:Y:S01]  /*25900*/  IMAD.X R219, R219, 0x1, R2.reuse, P6 ;  /* 0x00000001dbdb7824 */ /* 0x100fe200030e0602 */
[----:B------:R-:W-:Y:S02]  /*25910*/  IADD3 R21, P6, R21, R20, RZ ;  /* 0x0000001415157210 */ /* 0x000fe40007fde0ff */
[----:B------:R-:W-:Y:S04]  /*25920*/  STL [R1+0x34c], R12 ;  /* 0x00034c0c01007387 */ /* 0x000fe80000100800 */
[----:B------:R-:W-:Y:S04]  /*25930*/  STL [R1+0x320], R15 ;  /* 0x0003200f01007387 */ /* 0x000fe80000100800 */
[----:B------:R1:W-:Y:S01]  /*25940*/  STL [R1+0x344], R219 ;  /* 0x000344db01007387 */ /* 0x0003e20000100800 */
[----:B------:R-:W-:-:S03]  /*25950*/  IMAD.X R249, R249, 0x1, R2, P1 ;  /* 0x00000001f9f97824 */ /* 0x000fc600008e0602 */
[----:B-1----:R-:W3:Y:S04]  /*25960*/  LDL.LU R219, [R1+0x308] ;  /* 0x0003080001db7983 */ /* 0x002ee80000300800 */
[----:B------:R1:W-:Y:S02]  /*25970*/  STL [R1+0x318], R21 ;  /* 0x0003181501007387 */ /* 0x0003e40000100800 */
[----:B-1----:R-:W-:Y:S02]  /*25980*/  IMAD.MOV.U32 R21, RZ, RZ, R252 ;  /* 0x000000ffff157224 */ /* 0x002fe400078e00fc */
[----:B------:R-:W4:Y:S04]  /*25990*/  LDL.LU R252, [R1+0x32c] ;  /* 0x00032c0001fc7983 */ /* 0x000f280000300800 */
[----:B------:R-:W3:Y:S04]  /*259a0*/  LDL.LU R12, [R1+0x300] ;  /* 0x00030000010c7983 */ /* 0x000ee80000300800 */
[----:B------:R1:W-:Y:S02]  /*259b0*/  STL [R1+0x33c], R249 ;  /* 0x00033cf901007387 */ /* 0x0003e40000100800 */
[----:B-1----:R-:W-:-:S02]  /*259c0*/  IMAD.MOV.U32 R249, RZ, RZ, R246 ;  /* 0x000000fffff97224 */ /* 0x002fc400078e00f6 */
[----:B------:R-:W3:Y:S01]  /*259d0*/  LDL.LU R246, [R1+0x324] ;  /* 0x0003240001f67983 */ /* 0x000ee20000300800 */
[----:B--2---:R-:W-:-:S03]  /*259e0*/  IADD3 R17, P1, R17, R20, RZ ;  /* 0x0000001411117210 */ /* 0x004fc60007f3e0ff */
[----:B------:R-:W2:Y:S04]  /*259f0*/  LDL.LU R20, [R1+0x334] ;  /* 0x0003340001147983 */ /* 0x000ea80000300800 */
[----:B------:R-:W2:Y:S04]  /*25a00*/  LDL.LU R15, [R1+0x2f8] ;  /* 0x0002f800010f7983 */ /* 0x000ea80000300800 */
[----:B------:R1:W-:Y:S04]  /*25a10*/  STL [R1+0x310], R17 ;  /* 0x0003101101007387 */ /* 0x0003e80000100800 */
[----:B-1----:R-:W2:Y:S01]  /*25a20*/  LDL.LU R17, [R1+0x31c] ;  /* 0x00031c0001117983 */ /* 0x002ea20000300800 */
[----:B----4-:R-:W-:-:S02]  /*25a30*/  IMAD.X R252, R252, 0x1, R2, P3 ;  /* 0x00000001fcfc7824 */ /* 0x010fc400018e0602 */
[--C-:B---3--:R-:W-:Y:S02]  /*25a40*/  IMAD.X R246, R246, 0x1, R2.reuse, P4 ;  /* 0x00000001f6f67824 */ /* 0x108fe400020e0602 */
[----:B--2---:R-:W-:-:S05]  /*25a50*/  IMAD.X R20, R20, 0x1, R2, P2 ;  /* 0x0000000114147824 */ /* 0x004fca00010e0602 */
[----:B------:R1:W-:Y:S02]  /*25a60*/  STL [R1+0x334], R20 ;  /* 0x0003341401007387 */ /* 0x0003e40000100800 */
[----:B-1----:R-:W1:Y:S02]  /*25a70*/  LDC R20, c[0x0][0x23c] ;  /* 0x00008f00ff147b82 */ /* 0x002e640000000800 */
[----:B-1----:R-:W-:-:S04]  /*25a80*/  IMAD.SHL.U32 R20, R20, 0x80, RZ ;  /* 0x0000008014147824 */ /* 0x002fc800078e00ff */
[----:B------:R-:W-:-:S05]  /*25a90*/  IMAD.SHL.U32 R20, R20, 0x2, RZ ;  /* 0x0000000214147824 */ /* 0x000fca00078e00ff */
[----:B------:R-:W-:-:S05]  /*25aa0*/  IADD3 R219, P2, R219, R20, RZ ;  /* 0x00000014dbdb7210 */ /* 0x000fca0007f5e0ff */
[----:B------:R1:W-:Y:S01]  /*25ab0*/  STL [R1+0x308], R219 ;  /* 0x000308db01007387 */ /* 0x0003e20000100800 */
[----:B------:R-:W-:Y:S01]  /*25ac0*/  IADD3 R12, P3, R12, R20, RZ ;  /* 0x000000140c0c7210 */ /* 0x000fe20007f7e0ff */
[----:B-1----:R-:W-:Y:S02]  /*25ad0*/  IMAD.MOV.U32 R219, RZ, RZ, R218 ;  /* 0x000000ffffdb7224 */ /* 0x002fe400078e00da */
[----:B------:R-:W-:Y:S02]  /*25ae0*/  IMAD.MOV.U32 R218, RZ, RZ, R217 ;  /* 0x000000ffffda7224 */ /* 0x000fe400078e00d9 */
[----:B------:R-:W-:Y:S02]  /*25af0*/  IMAD.MOV.U32 R217, RZ, RZ, R216 ;  /* 0x000000ffffd97224 */ /* 0x000fe400078e00d8 */
[----:B------:R-:W-:Y:S02]  /*25b00*/  IMAD.MOV.U32 R216, RZ, RZ, R19 ;  /* 0x000000ffffd87224 */ /* 0x000fe400078e0013 */
[----:B------:R-:W2:Y:S04]  /*25b10*/  LDL.LU R19, [R1+0x2f0] ;  /* 0x0002f00001137983 */ /* 0x000ea80000300800 */
[----:B------:R1:W-:Y:S02]  /*25b20*/  STL [R1+0x32c], R252 ;  /* 0x00032cfc01007387 */ /* 0x0003e40000100800 */
[----:B-1----:R-:W-:-:S02]  /*25b30*/  IMAD.MOV.U32 R252, RZ, RZ, R250 ;  /* 0x000000fffffc7224 */ /* 0x002fc400078e00fa */
[----:B------:R-:W3:Y:S04]  /*25b40*/  LDL.LU R250, [R1+0x314] ;  /* 0x0003140001fa7983 */ /* 0x000ee80000300800 */
[----:B------:R1:W-:Y:S04]  /*25b50*/  STL [R1+0x324], R246 ;  /* 0x000324f601007387 */ /* 0x0003e80000100800 */
[----:B------:R4:W-:Y:S04]  /*25b60*/  STL [R1+0x300], R12 ;  /* 0x0003000c01007387 */ /* 0x0009e80000100800 */
[----:B-1----:R-:W3:Y:S01]  /*25b70*/  LDL.LU R246, [R1+0x2e8] ;  /* 0x0002e80001f67983 */ /* 0x002ee20000300800 */
[----:B------:R-:W-:Y:S01]  /*25b80*/  IADD3 R15, P4, R15, R20, RZ ;  /* 0x000000140f0f7210 */ /* 0x000fe20007f9e0ff */
[----:B------:R-:W-:-:S04]  /*25b90*/  IMAD.X R17, R17, 0x1, R2, P5 ;  /* 0x0000000111117824 */ /* 0x000fc800028e0602 */
[----:B------:R1:W-:Y:S04]  /*25ba0*/  STL [R1+0x2f8], R15 ;  /* 0x0002f80f01007387 */ /* 0x0003e80000100800 */
[----:B------:R0:W-:Y:S04]  /*25bb0*/  STL [R1+0x31c], R17 ;  /* 0x00031c1101007387 */ /* 0x0001e80000100800 */
[----:B----4-:R-:W4:Y:S04]  /*25bc0*/  LDL.LU R12, [R1+0x2e0] ;  /* 0x0002e000010c7983 */ /* 0x010f280000300800 */
[----:B-1----:R-:W4:Y:S01]  /*25bd0*/  LDL.LU R15, [R1+0x304] ;  /* 0x00030400010f7983 */ /* 0x002f220000300800 */
[----:B0-----:R-:W-:-:S02]  /*25be0*/  IMAD.MOV.U32 R17, RZ, RZ, R219 ;  /* 0x000000ffff117224 */ /* 0x001fc400078e00db */
[----:B------:R-:W-:Y:S02]  /*25bf0*/  IMAD.MOV.U32 R219, RZ, RZ, R218 ;  /* 0x000000ffffdb7224 */ /* 0x000fe400078e00da */
[----:B------:R-:W-:Y:S02]  /*25c00*/  IMAD.MOV.U32 R218, RZ, RZ, R217 ;  /* 0x000000ffffda7224 */ /* 0x000fe400078e00d9 */
[----:B------:R-:W-:Y:S01]  /*25c10*/  IMAD.MOV.U32 R217, RZ, RZ, R216 ;  /* 0x000000ffffd97224 */ /* 0x000fe200078e00d8 */
[----:B--2---:R-:W-:-:S05]  /*25c20*/  IADD3 R19, P5, R19, R20, RZ ;  /* 0x0000001413137210 */ /* 0x004fca0007fbe0ff */
[----:B------:R0:W-:Y:S04]  /*25c30*/  STL [R1+0x2f0], R19 ;  /* 0x0002f01301007387 */ /* 0x0001e80000100800 */
[----:B------:R-:W2:Y:S01]  /*25c40*/  LDL.LU R216, [R1+0x2d8] ;  /* 0x0002d80001d87983 */ /* 0x000ea20000300800 */
[----:B---3--:R-:W-:Y:S02]  /*25c50*/  IMAD.X R250, R250, 0x1, R2, P6 ;  /* 0x00000001fafa7824 */ /* 0x008fe400030e0602 */
[----:B0-----:R-:W-:Y:S02]  /*25c60*/  IMAD.MOV.U32 R19, RZ, RZ, R21 ;  /* 0x000000ffff137224 */ /* 0x001fe400078e0015 */
[----:B------:R-:W-:Y:S02]  /*25c70*/  IMAD.MOV.U32 R21, RZ, RZ, R252 ;  /* 0x000000ffff157224 */ /* 0x000fe400078e00fc */
[----:B------:R-:W3:Y:S04]  /*25c80*/  LDL.LU R252, [R1+0x2fc] ;  /* 0x0002fc0001fc7983 */ /* 0x000ee80000300800 */
[----:B------:R0:W-:Y:S01]  /*25c90*/  STL [R1+0x314], R250 ;  /* 0x000314fa01007387 */ /* 0x0001e20000100800 */
[----:B------:R-:W-:-:S03]  /*25ca0*/  IADD3 R246, P6, R246, R20, RZ ;  /* 0x00000014f6f67210 */ /* 0x000fc60007fde0ff */
[----:B0-----:R-:W3:Y:S04]  /*25cb0*/  LDL.LU R250, [R1+0x2d0] ;  /* 0x0002d00001fa7983 */ /* 0x001ee80000300800 */
[----:B------:R-:W2:Y:S04]  /*25cc0*/  LDL.LU R20, [R1+0x30c] ;  /* 0x00030c0001147983 */ /* 0x000ea80000300800 */
[----:B------:R0:W-:Y:S04]  /*25cd0*/  STL [R1+0x2e8], R246 ;  /* 0x0002e8f601007387 */ /* 0x0001e80000100800 */
[----:B0-----:R-:W3:Y:S01]  /*25ce0*/  LDL.LU R246, [R1+0x2f4] ;  /* 0x0002f40001f67983 */ /* 0x001ee20000300800 */
[----:B----4-:R-:W-:-:S02]  /*25cf0*/  IMAD.X R15, R15, 0x1, R2, P2 ;  /* 0x000000010f0f7824 */ /* 0x010fc400010e0602 */
[----:B--2---:R-:W-:-:S05]  /*25d00*/  IMAD.X R20, R20, 0x1, R2, P1 ;  /* 0x0000000114147824 */ /* 0x004fca00008e0602 */
[----:B------:R0:W-:Y:S02]  /*25d10*/  STL [R1+0x30c], R20 ;  /* 0x00030c1401007387 */ /* 0x0001e40000100800 */
[----:B0-----:R-:W0:Y:S02]  /*25d20*/  LDC R20, c[0x0][0x23c] ;  /* 0x00008f00ff147b82 */ /* 0x001e240000000800 */
[----:B0-----:R-:W-:-:S04]  /*25d30*/  IMAD.SHL.U32 R20, R20, 0x80, RZ ;  /* 0x0000008014147824 */ /* 0x001fc800078e00ff */
[----:B------:R-:W-:-:S05]  /*25d40*/  IMAD.SHL.U32 R20, R20, 0x2, RZ ;  /* 0x0000000214147824 */ /* 0x000fca00078e00ff */
[-C--:B------:R-:W-:Y:S02]  /*25d50*/  IADD3 R12, P1, R12, R20.reuse, RZ ;  /* 0x000000140c0c7210 */ /* 0x080fe40007f3e0ff */
[----:B------:R-:W-:-:S03]  /*25d60*/  IADD3 R216, P2, R216, R20, RZ ;  /* 0x00000014d8d87210 */ /* 0x000fc60007f5e0ff */
[----:B------:R-:W-:Y:S04]  /*25d70*/  STL [R1+0x2e0], R12 ;  /* 0x0002e00c01007387 */ /* 0x000fe80000100800 */
[----:B------:R0:W-:Y:S02]  /*25d80*/  STL [R1+0x304], R15 ;  /* 0x0003040f01007387 */ /* 0x0001e40000100800 */
[----:B0-----:R-:W-:Y:S02]  /*25d90*/  IMAD.MOV.U32 R15, RZ, RZ, R17 ;  /* 0x000000ffff0f7224 */ /* 0x001fe400078e0011 */
[----:B------:R-:W-:Y:S02]  /*25da0*/  IMAD.MOV.U32 R17, RZ, RZ, R219 ;  /* 0x000000ffff117224 */ /* 0x000fe400078e00db */
[----:B------:R-:W-:-:S02]  /*25db0*/  IMAD.MOV.U32 R219, RZ, RZ, R218 ;  /* 0x000000ffffdb7224 */ /* 0x000fc400078e00da */
[----:B------:R-:W2:Y:S04]  /*25dc0*/  LDL.LU R218, [R1+0x2ec] ;  /* 0x0002ec0001da7983 */ /* 0x000ea80000300800 */
[----:B------:R0:W-:Y:S02]  /*25dd0*/  STL [R1+0x2d8], R216 ;  /* 0x0002d8d801007387 */ /* 0x0001e40000100800 */
[----:B0-----:R-:W-:Y:S02]  /*25de0*/  IMAD.MOV.U32 R216, RZ, RZ, R21 ;  /* 0x000000ffffd87224 */ /* 0x001fe400078e0015 */
[----:B------:R-:W4:Y:S01]  /*25df0*/  LDL.LU R21, [R1+0x2c0] ;  /* 0x0002c00001157983 */ /* 0x000f220000300800 */
[--C-:B---3--:R-:W-:Y:S01]  /*25e00*/  IMAD.X R252, R252, 0x1, R2.reuse, P3 ;  /* 0x00000001fcfc7824 */ /* 0x108fe200018e0602 */
[----:B------:R-:W-:Y:S01]  /*25e10*/  IADD3 R250, P3, R250, R20, RZ ;  /* 0x00000014fafa7210 */ /* 0x000fe20007f7e0ff */
[----:B------:R-:W-:-:S04]  /*25e20*/  IMAD.X R246, R246, 0x1, R2, P4 ;  /* 0x00000001f6f67824 */ /* 0x000fc800020e0602 */
[----:B------:R0:W-:Y:S04]  /*25e30*/  STL [R1+0x2d0], R250 ;  /* 0x0002d0fa01007387 */ /* 0x0001e80000100800 */
[----:B------:R1:W-:Y:S04]  /*25e40*/  STL [R1+0x2fc], R252 ;  /* 0x0002fcfc01007387 */ /* 0x0003e80000100800 */
[----:B0-----:R-:W3:Y:S04]  /*25e50*/  LDL.LU R250, [R1+0x2e4] ;  /* 0x0002e40001fa7983 */ /* 0x001ee80000300800 */
[----:B------:R0:W-:Y:S01]  /*25e60*/  STL [R1+0x2f4], R246 ;  /* 0x0002f4f601007387 */ /* 0x0001e20000100800 */
[----:B-1----:R-:W-:-:S03]  /*25e70*/  IMAD.MOV.U32 R252, RZ, RZ, R247 ;  /* 0x000000fffffc7224 */ /* 0x002fc600078e00f7 */
[----:B0-----:R-:W3:Y:S04]  /*25e80*/  LDL.LU R246, [R1+0x2b8] ;  /* 0x0002b80001f67983 */ /* 0x001ee80000300800 */
[----:B------:R-:W3:Y:S04]  /*25e90*/  LDL.LU R12, [R1+0x2dc] ;  /* 0x0002dc00010c7983 */ /* 0x000ee80000300800 */
[----:B------:R-:W3:Y:S01]  /*25ea0*/  LDL.LU R247, [R1+0x2b0] ;  /* 0x0002b00001f77983 */ /* 0x000ee20000300800 */
[----:B------:R-:W-:-:S05]  /*25eb0*/  IADD3 R15, P4, R15, R20, RZ ;  /* 0x000000140f0f7210 */ /* 0x000fca0007f9e0ff */
[----:B------:R0:W-:Y:S02]  /*25ec0*/  STL [R1+0x2c8], R15 ;  /* 0x0002c80f01007387 */ /* 0x0001e40000100800 */
[----:B0-----:R-:W-:Y:S02]  /*25ed0*/  IMAD.MOV.U32 R15, RZ, RZ, R17 ;  /* 0x000000ffff0f7224 */ /* 0x001fe400078e0011 */
[----:B------:R-:W-:Y:S02]  /*25ee0*/  IMAD.MOV.U32 R17, RZ, RZ, R219 ;  /* 0x000000ffff117224 */ /* 0x000fe400078e00db */
[----:B--2---:R-:W-:-:S05]  /*25ef0*/  IMAD.X R218, R218, 0x1, R2, P5 ;  /* 0x00000001dada7824 */ /* 0x004fca00028e0602 */
[----:B------:R0:W-:Y:S01]  /*25f00*/  STL [R1+0x2ec], R218 ;  /* 0x0002ecda01007387 */ /* 0x0001e20000100800 */
[----:B----4-:R-:W-:-:S03]  /*25f10*/  IADD3 R21, P5, R21, R20, RZ ;  /* 0x0000001415157210 */ /* 0x010fc60007fbe0ff */
[----:B0-----:R-:W2:Y:S04]  /*25f20*/  LDL.LU R218, [R1+0x2a8] ;  /* 0x0002a80001da7983 */ /* 0x001ea80000300800 */
[----:B------:R-:W4:Y:S04]  /*25f30*/  LDL.LU R219, [R1+0x2cc] ;  /* 0x0002cc0001db7983 */ /* 0x000f280000300800 */
[----:B------:R0:W-:Y:S02]  /*25f40*/  STL [R1+0x2c0], R21 ;  /* 0x0002c01501007387 */ /* 0x0001e40000100800 */
[----:B0-----:R-:W-:-:S02]  /*25f50*/  IMAD.MOV.U32 R21, RZ, RZ, R249 ;  /* 0x000000ffff157224 */ /* 0x001fc400078e00f9 */
[----:B------:R-:W4:Y:S01]  /*25f60*/  LDL.LU R249, [R1+0x2a0] ;  /* 0x0002a00001f97983 */ /* 0x000f220000300800 */
[----:B---3--:R-:W-:-:S05]  /*25f70*/  IMAD.X R250, R250, 0x1, R2, P6 ;  /* 0x00000001fafa7824 */ /* 0x008fca00030e0602 */
[----:B------:R0:W-:Y:S01]  /*25f80*/  STL [R1+0x2e4], R250 ;  /* 0x0002e4fa01007387 */ /* 0x0001e20000100800 */
[-C--:B------:R-:W-:Y:S01]  /*25f90*/  IADD3 R246, P6, R246, R20.reuse, RZ ;  /* 0x00000014f6f67210 */ /* 0x080fe20007fde0ff */
[--C-:B------:R-:W-:Y:S01]  /*25fa0*/  IMAD.X R12, R12, 0x1, R2.reuse, P1 ;  /* 0x000000010c0c7824 */ /* 0x100fe200008e0602 */
[----:B------:R-:W-:Y:S01]  /*25fb0*/  IADD3 R247, P1, R247, R20, RZ ;  /* 0x00000014f7f77210 */ /* 0x000fe20007f3e0ff */
[----:B0-----:R-:W3:Y:S04]  /*25fc0*/  LDL.LU R250, [R1+0x2c4] ;  /* 0x0002c40001fa7983 */ /* 0x001ee80000300800 */
[----:B------:R0:W-:Y:S04]  /*25fd0*/  STL [R1+0x2b8], R246 ;  /* 0x0002b8f601007387 */ /* 0x0001e80000100800 */
[----:B0-----:R0:W5:Y:S04]  /*25fe0*/  LDL.LU R246, [R1+0xe04] ;  /* 0x000e040001f67983 */ /* 0x0011680000300800 */
[----:B------:R-:W-:Y:S04]  /*25ff0*/  STL [R1+0x2dc], R12 ;  /* 0x0002dc0c01007387 */ /* 0x000fe80000100800 */
[----:B------:R1:W-:Y:S04]  /*26000*/  STL [R1+0x2b0], R247 ;  /* 0x0002b0f701007387 */ /* 0x0003e80000100800 */
[----:B-1----:R-:W3:Y:S01]  /*26010*/  LDL.LU R247, [R1+0x298] ;  /* 0x0002980001f77983 */ /* 0x002ee20000300800 */
[----:B------:R-:W-:-:S05]  /*26020*/  IMAD.X R15, R15, 0x1, R2, P2 ;  /* 0x000000010f0f7824 */ /* 0x000fca00010e0602 */
[----:B------:R1:W-:Y:S02]  /*26030*/  STL [R1+0x2d4], R15 ;  /* 0x0002d40f01007387 */ /* 0x0003e40000100800 */
[----:B-1----:R-:W-:Y:S02]  /*26040*/  IMAD.MOV.U32 R15, RZ, RZ, R17 ;  /* 0x000000ffff0f7224 */ /* 0x002fe400078e0011 */
[----:B------:R-:W-:Y:S02]  /*26050*/  IMAD.MOV.U32 R17, RZ, RZ, R217 ;  /* 0x000000ffff117224 */ /* 0x000fe400078e00d9 */
[----:B------:R-:W-:Y:S02]  /*26060*/  IMAD.MOV.U32 R217, RZ, RZ, R23 ;  /* 0x000000ffffd97224 */ /* 0x000fe400078e0017 */
[----:B------:R-:W-:Y:S02]  /*26070*/  IMAD.MOV.U32 R23, RZ, RZ, R248 ;  /* 0x000000ffff177224 */ /* 0x000fe400078e00f8 */
[----:B------:R-:W3:Y:S01]  /*26080*/  LDL.LU R248, [R1+0x290] ;  /* 0x0002900001f87983 */ /* 0x000ee20000300800 */
[----:B--2---:R-:W-:Y:S01]  /*26090*/  IADD3 R218, P2, R218, R20, RZ ;  /* 0x00000014dada7210 */ /* 0x004fe20007f5e0ff */
[----:B----4-:R-:W-:-:S04]  /*260a0*/  IMAD.X R219, R219, 0x1, R2, P3 ;  /* 0x00000001dbdb7824 */ /* 0x010fc800018e0602 */
[----:B------:R1:W-:Y:S01]  /*260b0*/  STL [R1+0x2a8], R218 ;  /* 0x0002a8da01007387 */ /* 0x0003e20000100800 */
[----:B------:R-:W-:-:S03]  /*260c0*/  IADD3 R249, P3, R249, R20, RZ ;  /* 0x00000014f9f97210 */ /* 0x000fc60007f7e0ff */
[----:B-1----:R-:W2:Y:S04]  /*260d0*/  LDL.LU R218, [R1+0x288] ;  /* 0x0002880001da7983 */ /* 0x002ea80000300800 */
[----:B------:R-:W-:Y:S04]  /*260e0*/  STL [R1+0x2cc], R219 ;  /* 0x0002ccdb01007387 */ /* 0x000fe80000100800 */
[----:B------:R1:W-:Y:S04]  /*260f0*/  STL [R1+0x2a0], R249 ;  /* 0x0002a0f901007387 */ /* 0x0003e80000100800 */
[----:B-1----:R-:W4:Y:S01]  /*26100*/  LDL.LU R249, [R1+0x280] ;  /* 0x0002800001f97983 */ /* 0x002f220000300800 */
[----:B---3--:R-:W-:-:S02]  /*26110*/  IMAD.X R250, R250, 0x1, R2, P4 ;  /* 0x00000001fafa7824 */ /* 0x008fc400020e0602 */
[----:B------:R-:W-:-:S03]  /*26120*/  IMAD.MOV.U32 R219, RZ, RZ, R21 ;  /* 0x000000ffffdb7224 */ /* 0x000fc600078e0015 */
[----:B------:R1:W-:Y:S04]  /*26130*/  STL [R1+0x2c4], R250 ;  /* 0x0002c4fa01007387 */ /* 0x0003e80000100800 */
[----:B-1----:R-:W3:Y:S04]  /*26140*/  LDL.LU R250, [R1+0x278] ;  /* 0x0002780001fa7983 */ /* 0x002ee80000300800 */
[----:B------:R-:W3:Y:S04]  /*26150*/  LDL.LU R12, [R1+0x29c] ;  /* 0x00029c00010c7983 */ /* 0x000ee80000300800 */
[----:B------:R-:W3:Y:S01]  /*26160*/  LDL.LU R21, [R1+0x270] ;  /* 0x0002700001157983 */ /* 0x000ee20000300800 */
[----:B------:R-:W-:Y:S01]  /*26170*/  IADD3 R247, P4, R247, R20, RZ ;  /* 0x00000014f7f77210 */ /* 0x000fe20007f9e0ff */
[----:B------:R-:W-:-:S04]  /*26180*/  IMAD.MOV.U32 R20, RZ, RZ, R22 ;  /* 0x000000ffff147224 */ /* 0x000fc800078e0016 */
[----:B------:R-:W-:Y:S01]  /*26190*/  IMAD.X R20, R20, 0x1, R2, P5 ;  /* 0x0000000114147824 */ /* 0x000fe200028e0602 */
[----:B------:R1:W-:Y:S04]  /*261a0*/  STL [R1+0x298], R247 ;  /* 0x000298f701007387 */ /* 0x0003e80000100800 */
[----:B-1----:R0:W5:Y:S04]  /*261b0*/  LDL.LU R247, [R1+0xe00] ;  /* 0x000e000001f77983 */ /* 0x0021680000300800 */
[----:B------:R-:W3:Y:S04]  /*261c0*/  LDL.LU R22, [R1+0x294] ;  /* 0x0002940001167983 */ /* 0x000ee80000300800 */
[----:B------:R1:W-:Y:S02]  /*261d0*/  STL [R1+0x2bc], R20 ;  /* 0x0002bc1401007387 */ /* 0x0003e40000100800 */
[----:B-1----:R-:W1:Y:S02]  /*261e0*/  LDC R20, c[0x0][0x23c] ;  /* 0x00008f00ff147b82 */ /* 0x002e640000000800 */
[----:B-1----:R-:W-:-:S04]  /*261f0*/  IMAD.SHL.U32 R20, R20, 0x80, RZ ;  /* 0x0000008014147824 */ /* 0x002fc800078e00ff */
[----:B------:R-:W-:-:S05]  /*26200*/  IMAD.SHL.U32 R20, R20, 0x2, RZ ;  /* 0x0000000214147824 */ /* 0x000fca00078e00ff */
[----:B------:R-:W-:Y:S01]  /*26210*/  IADD3 R248, P5, R248, R20, RZ ;  /* 0x00000014f8f87210 */ /* 0x000fe20007fbe0ff */
[----:B------:R-:W-:-:S04]  /*26220*/  IMAD.MOV.U32 R20, RZ, RZ, R19 ;  /* 0x000000ffff147224 */ /* 0x000fc800078e0013 */
[--C-:B------:R-:W-:Y:S01]  /*26230*/  IMAD.X R20, R20, 0x1, R2.reuse, P6 ;  /* 0x0000000114147824 */ /* 0x100fe200030e0602 */
[----:B------:R1:W-:Y:S04]  /*26240*/  STL [R1+0x290], R248 ;  /* 0x000290f801007387 */ /* 0x0003e80000100800 */
[----:B-1----:R0:W5:Y:S04]  /*26250*/  LDL.LU R248, [R1+0xdfc] ;  /* 0x000dfc0001f87983 */ /* 0x0021680000300800 */
[----:B------:R-:W3:Y:S04]  /*26260*/  LDL.LU R19, [R1+0x28c] ;  /* 0x00028c0001137983 */ /* 0x000ee80000300800 */
[----:B------:R1:W-:Y:S02]  /*26270*/  STL [R1+0x2b4], R20 ;  /* 0x0002b41401007387 */ /* 0x0003e40000100800 */
[----:B-1----:R-:W1:Y:S01]  /*26280*/  LDC R20, c[0x0][0x23c] ;  /* 0x00008f00ff147b82 */ /* 0x002e620000000800 */
[----:B------:R-:W-:-:S02]  /*26290*/  IMAD.X R219, R219, 0x1, R2, P1 ;  /* 0x00000001dbdb7824 */ /* 0x000fc400008e0602 */
[----:B-1----:R-:W-:-:S04]  /*262a0*/  IMAD.SHL.U32 R20, R20, 0x80, RZ ;  /* 0x0000008014147824 */ /* 0x002fc800078e00ff */
[----:B------:R-:W-:-:S05]  /*262b0*/  IMAD.SHL.U32 R20, R20, 0x2, RZ ;  /* 0x0000000214147824 */ /* 0x000fca00078e00ff */
[----:B--2---:R-:W-:-:S05]  /*262c0*/  IADD3 R218, P6, R218, R20, RZ ;  /* 0x00000014dada7210 */ /* 0x004fca0007fde0ff */
[----:B------:R1:W-:Y:S01]  /*262d0*/  STL [R1+0x288], R218 ;  /* 0x000288da01007387 */ /* 0x0003e20000100800 */
[----:B----4-:R-:W-:-:S03]  /*262e0*/  IADD3 R249, P1, R249, R20, RZ ;  /* 0x00000014f9f97210 */ /* 0x010fc60007f3e0ff */
[----:B-1----:R-:W2:Y:S04]  /*262f0*/  LDL.LU R218, [R1+0x260] ;  /* 0x0002600001da7983 */ /* 0x002ea80000300800 */
[----:B------:R1:W-:Y:S04]  /*26300*/  STL [R1+0x2ac], R219 ;  /* 0x0002acdb01007387 */ /* 0x0003e80000100800 */
[----:B-1----:R-:W4:Y:S04]  /*26310*/  LDL.LU R219, [R1+0x284] ;  /* 0x0002840001db7983 */ /* 0x002f280000300800 */
[----:B------:R1:W-:Y:S04]  /*26320*/  STL [R1+0x280], R249 ;  /* 0x000280f901007387 */ /* 0x0003e80000100800 */
[----:B-1----:R0:W5:Y:S04]  /*26330*/  LDL.LU R249, [R1+0xdf8] ;  /* 0x000df80001f97983 */ /* 0x0021680000300800 */
[----:B------:R-:W2:Y:S01]  /*26340*/  LDL.LU R20, [R1+0x2a4] ;  /* 0x0002a40001147983 */ /* 0x000ea20000300800 */
[----:B---3--:R-:W-:-:S02]  /*26350*/  IMAD.X R12, R12, 0x1, R2, P3 ;  /* 0x000000010c0c7824 */ /* 0x008fc400018e0602 */
[--C-:B------:R-:W-:Y:S02]  /*26360*/  IMAD.X R4, R4, 0x1, R2.reuse, P1 ;  /* 0x0000000104047824 */ /* 0x100fe400008e0602 */
[--C-:B------:R-:W-:Y:S02]  /*26370*/  IMAD.X R22, R22, 0x1, R2.reuse, P4 ;  /* 0x0000000116167824 */ /* 0x100fe400020e0602 */
[--C-:B------:R-:W-:Y:S02]  /*26380*/  IMAD.X R19, R19, 0x1, R2.reuse, P5 ;  /* 0x0000000113137824 */ /* 0x100fe400028e0602 */
[----:B--2---:R-:W-:-:S05]  /*26390*/  IMAD.X R20, R20, 0x1, R2, P2 ;  /* 0x0000000114147824 */ /* 0x004fca00010e0602 */
[----:B------:R1:W-:Y:S02]  /*263a0*/  STL [R1+0x2a4], R20 ;  /* 0x0002a41401007387 */ /* 0x0003e40000100800 */
[----:B-1----:R-:W1:Y:S01]  /*263b0*/  LDC R20, c[0x0][0x23c] ;  /* 0x00008f00ff147b82 */ /* 0x002e620000000800 */
[----:B----4-:R-:W-:Y:S02]  /*263c0*/  IMAD.X R219, R219, 0x1, R2, P6 ;  /* 0x00000001dbdb7824 */ /* 0x010fe400030e0602 */
[----:B-1----:R-:W-:-:S04]  /*263d0*/  IMAD.SHL.U32 R20, R20, 0x80, RZ ;  /* 0x0000008014147824 */ /* 0x002fc800078e00ff */
[----:B------:R-:W-:-:S05]  /*263e0*/  IMAD.SHL.U32 R20, R20, 0x2, RZ ;  /* 0x0000000214147824 */ /* 0x000fca00078e00ff */
[-C--:B------:R-:W-:Y:S02]  /*263f0*/  IADD3 R250, P2, R250, R20.reuse, RZ ;  /* 0x00000014fafa7210 */ /* 0x080fe40007f5e0ff */
[-C--:B------:R-:W-:Y:S02]  /*26400*/  IADD3 R21, P3, R21, R20.reuse, RZ ;  /* 0x0000001415157210 */ /* 0x080fe40007f7e0ff */
[-C--:B------:R-:W-:Y:S01]  /*26410*/  IADD3 R15, P4, R15, R20.reuse, RZ ;  /* 0x000000140f0f7210 */ /* 0x080fe20007f9e0ff */
[----:B------:R1:W-:Y:S01]  /*26420*/  STL [R1+0x278], R250 ;  /* 0x000278fa01007387 */ /* 0x0003e20000100800 */
[----:B------:R-:W-:-:S03]  /*26430*/  IADD3 R218, P5, R218, R20, RZ ;  /* 0x00000014dada7210 */ /* 0x000fc60007fbe0ff */
[----:B-1----:R0:W5:Y:S04]  /*26440*/  LDL.LU R250, [R1+0xdf4] ;  /* 0x000df40001fa7983 */ /* 0x0021680000300800 */
[----:B------:R-:W-:Y:S04]  /*26450*/  STL [R1+0x29c], R12 ;  /* 0x00029c0c01007387 */ /* 0x000fe80000100800 */
[----:B------:R1:W-:Y:S01]  /*26460*/  STL [R1+0x270], R21 ;  /* 0x0002701501007387 */ /* 0x0003e20000100800 */
[----:B------:R-:W-:-:S03]  /*26470*/  IADD3 R3, P6, R3, R20, RZ ;  /* 0x0000001403037210 */ /* 0x000fc60007fde0ff */
[----:B-1----:R-:W2:Y:S04]  /*26480*/  LDL.LU R21, [R1+0x240] ;  /* 0x0002400001157983 */ /* 0x002ea80000300800 */
[----:B------:R1:W-:Y:S01]  /*26490*/  STL [R1+0x294], R22 ;  /* 0x0002941601007387 */ /* 0x0003e20000100800 */
[----:B------:R-:W-:Y:S02]  /*264a0*/  IMAD.MOV.U32 R12, RZ, RZ, R17 ;  /* 0x000000ffff0c7224 */ /* 0x000fe400078e0011 */
[----:B------:R-:W-:Y:S01]  /*264b0*/  IMAD.MOV.U32 R17, RZ, RZ, R23 ;  /* 0x000000ffff117224 */ /* 0x000fe200078e0017 */
[----:B------:R-:W-:Y:S01]  /*264c0*/  IADD3 R251, P1, R251, R20, RZ ;  /* 0x00000014fbfb7210 */ /* 0x000fe20007f3e0ff */
[----:B-1----:R-:W3:Y:S04]  /*264d0*/  LDL.LU R22, [R1+0x238] ;  /* 0x0002380001167983 */ /* 0x002ee80000300800 */
[----:B------:R1:W-:Y:S04]  /*264e0*/  STL [R1+0x268], R15 ;  /* 0x0002680f01007387 */ /* 0x0003e80000100800 */
[----:B------:R-:W4:Y:S04]  /*264f0*/  LDL.LU R23, [R1+0x230] ;  /* 0x0002300001177983 */ /* 0x000f280000300800 */
[----:B------:R0:W-:Y:S01]  /*26500*/  STL [R1+0x28c], R19 ;  /* 0x00028c1301007387 */ /* 0x0001e20000100800 */
[----:B------:R-:W-:-:S02]  /*26510*/  IMAD.MOV.U32 R20, RZ, RZ, R5 ;  /* 0x000000ffff147224 */ /* 0x000fc400078e0005 */
[----:B-1----:R-:W-:Y:S01]  /*26520*/  IMAD.MOV.U32 R15, RZ, RZ, R217 ;  /* 0x000000ffff0f7224 */ /* 0x002fe200078e00d9 */
[----:B0-----:R-:W4:Y:S04]  /*26530*/  LDL.LU R19, [R1+0x228] ;  /* 0x0002280001137983 */ /* 0x001f280000300800 */
[----:B------:R-:W4:Y:S04]  /*26540*/  LDL.LU R217, [R1+0x24c] ;  /* 0x00024c0001d97983 */ /* 0x000f280000300800 */
[----:B------:R0:W-:Y:S01]  /*26550*/  STL [R1+0x260], R218 ;  /* 0x000260da01007387 */ /* 0x0001e20000100800 */
[----:B------:R-:W-:-:S03]  /*26560*/  IMAD.X R20, R20, 0x1, R2, P2 ;  /* 0x0000000114147824 */ /* 0x000fc600010e0602 */
[----:B0-----:R-:W4:Y:S04]  /*26570*/  LDL.LU R218, [R1+0x220] ;  /* 0x0002200001da7983 */ /* 0x001f280000300800 */
[----:B------:R0:W-:Y:S04]  /*26580*/  STL [R1+0x284], R219 ;  /* 0x000284db01007387 */ /* 0x0001e80000100800 */
[----:B0-----:R-:W4:Y:S04]  /*26590*/  LDL.LU R219, [R1+0x244] ;  /* 0x0002440001db7983 */ /* 0x001f280000300800 */
[----:B------:R0:W-:Y:S04]  /*265a0*/  STL [R1+0x258], R3 ;  /* 0x0002580301007387 */ /* 0x0001e80000100800 */
[----:B0-----:R-:W4:Y:S04]  /*265b0*/  LDL.LU R3, [R1+0x218] ;  /* 0x0002180001037983 */ /* 0x001f280000300800 */
[----:B------:R0:W-:Y:S04]  /*265c0*/  STL [R1+0x27c], R4 ;  /* 0x00027c0401007387 */ /* 0x0001e80000100800 */
[----:B0-----:R-:W4:Y:S04]  /*265d0*/  LDL.LU R4, [R1+0x23c] ;  /* 0x00023c0001047983 */ /* 0x001f280000300800 */
[----:B------:R0:W-:Y:S04]  /*265e0*/  STL [R1+0x250], R251 ;  /* 0x000250fb01007387 */ /* 0x0001e80000100800 */
[----:B0-----:R0:W5:Y:S04]  /*265f0*/  LDL.LU R251, [R1+0xdf0] ;  /* 0x000df00001fb7983 */ /* 0x0011680000300800 */
[----:B------:R-:W4:Y:S04]  /*26600*/  LDL.LU R5, [R1+0x210] ;  /* 0x0002100001057983 */ /* 0x000f280000300800 */
[----:B------:R1:W-:Y:S02]  /*26610*/  STL [R1+0x274], R20 ;  /* 0x0002741401007387 */ /* 0x0003e40000100800 */
[----:B-1----:R-:W1:Y:S02]  /*26620*/  LDC R20, c[0x0][0x23c] ;  /* 0x00008f00ff147b82 */ /* 0x002e640000000800 */
[----:B-1----:R-:W-:-:S04]  /*26630*/  IMAD.SHL.U32 R20, R20, 0x80, RZ ;  /* 0x0000008014147824 */ /* 0x002fc800078e00ff */
[----:B------:R-:W-:-:S05]  /*26640*/  IMAD.SHL.U32 R20, R20, 0x2, RZ ;  /* 0x0000000214147824 */ /* 0x000fca00078e00ff */
[----:B------:R-:W-:-:S05]  /*26650*/  IADD3 R252, P2, R252, R20, RZ ;  /* 0x00000014fcfc7210 */ /* 0x000fca0007f5e0ff */
[----:B------:R1:W-:Y:S04]  /*26660*/  STL [R1+0x248], R252 ;  /* 0x000248fc01007387 */ /* 0x0003e80000100800 */
[----:B-1----:R0:W5:Y:S04]  /*26670*/  LDL.LU R252, [R1+0xdec] ;  /* 0x000dec0001fc7983 */ /* 0x0021680000300800 */
[----:B------:R-:W2:Y:S02]  /*26680*/  LDL.LU R20, [R1+0x26c] ;  /* 0x00026c0001147983 */ /* 0x000ea40000300800 */
[----:B--2---:R-:W-:-:S05]  /*26690*/  IMAD.X R20, R20, 0x1, R2, P3 ;  /* 0x0000000114147824 */ /* 0x004fca00018e0602 */
        /* <DEDUP_REMOVED lines=13> */
[----:B---3--:R-:W-:-:S05]  /*26770*/  IADD3 R22, P4, R22, R20, RZ ;  /* 0x0000001416167210 */ /* 0x008fca0007f9e0ff */
        /* <DEDUP_REMOVED lines=8> */
[----:B----4-:R-:W-:-:S05]  /*26800*/  IADD3 R23, P5, R23, R20, RZ ;  /* 0x0000001417177210 */ /* 0x010fca0007fbe0ff */
[----:B------:R1:W-:Y:S04]  /*26810*/  STL [R1+0x230], R23 ;  /* 0x0002301701007387 */ /* 0x0003e80000100800 */
[----:B-1----:R0:W5:Y:S04]  /*26820*/  LDL.LU R23, [R1+0xde0] ;  /* 0x000de00001177983 */ /* 0x0021680000300800 */
[----:B------:R-:W2:Y:S01]  /*26830*/  LDL.LU R20, [R1+0x254] ;  /* 0x0002540001147983 */ /* 0x000ea20000300800 */
[--C-:B------:R-:W-:Y:S02]  /*26840*/  IMAD.X R217, R217, 0x1, R2.reuse, P1 ;  /* 0x00000001d9d97824 */ /* 0x100fe400008e0602 */
[----:B------:R-:W-:-:S02]  /*26850*/  IMAD.X R219, R219, 0x1, R2, P2 ;  /* 0x00000001dbdb7824 */ /* 0x000fc400010e0602 */
[--C-:B------:R-:W-:Y:S02]  /*26860*/  IMAD.X R4, R4, 0x1, R2.reuse, P3 ;  /* 0x0000000104047824 */ /* 0x100fe400018e0602 */
[--C-:B------:R-:W-:Y:S02]  /*26870*/  IMAD.X R6, R6, 0x1, R2.reuse, P4 ;  /* 0x0000000106067824 */ /* 0x100fe400020e0602 */
[--C-:B------:R-:W-:Y:S02]  /*26880*/  IMAD.X R8, R8, 0x1, R2.reuse, P5 ;  /* 0x0000000108087824 */ /* 0x100fe400028e0602 */
[----:B--2---:R-:W-:-:S05]  /*26890*/  IMAD.X R20, R20, 0x1, R2, P6 ;  /* 0x0000000114147824 */ /* 0x004fca00030e0602 */
[----:B------:R1:W-:Y:S02]  /*268a0*/  STL [R1+0x254], R20 ;  /* 0x0002541401007387 */ /* 0x0003e40000100800 */
[----:B-1----:R-:W1:Y:S02]  /*268b0*/  LDC R20, c[0x0][0x23c] ;  /* 0x00008f00ff147b82 */ /* 0x002e640000000800 */
        /* <DEDUP_REMOVED lines=8> */
[----:B------:R1:W-:Y:S01]  /*26940*/  STL [R1+0x24c], R217 ;  /* 0x00024cd901007387 */ /* 0x0003e20000100800 */
[----:B------:R-:W-:-:S03]  /*26950*/  IADD3 R7, P4, R7, R20, RZ ;  /* 0x0000001407077210 */ /* 0x000fc60007f9e0ff */
[----:B-1----:R-:W2:Y:S04]  /*26960*/  LDL.LU R217, [R1+0x1e0] ;  /* 0x0001e00001d97983 */ /* 0x002ea80000300800 */
[----:B------:R1:W-:Y:S04]  /*26970*/  STL [R1+0x220], R218 ;  /* 0x000220da01007387 */ /* 0x0003e80000100800 */
[----:B-1----:R-:W3:Y:S04]  /*26980*/  LDL.LU R218, [R1+0x1d8] ;  /* 0x0001d80001da7983 */ /* 0x002ee80000300800 */
[----:B------:R1:W-:Y:S01]  /*26990*/  STL [R1+0x244], R219 ;  /* 0x000244db01007387 */ /* 0x0003e20000100800 */
[----:B------:R-:W-:-:S03]  /*269a0*/  IADD3 R9, P5, R9, R20, RZ ;  /* 0x0000001409097210 */ /* 0x000fc60007fbe0ff */
[----:B-1----:R-:W4:Y:S04]  /*269b0*/  LDL.LU R219, [R1+0x1d0] ;  /* 0x0001d00001db7983 */ /* 0x002f280000300800 */
[----:B------:R1:W-:Y:S01]  /*269c0*/  STL [R1+0x218], R3 ;  /* 0x0002180301007387 */ /* 0x0003e20000100800 */
[----:B------:R-:W-:-:S03]  /*269d0*/  IMAD.X R10, R10, 0x1, R2, P6 ;  /* 0x000000010a0a7824 */ /* 0x000fc600030e0602 */
[----:B-1----:R-:W4:Y:S04]  /*269e0*/  LDL.LU R3, [R1+0x1c8] ;  /* 0x0001c80001037983 */ /* 0x002f280000300800 */
[----:B------:R1:W-:Y:S01]  /*269f0*/  STL [R1+0x23c], R4 ;  /* 0x00023c0401007387 */ /* 0x0003e20000100800 */
[----:B------:R-:W-:-:S03]  /*26a00*/  IADD3 R13, P6, R13, R20, RZ ;  /* 0x000000140d0d7210 */ /* 0x000fc60007fde0ff */
[----:B-1----:R-:W4:Y:S04]  /*26a10*/  LDL.LU R4, [R1+0x1c0] ;  /* 0x0001c00001047983 */ /* 0x002f280000300800 */
[----:B------:R1:W-:Y:S01]  /*26a20*/  STL [R1+0x210], R5 ;  /* 0x0002100501007387 */ /* 0x0003e20000100800 */
[----:B------:R-:W-:Y:S01]  /*26a30*/  IMAD.X R12, R12, 0x1, R2, P1 ;  /* 0x000000010c0c7824 */ /* 0x000fe200008e0602 */
[----:B------:R-:W-:Y:S02]  /*26a40*/  IADD3 R15, P1, R15, R20, RZ ;  /* 0x000000140f0f7210 */ /* 0x000fe40007f3e0ff */
[----:B-1----:R-:W4:Y:S04]  /*26a50*/  LDL.LU R5, [R1+0x1b8] ;  /* 0x0001b80001057983 */ /* 0x002f280000300800 */
[----:B------:R1:W-:Y:S01]  /*26a60*/  STL [R1+0x234], R6 ;  /* 0x0002340601007387 */ /* 0x0003e20000100800 */
[----:B------:R-:W-:-:S03]  /*26a70*/  IMAD.MOV.U32 R20, RZ, RZ, R17 ;  /* 0x000000ffff147224 */ /* 0x000fc600078e0011 */
[----:B-1----:R-:W4:Y:S04]  /*26a80*/  LDL.LU R6, [R1+0x1b0] ;  /* 0x0001b00001067983 */ /* 0x002f280000300800 */
[----:B------:R1:W-:Y:S01]  /*26a90*/  STL [R1+0x208], R7 ;  /* 0x0002080701007387 */ /* 0x0003e20000100800 */
[----:B------:R-:W-:-:S03]  /*26aa0*/  IMAD.X R20, R20, 0x1, R2, P2 ;  /* 0x0000000114147824 */ /* 0x000fc600010e0602 */
[----:B-1----:R-:W4:Y:S04]  /*26ab0*/  LDL.LU R7, [R1+0x1a8] ;  /* 0x0001a80001077983 */ /* 0x002f280000300800 */
[----:B------:R1:W-:Y:S04]  /*26ac0*/  STL [R1+0x22c], R8 ;  /* 0x00022c0801007387 */ /* 0x0003e80000100800 */
        /* <DEDUP_REMOVED lines=118> */
[----:B------:R-:W2:Y:S01]  /*27230*/  LDL.LU R20, [R1+0x1b4] ;  /* 0x0001b40001147983 */ /* 0x000ea20000300800 */
[----:B------:R-:W-:Y:S02]  /*27240*/  WARPGROUP.DEPBAR.LE gsb0, 0x0 ;  /* 0x00008000000079c5 */ /* 0x000fe40000010000 */
[----:B------:R-:W-:Y:S01]  /*27250*/  WARPGROUP.ARRIVE ;  /* 0x00000000000079c5 */ /* 0x000fe20000000000 */
[----:B------:R-:W-:Y:S01]  /*27260*/  UMOV UR38, UR10 ;  /* 0x0000000a00267c82 */ /* 0x000fe20008000000 */
[----:B------:R-:W-:-:S04]  /*27270*/  UMOV UR39, UR11 ;  /* 0x0000000b00277c82 */ /* 0x000fc80008000000 */
[----:B------:R-:W-:Y:S01]  /*27280*/  HGMMA.64x128x16.F32 R24, gdesc[UR36].tnspA, R24, gsb0 ;  /* 0x21e00000241879f0 */ /* 0x000fe20008000818 */
[----:B------:R-:W-:Y:S01]  /*27290*/  UMOV UR42, UR14 ;  /* 0x0000000e002a7c82 */ /* 0x000fe20008000000 */
[----:B------:R-:W-:Y:S01]  /*272a0*/  UMOV UR43, UR15 ;  /* 0x0000000f002b7c82 */ /* 0x000fe20008000000 */
[----:B------:R-:W-:Y:S01]  /*272b0*/  UMOV UR46, UR18 ;  /* 0x00000012002e7c82 */ /* 0x000fe20008000000 */
[----:B------:R-:W-:Y:S01]  /*272c0*/  UMOV UR47, UR19 ;  /* 0x00000013002f7c82 */ /* 0x000fe20008000000 */
[----:B------:R-:W-:Y:S02]  /*272d0*/  WARPGROUP.DEPBAR.LE gsb0, 0x0 ;  /* 0x00008000000079c5 */ /* 0x000fe40000010000 */
[----:B------:R-:W-:-:S06]  /*272e0*/  WARPGROUP.ARRIVE ;  /* 0x00000000000079c5 */ /* 0x000fcc0000000000 */
[----:B------:R-:W-:Y:S01]  /*272f0*/  HGMMA.64x128x16.F32 R24, gdesc[UR40].tnspA, R24, gsb0 ;  /* 0x21e00000281879f0 */ /* 0x000fe20008000818 */
[----:B--2---:R-:W-:-:S05]  /*27300*/  IMAD.X R20, R20, 0x1, R2, P2 ;  /* 0x0000000114147824 */ /* 0x004fca00010e0602 */
[----:B------:R1:W-:Y:S02]  /*27310*/  STL [R1+0x1b4], R20 ;  /* 0x0001b41401007387 */ /* 0x0003e40000100800 */
[----:B-1----:R-:W1:Y:S02]  /*27320*/  LDC R20, c[0x0][0x23c] ;  /* 0x00008f00ff147b82 */ /* 0x002e640000000800 */
[----:B-1----:R-:W-:-:S04]  /*27330*/  IMAD.SHL.U32 R20, R20, 0x80, RZ ;  /* 0x0000008014147824 */ /* 0x002fc800078e00ff */
[----:B------:R-:W-:-:S05]  /*27340*/  IMAD.SHL.U32 R20, R20, 0x2, RZ ;  /* 0x0000000214147824 */ /* 0x000fca00078e00ff */
[----:B------:R-:W-:-:S05]  /*27350*/  IADD3 R13, P2, R13, R20, RZ ;  /* 0x000000140d0d7210 */ /* 0x000fca0007f5e0ff */
[----:B------:R1:W-:Y:S04]  /*27360*/  STL [R1+0x188], R13 ;  /* 0x0001880d01007387 */ /* 0x0003e80000100800 */
[----:B-1----:R-:W2:Y:S01]  /*27370*/  LDL.LU R13, [R1+0xda8] ;  /* 0x000da800010d7983 */ /* 0x002ea20000300800 */
[----:B------:R-:W-:Y:S02]  /*27380*/  WARPGROUP.DEPBAR.LE gsb0, 0x0 ;  /* 0x00008000000079c5 */ /* 0x000fe40000010000 */
[----:B------:R-:W-:Y:S01]  /*27390*/  WARPGROUP.ARRIVE ;  /* 0x00000000000079c5 */ /* 0x000fe20000000000 */
[----:B------:R-:W-:Y:S01]  /*273a0*/  UMOV UR50, UR22 ;  /* 0x0000001600327c82 */ /* 0x000fe20008000000 */
[----:B------:R-:W-:Y:S01]  /*273b0*/  UMOV UR51, UR23 ;  /* 0x0000001700337c82 */ /* 0x000fe20008000000 */
[----:B------:R-:W3:Y:S03]  /*273c0*/  LDL.LU R20, [R1+0x1a4] ;  /* 0x0001a40001147983 */ /* 0x000ee60000300800 */
[----:B------:R-:W-:Y:S01]  /*273d0*/  HGMMA.64x128x16.F32 R24, gdesc[UR44].tnspA, R24, gsb0 ;  /* 0x21e000002c1879f0 */ /* 0x000fe20008000818 */
[----:B------:R-:W-:Y:S01]  /*273e0*/  UMOV UR54, UR26 ;  /* 0x0000001a00367c82 */ /* 0x000fe20008000000 */
[----:B------:R-:W-:Y:S01]  /*273f0*/  UMOV UR55, UR27 ;  /* 0x0000001b00377c82 */ /* 0x000fe20008000000 */
[----:B------:R-:W-:-:S02]  /*27400*/  WARPGROUP.DEPBAR.LE gsb0, 0x0 ;  /* 0x00008000000079c5 */ /* 0x000fc40000010000 */
[----:B------:R-:W-:-:S07]  /*27410*/  WARPGROUP.ARRIVE ;  /* 0x00000000000079c5 */ /* 0x000fce0000000000 */
[----:B------:R-:W-:Y:S01]  /*27420*/  HGMMA.64x128x16.F32 R24, gdesc[UR48].tnspA, R24, gsb0 ;  /* 0x21e00000301879f0 */ /* 0x000fe20008000818 */
[----:B--2---:R-:W-:-:S05]  /*27430*/  IMAD.X R13, R13, 0x1, R2, P3 ;  /* 0x000000010d0d7824 */ /* 0x004fca00018e0602 */
[----:B------:R1:W-:Y:S04]  /*27440*/  STL [R1+0x1ac], R13 ;  /* 0x0001ac0d01007387 */ /* 0x0003e80000100800 */
[----:B-1----:R-:W2:Y:S01]  /*27450*/  LDL.LU R13, [R1+0xda4] ;  /* 0x000da400010d7983 */ /* 0x002ea20000300800 */
[----:B------:R-:W-:Y:S02]  /*27460*/  WARPGROUP.DEPBAR.LE gsb0, 0x0 ;  /* 0x00008000000079c5 */ /* 0x000fe40000010000 */
[----:B------:R-:W-:-:S06]  /*27470*/  WARPGROUP.ARRIVE ;  /* 0x00000000000079c5 */ /* 0x000fcc0000000000 */
[----:B------:R-:W-:Y:S01]  /*27480*/  HGMMA.64x128x16.F32 R24, gdesc[UR52].tnspA, R24, gsb0 ;  /* 0x21e00000341879f0 */ /* 0x000fe20008000818 */
[----:B------:R-:W-:Y:S01]  /*27490*/  UMOV UR58, UR30 ;  /* 0x0000001e003a7c82 */ /* 0x000fe20008000000 */
[----:B------:R-:W-:Y:S01]  /*274a0*/  UMOV UR59, UR31 ;  /* 0x0000001f003b7c82 */ /* 0x000fe20008000000 */
[--C-:B---3--:R-:W-:Y:S02]  /*274b0*/  IMAD.X R20, R20, 0x1, R2.reuse, P4 ;  /* 0x0000000114147824 */ /* 0x108fe400020e0602 */
[----:B------:R-:W-:-:S03]  /*274c0*/  IMAD.X R12, R12, 0x1, R2, P5 ;  /* 0x000000010c0c7824 */ /* 0x000fc600028e0602 */
[----:B------:R1:W-:Y:S04]  /*274d0*/  STL [R1+0x1a4], R20 ;  /* 0x0001a41401007387 */ /* 0x0003e80000100800 */
[----:B------:R3:W-:Y:S01]  /*274e0*/  STL [R1+0x19c], R12 ;  /* 0x00019c0c01007387 */ /* 0x0007e20000100800 */
[----:B-1----:R-:W1:Y:S08]  /*274f0*/  LDC R20, c[0x0][0x23c] ;  /* 0x00008f00ff147b82 */ /* 0x002e700000000800 */
[----:B---3--:R-:W3:Y:S01]  /*27500*/  LDC R12, c[0x0][0x238] ;  /* 0x00008e00ff0c7b82 */ /* 0x008ee20000000800 */
[----:B------:R-:W-:-:S02]  /*27510*/  IMAD.X R15, R15, 0x1, R2, P6 ;  /* 0x000000010f0f7824 */ /* 0x000fc400030e0602 */
[----:B------:R-:W-:Y:S01]  /*27520*/  IMAD.X R17, R17, 0x1, R2, P1 ;  /* 0x0000000111117824 */ /* 0x000fe200008e0602 */
[----:B------:R-:W-:Y:S02]  /*27530*/  WARPGROUP.DEPBAR.LE gsb0, 0x0 ;  /* 0x00008000000079c5 */ /* 0x000fe40000010000 */
[----:B------:R-:W-:-:S06]  /*27540*/  WARPGROUP.ARRIVE ;  /* 0x00000000000079c5 */ /* 0x000fcc0000000000 */
[----:B------:R-:W-:Y:S01]  /*27550*/  HGMMA.64x128x16.F32 R24, gdesc[UR56].tnspA, R24, gsb0 ;  /* 0x21e00000381879f0 */ /* 0x000fe20008000818 */
[----:B-1----:R-:W-:Y:S02]  /*27560*/  IMAD.SHL.U32 R20, R20, 0x80, RZ ;  /* 0x0000008014147824 */ /* 0x002fe400078e00ff */
[----:B---3--:R-:W-:Y:S02]  /*27570*/  IMAD.SHL.U32 R12, R12, 0x80, RZ ;  /* 0x000000800c0c7824 */ /* 0x008fe400078e00ff */
[----:B------:R-:W-:Y:S02]  /*27580*/  IMAD.SHL.U32 R20, R20, 0x2, RZ ;  /* 0x0000000214147824 */ /* 0x000fe400078e00ff */
[----:B------:R-:W-:Y:S01]  /*27590*/  IMAD.SHL.U32 R12, R12, 0x2, RZ ;  /* 0x000000020c0c7824 */ /* 0x000fe200078e00ff */
[----:B------:R-:W-:Y:S02]  /*275a0*/  WARPGROUP.DEPBAR.LE gsb0, 0x0 ;  /* 0x00008000000079c5 */ /* 0x000fe40000010000 */
[----:B--2---:R-:W-:-:S05]  /*275b0*/  IMAD.X R13, R13, 0x1, R2, P2 ;  /* 0x000000010d0d7824 */ /* 0x004fca00010e0602 */
[----:B------:R1:W-:Y:S04]  /*275c0*/  STL [R1+0x184], R13 ;  /* 0x0001840d01007387 */ /* 0x0003e80000100800 */
[----:B------:R2:W-:Y:S04]  /*275d0*/  STL [R1+0x194], R15 ;  /* 0x0001940f01007387 */ /* 0x0005e80000100800 */
[----:B-1----:R0:W5:Y:S04]  /*275e0*/  LDL.LU R13, [R1+0xda0] ;  /* 0x000da000010d7983 */ /* 0x0021680000300800 */
[----:B------:R1:W-:Y:S01]  /*275f0*/  STL [R1+0x18c], R17 ;  /* 0x00018c1101007387 */ /* 0x0003e20000100800 */
[----:B--2---:R-:W-:-:S02]  /*27600*/  IMAD.MOV.U32 R15, RZ, RZ, R14 ;  /* 0x000000ffff0f7224 */ /* 0x004fc400078e000e */
[----:B------:R-:W-:Y:S02]  /*27610*/  IMAD.MOV.U32 R14, RZ, RZ, R18 ;  /* 0x000000ffff0e7224 */ /* 0x000fe400078e0012 */
[----:B-1----:R-:W-:Y:S02]  /*27620*/  IMAD.MOV.U32 R17, RZ, RZ, R16 ;  /* 0x000000ffff117224 */ /* 0x002fe400078e0010 */
[----:B------:R-:W-:Y:S01]  /*27630*/  IMAD.MOV.U32 R16, RZ, RZ, R11 ;  /* 0x000000ffff107224 */ /* 0x000fe200078e000b */
[----:B0-----:R-:W-:Y:S06]  /*27640*/  @P0 BRA `(.L_x_1) ;  /* 0xfffffe6800dc0947 */ /* 0x001fec000383ffff */
[----:B-----5:R-:W2:Y:S04]  /*27650*/  LDL.LU R7, [R1+0xf8] ;  /* 0x0000f80001077983 */ /* 0x020ea80000300800 */
[----:B------:R-:W3:Y:S04]  /*27660*/  LDL.LU R6, [R1+0xf0] ;  /* 0x0000f00001067983 */ /* 0x000ee80000300800 */
[----:B------:R-:W4:Y:S04]  /*27670*/  LDL.LU R5, [R1+0xd0] ;  /* 0x0000d00001057983 */ /* 0x000f280000300800 */
[----:B------:R-:W4:Y:S01]  /*27680*/  LDL.LU R4, [R1+0xd8] ;  /* 0x0000d80001047983 */ /* 0x000f220000300800 */
[----:B------:R-:W-:-:S02]  /*27690*/  IMAD.MOV.U32 R18, RZ, RZ, R219 ;  /* 0x000000ffff127224 */ /* 0x000fc400078e00db */
[----:B------:R-:W-:Y:S01]  /*276a0*/  IMAD.MOV.U32 R20, RZ, RZ, R218 ;  /* 0x000000ffff147224 */ /* 0x000fe200078e00da */
[----:B------:R-:W4:Y:S04]  /*276b0*/  LDL.LU R14, [R1+0x94] ;  /* 0x00009400010e7983 */ /* 0x000f280000300800 */
[----:B------:R-:W4:Y:S01]  /*276c0*/  LDL.LU R15, [R1+0x98] ;  /* 0x00009800010f7983 */ /* 0x000f220000300800 */
[----:B------:R-:W-:-:S03]  /*276d0*/  F2FP.F16.F32.PACK_AB R219, R87, R215 ;  /* 0x000000d757db723e */ /* 0x000fc600000000ff */
[----:B------:R-:W4:Y:S04]  /*276e0*/  LDL.LU R2, [R1+0x90] ;  /* 0x0000900001027983 */ /* 0x000f280000300800 */
[----:B------:R-:W4:Y:S01]  /*276f0*/  LDL.LU R0, [R1+0x8c] ;  /* 0x00008c0001007983 */ /* 0x000f220000300800 */
[----:B------:R-:W-:-:S03]  /*27700*/  F2FP.F16.F32.PACK_AB R218, R85, R213 ;  /* 0x000000d555da723e */ /* 0x000fc600000000ff */
[----:B------:R-:W4:Y:S04]  /*27710*/  LDL.LU R12, [R1+0x84] ;  /* 0x00008400010c7983 */ /* 0x000f280000300800 */
[----:B------:R-:W4:Y:S01]  /*27720*/  LDL.LU R3, [R1+0x88] ;  /* 0x0000880001037983 */ /* 0x000f220000300800 */
[----:B------:R-:W-:-:S03]  /*27730*/  F2FP.F16.F32.PACK_AB R217, R151, R217 ;  /* 0x000000d997d9723e */ /* 0x000fc600000000ff */
[----:B------:R-:W4:Y:S01]  /*27740*/  LDL.LU R87, [R1+0xc0] ;  /* 0x0000c00001577983 */ /* 0x000f220000300800 */
[----:B------:R-:W-:-:S03]  /*27750*/  F2FP.F16.F32.PACK_AB R216, R149, R216 ;  /* 0x000000d895d8723e */ /* 0x000fc600000000ff */
[----:B------:R-:W4:Y:S01]  /*27760*/  LDL.LU R215, [R1+0x9c] ;  /* 0x00009c0001d77983 */ /* 0x000f220000300800 */
[----:B------:R-:W-:-:S03]  /*27770*/  F2FP.F16.F32.PACK_AB R11, R86, R214 ;  /* 0x000000d6560b723e */ /* 0x000fc600000000ff */
[----:B------:R-:W4:Y:S04]  /*27780*/  LDL.LU R85, [R1+0xbc] ;  /* 0x0000bc0001557983 */ /* 0x000f280000300800 */
[----:B------:R-:W4:Y:S01]  /*27790*/  LDL.LU R213, [R1+0xa0] ;  /* 0x0000a00001d57983 */ /* 0x000f220000300800 */
[----:B------:R-:W-:-:S03]  /*277a0*/  F2FP.F16.F32.PACK_AB R10, R84, R212 ;  /* 0x000000d4540a723e */ /* 0x000fc600000000ff */
[----:B------:R-:W4:Y:S04]  /*277b0*/  LDL.LU R151, [R1+0xa8] ;  /* 0x0000a80001977983 */ /* 0x000f280000300800 */
[----:B------:R-:W4:Y:S04]  /*277c0*/  LDL.LU R149, [R1+0xa4] ;  /* 0x0000a40001957983 */ /* 0x000f280000300800 */
[----:B------:R-:W4:Y:S04]  /*277d0*/  LDL.LU R86, [R1+0xc8] ;  /* 0x0000c80001567983 */ /* 0x000f280000300800 */
[----:B------:R-:W4:Y:S04]  /*277e0*/  LDL.LU R214, [R1+0xac] ;  /* 0x0000ac0001d67983 */ /* 0x000f280000300800 */
[----:B------:R-:W4:Y:S04]  /*277f0*/  LDL.LU R84, [R1+0xb4] ;  /* 0x0000b40001547983 */ /* 0x000f280000300800 */
[----:B------:R-:W4:Y:S01]  /*27800*/  LDL.LU R212, [R1+0xb0] ;  /* 0x0000b00001d47983 */ /* 0x000f220000300800 */
[----:B--2---:R-:W-:-:S03]  /*27810*/  F2FP.F16.F32.PACK_AB R9, R150, R7 ;  /* 0x000000079609723e */ /* 0x004fc600000000ff */
[----:B------:R-:W2:Y:S01]  /*27820*/  LDL.LU R150, [R1+0xb8] ;  /* 0x0000b80001967983 */ /* 0x000ea20000300800 */
[----:B------:R-:W-:Y:S02]  /*27830*/  F2FP.F16.F32.PACK_AB R7, R83, R211 ;  /* 0x000000d35307723e */ /* 0x000fe400000000ff */
[----:B---3--:R-:W-:Y:S02]  /*27840*/  F2FP.F16.F32.PACK_AB R8, R148, R6 ;  /* 0x000000069408723e */ /* 0x008fe400000000ff */
[----:B------:R-:W3:Y:S01]  /*27850*/  LDL.LU R148, [R1+0xc4] ;  /* 0x0000c40001947983 */ /* 0x000ee20000300800 */
[----:B----4-:R-:W-:-:S03]  /*27860*/  IMAD.MOV.U32 R83, RZ, RZ, R5 ;  /* 0x000000ffff537224 */ /* 0x010fc600078e0005 */
[----:B------:R-:W4:Y:S01]  /*27870*/  LDL.LU R211, [R1+0xcc] ;  /* 0x0000cc0001d37983 */ /* 0x000f220000300800 */
[----:B------:R-:W-:Y:S02]  /*27880*/  F2FP.F16.F32.PACK_AB R17, R146, R23 ;  /* 0x000000179211723e */ /* 0x000fe400000000ff */
[----:B------:R-:W-:Y:S02]  /*27890*/  F2FP.F16.F32.PACK_AB R23, R79, R207 ;  /* 0x000000cf4f17723e */ /* 0x000fe400000000ff */
[----:B------:R-:W-:Y:S02]  /*278a0*/  F2FP.F16.F32.PACK_AB R79, R78, R206 ;  /* 0x000000ce4e4f723e */ /* 0x000fe400000000ff */
[----:B------:R-:W-:Y:S02]  /*278b0*/  F2FP.F16.F32.PACK_AB R78, R76, R204 ;  /* 0x000000cc4c4e723e */ /* 0x000fe400000000ff */
[----:B------:R-:W-:Y:S02]  /*278c0*/  F2FP.F16.F32.PACK_AB R76, R140, R83 ;  /* 0x000000538c4c723e */ /* 0x000fe400000000ff */
[----:B------:R-:W-:Y:S01]  /*278d0*/  F2FP.F16.F32.PACK_AB R6, R81, R209 ;  /* 0x000000d15106723e */ /* 0x000fe200000000ff */
[----:B------:R-:W-:Y:S01]  /*278e0*/  IMAD.MOV.U32 R81, RZ, RZ, R4 ;  /* 0x000000ffff517224 */ /* 0x000fe200078e0004 */
[----:B------:R-:W-:-:S02]  /*278f0*/  F2FP.F16.F32.PACK_AB R83, R75, R203 ;  /* 0x000000cb4b53723e */ /* 0x000fc400000000ff */
[----:B------:R-:W-:Y:S02]  /*27900*/  F2FP.F16.F32.PACK_AB R75, R74, R202 ;  /* 0x000000ca4a4b723e */ /* 0x000fe400000000ff */
[----:B------:R-:W-:Y:S02]  /*27910*/  F2FP.F16.F32.PACK_AB R4, R145, R19 ;  /* 0x000000139104723e */ /* 0x000fe400000000ff */
[----:B------:R-:W-:Y:S02]  /*27920*/  F2FP.F16.F32.PACK_AB R74, R72, R200 ;  /* 0x000000c8484a723e */ /* 0x000fe400000000ff */
[----:B------:R-:W-:Y:S02]  /*27930*/  F2FP.F16.F32.PACK_AB R19, R82, R210 ;  /* 0x000000d25213723e */ /* 0x000fe400000000ff */
[----:B------:R-:W-:Y:S02]  /*27940*/  F2FP.F16.F32.PACK_AB R82, R73, R201 ;  /* 0x000000c94952723e */ /* 0x000fe400000000ff */
        /* <DEDUP_REMOVED lines=83> */
[----:B--2---:R-:W-:Y:S02]  /*27e80*/  F2FP.F16.F32.PACK_AB R69, R134, R150 ;  /* 0x000000968645723e */ /* 0x004fe400000000ff */
        /* <DEDUP_REMOVED lines=12> */
[----:B---3--:R-:W-:-:S02]  /*27f50*/  F2FP.F16.F32.PACK_AB R80, R137, R148 ;  /* 0x000000948950723e */ /* 0x008fc400000000ff */
[----:B------:R-:W-:Y:S02]  /*27f60*/  F2FP.F16.F32.PACK_AB R110, R41, R169 ;  /* 0x000000a9296e723e */ /* 0x000fe400000000ff */
[----:B----4-:R-:W-:Y:S02]  /*27f70*/  F2FP.F16.F32.PACK_AB R81, R139, R211 ;  /* 0x000000d38b51723e */ /* 0x010fe400000000ff */
[----:B------:R-:W-:Y:S02]  /*27f80*/  F2FP.F16.F32.PACK_AB R41, R106, R237 ;  /* 0x000000ed6a29723e */ /* 0x000fe400000000ff */
[----:B------:R-:W-:Y:S02]  /*27f90*/  F2FP.F16.F32.PACK_AB R137, R102, R233 ;  /* 0x000000e96689723e */ /* 0x000fe400000000ff */
[----:B------:R-:W-:Y:S02]  /*27fa0*/  F2FP.F16.F32.PACK_AB R106, R37, R165 ;  /* 0x000000a5256a723e */ /* 0x000fe400000000ff */
[----:B------:R-:W-:-:S02]  /*27fb0*/  F2FP.F16.F32.PACK_AB R139, R38, R166 ;  /* 0x000000a6268b723e */ /* 0x000fc400000000ff */
[----:B------:R-:W-:Y:S02]  /*27fc0*/  F2FP.F16.F32.PACK_AB R102, R33, R161 ;  /* 0x000000a12166723e */ /* 0x000fe400000000ff */
[----:B------:R-:W-:Y:S02]  /*27fd0*/  F2FP.F16.F32.PACK_AB R151, R26, R154 ;  /* 0x0000009a1a97723e */ /* 0x000fe400000000ff */
[----:B------:R-:W-:Y:S02]  /*27fe0*/  F2FP.F16.F32.PACK_AB R150, R24, R152 ;  /* 0x000000981896723e */ /* 0x000fe400000000ff */
[----:B------:R-:W-:-:S07]  /*27ff0*/  F2FP.F16.F32.PACK_AB R148, R88, R220 ;  /* 0x000000dc5894723e */ /* 0x000fce00000000ff */
.L_x_0:
[----:B------:R-:W0:Y:S01]  /*28000*/  S2R R12, SR_TID.X ;  /* 0x00000000000c7919 */ /* 0x000e220000002100 */
[----:B------:R-:W-:Y:S01]  /*28010*/  MOV R25, 0x400 ;  /* 0x0000040000197802 */ /* 0x000fe20000000f00 */
[----:B------:R-:W1:Y:S01]  /*28020*/  LDC.64 R2, c[0x0][0x228] ;  /* 0x00008a00ff027b82 */ /* 0x000e620000000a00 */
[----:B------:R-:W2:Y:S01]  /*28030*/  S2R R26, SR_CgaCtaId ;  /* 0x00000000001a7919 */ /* 0x000ea20000008800 */
[----:B------:R-:W3:Y:S06]  /*28040*/  S2R R24, SR_TID.X ;  /* 0x0000000000187919 */ /* 0x000eec0000002100 */
[----:B------:R-:W4:Y:S01]  /*28050*/  LDC.64 R156, c[0x0][0x228] ;  /* 0x00008a00ff9c7b82 */ /* 0x000f220000000a00 */
[----:B------:R-:W4:Y:S04]  /*28060*/  LDL.LU R171, [R1+0x100] ;  /* 0x0001000001ab7983 */ /* 0x000f280000300800 */
[----:B------:R-:W4:Y:S03]  /*28070*/  LDL.LU R170, [R1+0x104] ;  /* 0x0001040001aa7983 */ /* 0x000f260000300800 */
[----:B------:R-:W4:Y:S01]  /*28080*/  LDC.64 R152, c[0x0][0x228] ;  /* 0x00008a00ff987b82 */ /* 0x000f220000000a00 */
[----:B0-----:R-:W-:-:S02]  /*28090*/  IMAD.SHL.U32 R0, R12, 0x10, RZ ;  /* 0x000000100c007824 */ /* 0x001fc400078e00ff */
[C---:B------:R-:W-:Y:S02]  /*280a0*/  IMAD.SHL.U32 R14, R12.reuse, 0x40, RZ ;  /* 0x000000400c0e7824 */ /* 0x040fe400078e00ff */
[----:B------:R-:W-:Y:S01]  /*280b0*/  IMAD.SHL.U32 R12, R12, 0x8, RZ ;  /* 0x000000080c0c7824 */ /* 0x000fe200078e00ff */
[----:B------:R-:W-:Y:S02]  /*280c0*/  LOP3.LUT R0, R0, 0xf0, RZ, 0xc0, !PT ;  /* 0x000000f000007812 */ /* 0x000fe400078ec0ff */
[----:B--2---:R-:W-:Y:S02]  /*280d0*/  LEA R25, R26, R25, 0x18 ;  /* 0x000000191a197211 */ /* 0x004fe400078ec0ff */
[----:B------:R-:W-:Y:S01]  /*280e0*/  LOP3.LUT R15, R14, 0x400, RZ, 0xc0, !PT ;  /* 0x000004000e0f7812 */ /* 0x000fe200078ec0ff */
[----:B------:R-:W-:Y:S01]  /*280f0*/  VIADD R14, R13, 0x7f ;  /* 0x0000007f0d0e7836 */ /* 0x000fe20000000000 */
[----:B------:R-:W-:Y:S02]  /*28100*/  LOP3.LUT R12, R12, 0x300, RZ, 0xc0, !PT ;  /* 0x000003000c0c7812 */ /* 0x000fe400078ec0ff */
[----:B------:R-:W-:-:S02]  /*28110*/  IADD3 R15, R15, R25, R0 ;  /* 0x000000190f0f7210 */ /* 0x000fc40007ffe000 */
[----:B---3--:R-:W-:-:S03]  /*28120*/  LOP3.LUT R24, R24, 0x7f, RZ, 0xc0, !PT ;  /* 0x0000007f18187812 */ /* 0x008fc600078ec0ff */
[----:B------:R-:W-:Y:S01]  /*28130*/  IMAD.IADD R0, R12, 0x1, R15 ;  /* 0x000000010c007824 */ /* 0x000fe200078e020f */
[----:B------:R-:W-:Y:S01]  /*28140*/  BAR.SYNC.DEFER_BLOCKING 0x0 ;  /* 0x0000000000007b1d */ /* 0x000fe20000010000 */
[----:B------:R-:W-:-:S05]  /*28150*/  IMAD R12, R24, 0x10, R25 ;  /* 0x00000010180c7824 */ /* 0x000fca00078e0219 */
[----:B------:R0:W-:Y:S02]  /*28160*/  STSM.16.M88.4 [R0], R148 ;  /* 0x0000009400007844 */ /* 0x0001e40000000200 */
[----:B------:R-:W-:Y:S01]  /*28170*/  BAR.SYNC.DEFER_BLOCKING 0x0 ;  /* 0x0000000000007b1d */ /* 0x000fe20000010000 */
[----:B-1----:R-:W-:-:S07]  /*28180*/  ISETP.GE.AND P0, PT, R14, R3, PT ;  /* 0x000000030e00720c */ /* 0x002fce0003f06270 */
[----:B------:R-:W4:Y:S08]  /*28190*/  LDC R3, c[0x0][0x244] ;  /* 0x00009100ff037b82 */ /* 0x000f300000000800 */
[----:B0-----:R-:W0:Y:S08]  /*281a0*/  LDC.64 R150, c[0x0][0x228] ;  /* 0x00008a00ff967b82 */ /* 0x001e300000000a00 */
[----:B------:R-:W1:Y:S01]  /*281b0*/  LDC.64 R14, c[0x0][0x228] ;  /* 0x00008a00ff0e7b82 */ /* 0x000e620000000a00 */
[----:B------:R-:W2:Y:S07]  /*281c0*/  LDS.128 R24, [R12] ;  /* 0x000000000c187984 */ /* 0x000eae0000000c00 */
[----:B------:R-:W-:Y:S08]  /*281d0*/  BAR.SYNC.DEFER_BLOCKING 0x0 ;  /* 0x0000000000007b1d */ /* 0x000ff00000010000 */
[----:B------:R-:W3:Y:S01]  /*281e0*/  LDC R148, c[0x0][0x248] ;  /* 0x00009200ff947b82 */ /* 0x000ee20000000800 */
[----:B------:R-:W-:Y:S07]  /*281f0*/  STSM.16.M88.4 [R0], R92 ;  /* 0x0000005c00007844 */ /* 0x000fee0000000200 */
[----:B------:R-:W-:Y:S06]  /*28200*/  BAR.SYNC.DEFER_BLOCKING 0x0 ;  /* 0x0000000000007b1d */ /* 0x000fec0000010000 */
[----:B------:R-:W1:Y:S02]  /*28210*/  LDS.128 R28, [R12] ;  /* 0x000000000c1c7984 */ /* 0x000e640000000c00 */
[----:B------:R-:W-:Y:S06]  /*28220*/  BAR.SYNC.DEFER_BLOCKING 0x0 ;  /* 0x0000000000007b1d */ /* 0x000fec0000010000 */
[----:B------:R0:W-:Y:S02]  /*28230*/  STSM.16.M88.4 [R0], R144 ;  /* 0x0000009000007844 */ /* 0x0001e40000000200 */
[----:B------:R-:W-:Y:S08]  /*28240*/  BAR.SYNC.DEFER_BLOCKING 0x0 ;  /* 0x0000000000007b1d */ /* 0x000ff00000010000 */
[----:B0-----:R-:W0:Y:S08]  /*28250*/  LDC.64 R146, c[0x0][0x220] ;  /* 0x00008800ff927b82 */ /* 0x001e300000000a00 */
[----:B------:R-:W1:Y:S01]  /*28260*/  LDC R145, c[0x0][0x22c] ;  /* 0x00008b00ff917b82 */ /* 0x000e620000000800 */
[----:B------:R-:W1:Y:S07]  /*28270*/  LDS.128 R32, [R12] ;  /* 0x000000000c207984 */ /* 0x000e6e0000000c00 */
[----:B------:R-:W-:Y:S06]  /*28280*/  BAR.SYNC.DEFER_BLOCKING 0x0 ;  /* 0x0000000000007b1d */ /* 0x000fec0000010000 */
[----:B------:R-:W-:Y:S02]  /*28290*/  STSM.16.M88.4 [R0], R96 ;  /* 0x0000006000007844 */ /* 0x000fe40000000200 */
[----:B------:R-:W-:Y:S06]  /*282a0*/  BAR.SYNC.DEFER_BLOCKING 0x0 ;  /* 0x0000000000007b1d */ /* 0x000fec0000010000 */
[----:B------:R-:W1:Y:S02]  /*282b0*/  LDS.128 R36, [R12] ;  /* 0x000000000c247984 */ /* 0x000e640000000c00 */
        /* <DEDUP_REMOVED lines=77> */
[----:B------:R2:W-:Y:S02]  /*28790*/  STSM.16.M88.4 [R0], R84 ;  /* 0x0000005400007844 */ /* 0x0005e40000000200 */
[----:B------:R-:W-:Y:S08]  /*287a0*/  BAR.SYNC.DEFER_BLOCKING 0x0 ;  /* 0x0000000000007b1d */ /* 0x000ff00000010000 */
[----:B--2---:R-:W2:Y:S08]  /*287b0*/  LDC.64 R86, c[0x0][0x228] ;  /* 0x00008a00ff567b82 */ /* 0x004eb00000000a00 */
[----:B------:R-:W2:Y:S01]  /*287c0*/  LDC.64 R84, c[0x0][0x228] ;  /* 0x00008a00ff547b82 */ /* 0x000ea20000000a00 */
[----:B------:R-:W2:Y:S07]  /*287d0*/  LDS.128 R64, [R12] ;  /* 0x000000000c407984 */ /* 0x000eae0000000c00 */
[----:B------:R-:W-:Y:S06]  /*287e0*/  BAR.SYNC.DEFER_BLOCKING 0x0 ;  /* 0x0000000000007b1d */ /* 0x000fec0000010000 */
[----:B------:R-:W-:Y:S02]  /*287f0*/  STSM.16.M88.4 [R0], R72 ;  /* 0x0000004800007844 */ /* 0x000fe40000000200 */
[----:B------:R-:W-:Y:S06]  /*28800*/  BAR.SYNC.DEFER_BLOCKING 0x0 ;  /* 0x0000000000007b1d */ /* 0x000fec0000010000 */
[----:B------:R-:W2:Y:S02]  /*28810*/  LDS.128 R132, [R12] ;  /* 0x000000000c847984 */ /* 0x000ea40000000c00 */
        /* <DEDUP_REMOVED lines=21> */
[----:B------:R0:W-:Y:S02]  /*28970*/  STSM.16.M88.4 [R0], R8 ;  /* 0x0000000800007844 */ /* 0x0001e40000000200 */
[----:B------:R-:W-:Y:S01]  /*28980*/  BAR.SYNC.DEFER_BLOCKING 0x0 ;  /* 0x0000000000007b1d */ /* 0x000fe20000010000 */
[C---:B----4-:R-:W-:Y:S01]  /*28990*/  IMAD R144, R171.reuse, R3, RZ ;  /* 0x00000003ab907224 */ /* 0x050fe200078e02ff */
[----:B------:R-:W-:-:S02]  /*289a0*/  ISETP.GE.AND P2, PT, R171, R150, PT ;  /* 0x00000096ab00720c */ /* 0x000fc40003f46270 */
[C---:B------:R-:W-:Y:S01]  /*289b0*/  ISETP.GE.AND P3, PT, R13.reuse, R151, PT ;  /* 0x000000970d00720c */ /* 0x040fe20003f66270 */
[----:B---3--:R-:W-:-:S03]  /*289c0*/  IMAD R159, R13, R148, RZ ;  /* 0x000000940d9f7224 */ /* 0x008fc600078e02ff */
[----:B0-----:R-:W0:Y:S01]  /*289d0*/  LDC.64 R8, c[0x0][0x228] ;  /* 0x00008a00ff087b82 */ /* 0x001e220000000a00 */
[----:B------:R-:W-:-:S07]  /*289e0*/  PRMT R163, R24, 0x7632, R163 ;  /* 0x0000763218a37816 */ /* 0x000fce00000000a3 */
[----:B------:R-:W3:Y:S01]  /*289f0*/  LDC.64 R10, c[0x0][0x228] ;  /* 0x00008a00ff0a7b82 */ /* 0x000ee20000000a00 */
[----:B------:R-:W4:Y:S07]  /*28a00*/  LDS.128 R4, [R12] ;  /* 0x000000000c047984 */ /* 0x000f2e0000000c00 */
[----:B------:R-:W-:Y:S01]  /*28a10*/  BAR.SYNC.DEFER_BLOCKING 0x0 ;  /* 0x0000000000007b1d */ /* 0x000fe20000010000 */
[----:B------:R-:W-:Y:S01]  /*28a20*/  VIADD R150, R13, 0x1 ;  /* 0x000000010d967836 */ /* 0x000fe20000000000 */
[----:B------:R-:W-:-:S04]  /*28a30*/  LEA R16, P4, R144, R146, 0x1 ;  /* 0x0000009290107211 */ /* 0x000fc800078808ff */
[----:B-1----:R-:W-:Y:S01]  /*28a40*/  ISETP.GE.AND P1, PT, R150, R145, PT ;  /* 0x000000919600720c */ /* 0x002fe20003f26270 */
[----:B------:R-:W-:Y:S01]  /*28a50*/  IMAD R3, R3, 0x80, R144 ;  /* 0x0000008003037824 */ /* 0x000fe200078e0290 */
[----:B------:R-:W-:Y:S01]  /*28a60*/  LEA.HI.X.SX32 R17, R144, R147, 0x1, P4 ;  /* 0x0000009390117211 */ /* 0x000fe200020f0eff */
[----:B------:R-:W1:Y:S01]  /*28a70*/  LDC.64 R150, c[0x0][0x228] ;  /* 0x00008a00ff967b82 */ /* 0x000e620000000a00 */
[----:B--2---:R-:W-:Y:S02]  /*28a80*/  ISETP.LT.AND P4, PT, R171, R86, !P1 ;  /* 0x00000056ab00720c */ /* 0x004fe40004f81270 */
[C---:B------:R-:W-:Y:S02]  /*28a90*/  ISETP.LT.AND P1, PT, R170.reuse, R84, !P1 ;  /* 0x00000054aa00720c */ /* 0x040fe40004f21270 */
[----:B------:R-:W-:-:S03]  /*28aa0*/  ISETP.LT.AND P3, PT, R170, R14, !P3 ;  /* 0x0000000eaa00720c */ /* 0x000fc60005f61270 */
[----:B------:R-:W2:Y:S01]  /*28ab0*/  LDC R84, c[0x0][0x22c] ;  /* 0x00008b00ff547b82 */ /* 0x000ea20000000800 */
[----:B------:R0:W-:Y:S07]  /*28ac0*/  STSM.16.M88.4 [R0], R216 ;  /* 0x000000d800007844 */ /* 0x0001ee0000000200 */
[----:B------:R-:W4:Y:S08]  /*28ad0*/  LDC R14, c[0x0][0x22c] ;  /* 0x00008b00ff0e7b82 */ /* 0x000f300000000800 */
[----:B------:R-:W-:Y:S01]  /*28ae0*/  BAR.SYNC.DEFER_BLOCKING 0x0 ;  /* 0x0000000000007b1d */ /* 0x000fe20000010000 */
[----:B------:R-:W-:-:S02]  /*28af0*/  LEA R18, P5, R3, R146, 0x1 ;  /* 0x0000009203127211 */ /* 0x000fc400078a08ff */
[----:B------:R-:W-:Y:S02]  /*28b00*/  ISETP.LT.AND P2, PT, R13, R157, !P2 ;  /* 0x0000009d0d00720c */ /* 0x000fe40005741270 */
[----:B------:R-:W-:-:S03]  /*28b10*/  LEA.HI.X.SX32 R19, R3, R147, 0x1, P5 ;  /* 0x0000009303137211 */ /* 0x000fc600028f0eff */
[----:B------:R-:W3:Y:S01]  /*28b20*/  LDC R86, c[0x0][0x22c] ;  /* 0x00008b00ff567b82 */ /* 0x000ee20000000800 */
[C---:B------:R-:W-:Y:S02]  /*28b30*/  IMAD.IADD R3, R159.reuse, 0x1, R148 ;  /* 0x000000019f037824 */ /* 0x040fe400078e0294 */
[----:B------:R-:W-:-:S04]  /*28b40*/  IMAD.WIDE R154, R159, 0x2, R16 ;  /* 0x000000029f9a7825 */ /* 0x000fc800078e0210 */
[----:B------:R-:W-:Y:S01]  /*28b50*/  IMAD.WIDE R158, R159, 0x2, R18 ;  /* 0x000000029f9e7825 */ /* 0x000fe200078e0212 */
[----:B------:R-:W1:Y:S03]  /*28b60*/  LDC.64 R144, c[0x0][0x228] ;  /* 0x00008a00ff907b82 */ /* 0x000e660000000a00 */
[----:B------:R-:W-:-:S05]  /*28b70*/  IMAD.WIDE R160, R3, 0x2, R16 ;  /* 0x0000000203a07825 */ /* 0x000fca00078e0210 */
[----:B------:R-:W1:Y:S01]  /*28b80*/  LDC.64 R146, c[0x0][0x228] ;  /* 0x00008a00ff927b82 */ /* 0x000e620000000a00 */
[----:B------:R2:W-:Y:S01]  /*28b90*/  @P2 STG.E.U16 desc[UR60][R154.64], R24 ;  /* 0x000000189a002986 */ /* 0x0005e2000c10153c */
[----:B------:R-:W-:-:S03]  /*28ba0*/  VIADD R157, R13, 0x3 ;  /* 0x000000030d9d7836 */ /* 0x000fc60000000000 */
[----:B------:R4:W-:Y:S01]  /*28bb0*/  @P3 STG.E.U16 desc[UR60][R158.64], R163 ;  /* 0x000000a39e003986 */ /* 0x0009e2000c10153c */
[----:B------:R-:W-:Y:S02]  /*28bc0*/  VIADD R149, R13, 0x2 ;  /* 0x000000020d957836 */ /* 0x000fe40000000000 */
[----:B0-----:R-:W0:Y:S01]  /*28bd0*/  LDC R0, c[0x0][0x22c] ;  /* 0x00008b00ff007b82 */ /* 0x001e220000000800 */
[----:B------:R-:W-:Y:S01]  /*28be0*/  @P4 STG.E.U16 desc[UR60][R160.64], R28 ;  /* 0x0000001ca0004986 */ /* 0x000fe2000c10153c */
[----:B--2---:R-:W-:-:S06]  /*28bf0*/  PRMT R155, R28, 0x7632, R155 ;  /* 0x000076321c9b7816 */ /* 0x004fcc000000009b */
[----:B------:R-:W2:Y:S01]  /*28c00*/  LDC R24, c[0x0][0x228] ;  /* 0x00008a00ff187b82 */ /* 0x000ea20000000800 */
[----:B----4-:R-:W-:Y:S01]  /*28c10*/  IMAD.WIDE R162, R3, 0x2, R18 ;  /* 0x0000000203a27825 */ /* 0x010fe200078e0212 */
[----:B------:R-:W-:-:S04]  /*28c20*/  ISETP.GE.AND P2, PT, R149, R14, PT ;  /* 0x0000000e9500720c */ /* 0x000fc80003f46270 */
[----:B------:R4:W-:Y:S01]  /*28c30*/  @P1 STG.E.U16 desc[UR60][R162.64], R155 ;  /* 0x0000009ba2001986 */ /* 0x0009e2000c10153c */
[----:B------:R-:W-:Y:S01]  /*28c40*/  ISETP.GE.AND P1, PT, R157, R84, PT ;  /* 0x000000549d00720c */ /* 0x000fe20003f26270 */
[----:B------:R-:W-:Y:S01]  /*28c50*/  VIADD R149, R13, 0x4 ;  /* 0x000000040d957836 */ /* 0x000fe20000000000 */
[----:B------:R-:W2:Y:S02]  /*28c60*/  LDC R14, c[0x0][0x228] ;  /* 0x00008a00ff0e7b82 */ /* 0x000ea40000000800 */
[----:B------:R-:W-:Y:S02]  /*28c70*/  ISETP.LT.AND P5, PT, R171, R8, !P1 ;  /* 0x00000008ab00720c */ /* 0x000fe40004fa1270 */
[----:B---3--:R-:W-:-:S04]  /*28c80*/  ISETP.GE.AND P3, PT, R149, R86, PT ;  /* 0x000000569500720c */ /* 0x008fc80003f66270 */
[----:B------:R-:W3:Y:S01]  /*28c90*/  LDC R8, c[0x0][0x22c] ;  /* 0x00008b00ff087b82 */ /* 0x000ee20000000800 */
[C---:B-1----:R-:W-:Y:S02]  /*28ca0*/  ISETP.LT.AND P6, PT, R171.reuse, R150, !P2 ;  /* 0x00000096ab00720c */ /* 0x042fe400057c1270 */
[C---:B------:R-:W-:Y:S02]  /*28cb0*/  ISETP.LT.AND P2, PT, R170.reuse, R152, !P2 ;  /* 0x00000098aa00720c */ /* 0x040fe40005741270 */
[----:B------:R-:W-:Y:S01]  /*28cc0*/  ISETP.LT.AND P4, PT, R171, R144, !P3 ;  /* 0x00000090ab00720c */ /* 0x000fe20005f81270 */
[--C-:B------:R-:W-:Y:S01]  /*28cd0*/  IMAD.IADD R3, R3, 0x1, R148.reuse ;  /* 0x0000000103037824 */ /* 0x100fe200078e0294 */
[C---:B------:R-:W-:Y:S01]  /*28ce0*/  ISETP.LT.AND P3, PT, R170.reuse, R10, !P3 ;  /* 0x0000000aaa00720c */ /* 0x040fe20005f61270 */
[----:B----4-:R-:W1:Y:S01]  /*28cf0*/  LDC.64 R154, c[0x0][0x228] ;  /* 0x00008a00ff9a7b82 */ /* 0x010e620000000a00 */
[----:B------:R-:W-:Y:S01]  /*28d00*/  ISETP.LT.AND P1, PT, R170, R146, !P1 ;  /* 0x00000092aa00720c */ /* 0x000fe20004f21270 */
[----:B------:R-:W-:-:S06]  /*28d10*/  IMAD.IADD R165, R3, 0x1, R148 ;  /* 0x0000000103a57824 */ /* 0x000fcc00078e0294 */
[----:B------:R-:W4:Y:S01]  /*28d20*/  LDC R10, c[0x0][0x22c] ;  /* 0x00008b00ff0a7b82 */ /* 0x000f220000000800 */
[----:B------:R-:W-:Y:S01]  /*28d30*/  IMAD.WIDE R158, R3, 0x2, R16 ;  /* 0x00000002039e7825 */ /* 0x000fe200078e0210 */
[----:B------:R-:W-:-:S03]  /*28d40*/  PRMT R84, R25, 0x7632, R84 ;  /* 0x0000763219547816 */ /* 0x000fc60000000054 */
[----:B------:R-:W-:Y:S01]  /*28d50*/  IMAD.WIDE R160, R3, 0x2, R18 ;  /* 0x0000000203a07825 */ /* 0x000fe200078e0212 */
[----:B------:R-:W-:Y:S02]  /*28d60*/  PRMT R86, R29, 0x7632, R86 ;  /* 0x000076321d567816 */ /* 0x000fe40000000056 */
[----:B------:R-:W4:Y:S01]  /*28d70*/  LDC R28, c[0x0][0x228] ;  /* 0x00008a00ff1c7b82 */ /* 0x000f220000000800 */
[----:B------:R-:W-:Y:S02]  /*28d80*/  VIADD R3, R13, 0x5 ;  /* 0x000000050d037836 */ /* 0x000fe40000000000 */
[C---:B------:R-:W-:Y:S02]  /*28d90*/  IMAD.IADD R149, R165.reuse, 0x1, R148 ;  /* 0x00000001a5957824 */ /* 0x040fe400078e0294 */
[----:B------:R-:W-:Y:S01]  /*28da0*/  IMAD.WIDE R162, R165, 0x2, R16 ;  /* 0x00000002a5a27825 */ /* 0x000fe200078e0210 */
[----:B------:R4:W-:Y:S03]  /*28db0*/  @P6 STG.E.U16 desc[UR60][R158.64], R25 ;  /* 0x000000199e006986 */ /* 0x0009e6000c10153c */
[----:B------:R-:W-:Y:S01]  /*28dc0*/  VIADD R157, R13, 0x6 ;  /* 0x000000060d9d7836 */ /* 0x000fe20000000000 */
[----:B------:R-:W-:Y:S01]  /*28dd0*/  PRMT R144, R26, 0x7632, R144 ;  /* 0x000076321a907816 */ /* 0x000fe20000000090 */
[----:B------:R-:W-:Y:S01]  /*28de0*/  IMAD.WIDE R164, R165, 0x2, R18 ;  /* 0x00000002a5a47825 */ /* 0x000fe200078e0212 */
[----:B------:R-:W-:Y:S01]  /*28df0*/  @P2 STG.E.U16 desc[UR60][R160.64], R84 ;  /* 0x00000054a0002986 */ /* 0x000fe2000c10153c */
[----:B0-----:R-:W-:Y:S01]  /*28e00*/  ISETP.GE.AND P2, PT, R3, R0, PT ;  /* 0x000000000300720c */ /* 0x001fe20003f46270 */
[----:B------:R-:W0:Y:S02]  /*28e10*/  LDC R146, c[0x0][0x228] ;  /* 0x00008a00ff927b82 */ /* 0x000e240000000800 */
[----:B------:R-:W-:Y:S01]  /*28e20*/  @P5 STG.E.U16 desc[UR60][R162.64], R29 ;  /* 0x0000001da2005986 */ /* 0x000fe2000c10153c */
[----:B------:R-:W-:-:S03]  /*28e30*/  IMAD.WIDE R166, R149, 0x2, R16 ;  /* 0x0000000295a67825 */ /* 0x000fc600078e0210 */
[----:B------:R-:W-:Y:S02]  /*28e40*/  @P1 STG.E.U16 desc[UR60][R164.64], R86 ;  /* 0x00000056a4001986 */ /* 0x000fe4000c10153c */
[----:B------:R-:W0:Y:S01]  /*28e50*/  LDC R0, c[0x0][0x22c] ;  /* 0x00008b00ff007b82 */ /* 0x000e220000000800 */
[----:B---3--:R-:W-:Y:S01]  /*28e60*/  ISETP.GE.AND P1, PT, R157, R8, PT ;  /* 0x000000089d00720c */ /* 0x008fe20003f26270 */
[----:B------:R-:W-:-:S03]  /*28e70*/  IMAD.WIDE R168, R149, 0x2, R18 ;  /* 0x0000000295a87825 */ /* 0x000fc600078e0212 */
[----:B------:R-:W-:Y:S01]  /*28e80*/  ISETP.LT.AND P5, PT, R171, R156, !P1 ;  /* 0x0000009cab00720c */ /* 0x000fe20004fa1270 */
[----:B------:R-:W-:Y:S01]  /*28e90*/  VIADD R3, R13, 0x7 ;  /* 0x000000070d037836 */ /* 0x000fe20000000000 */
[C---:B--2---:R-:W-:Y:S01]  /*28ea0*/  ISETP.LT.AND P1, PT, R170.reuse, R14, !P1 ;  /* 0x0000000eaa00720c */ /* 0x044fe20004f21270 */
[----:B------:R-:W2:Y:S01]  /*28eb0*/  LDC R8, c[0x0][0x22c] ;  /* 0x00008b00ff087b82 */ /* 0x000ea20000000800 */
[----:B------:R3:W-:Y:S01]  /*28ec0*/  @P4 STG.E.U16 desc[UR60][R166.64], R26 ;  /* 0x0000001aa6004986 */ /* 0x0007e2000c10153c */
[----:B------:R-:W-:Y:S02]  /*28ed0*/  ISETP.LT.AND P6, PT, R170, R2, !P2 ;  /* 0x00000002aa00720c */ /* 0x000fe400057c1270 */
[----:B-1----:R-:W-:Y:S01]  /*28ee0*/  ISETP.LT.AND P2, PT, R171, R154, !P2 ;  /* 0x0000009aab00720c */ /* 0x002fe20005741270 */
[----:B------:R1:W-:Y:S03]  /*28ef0*/  @P3 STG.E.U16 desc[UR60][R168.64], R144 ;  /* 0x00000090a8003986 */ /* 0x0003e6000c10153c */
[----:B------:R-:W2:Y:S01]  /*28f00*/  LDC R14, c[0x0][0x228] ;  /* 0x00008a00ff0e7b82 */ /* 0x000ea20000000800 */
[----:B----4-:R-:W-:Y:S01]  /*28f10*/  ISETP.GE.AND P3, PT, R3, R10, PT ;  /* 0x0000000a0300720c */ /* 0x010fe20003f66270 */
[----:B------:R-:W-:-:S06]  /*28f20*/  IMAD.IADD R25, R149, 0x1, R148 ;  /* 0x0000000195197824 */ /* 0x000fcc00078e0294 */
[----:B---3--:R-:W3:Y:S01]  /*28f30*/  LDC R26, c[0x0][0x228] ;  /* 0x00008a00ff1a7b82 */ /* 0x008ee20000000800 */
[----:B------:R-:W-:-:S07]  /*28f40*/  IMAD.WIDE R2, R25, 0x2, R16 ;  /* 0x0000000219027825 */ /* 0x000fce00078e0210 */
[----:B------:R-:W4:Y:S01]  /*28f50*/  LDC R84, c[0x0][0x228] ;  /* 0x00008a00ff547b82 */ /* 0x000f220000000800 */
[----:B------:R-:W-:-:S07]  /*28f60*/  IMAD.IADD R157, R25, 0x1, R148 ;  /* 0x00000001199d7824 */ /* 0x000fce00078e0294 */
[----:B------:R-:W4:Y:S01]  /*28f70*/  LDC R10, c[0x0][0x22c] ;  /* 0x00008b00ff0a7b82 */ /* 0x000f220000000800 */
[----:B------:R-:W-:Y:S01]  /*28f80*/  VIADD R163, R13, 0x8 ;  /* 0x000000080da37836 */ /* 0x000fe20000000000 */
[----:B------:R-:W-:-:S06]  /*28f90*/  ISETP.LT.AND P4, PT, R171, R24, !P3 ;  /* 0x00000018ab00720c */ /* 0x000fcc0005f81270 */
[----:B------:R-:W4:Y:S01]  /*28fa0*/  LDC R86, c[0x0][0x228] ;  /* 0x00008a00ff567b82 */ /* 0x000f220000000800 */
[----:B------:R-:W-:Y:S01]  /*28fb0*/  ISETP.LT.AND P3, PT, R170, R28, !P3 ;  /* 0x0000001caa00720c */ /* 0x000fe20005f61270 */
[----:B------:R-:W-:Y:S01]  /*28fc0*/  IMAD.WIDE R24, R25, 0x2, R18 ;  /* 0x0000000219187825 */ /* 0x000fe200078e0212 */
[----:B------:R-:W-:-:S05]  /*28fd0*/  PRMT R150, R30, 0x7632, R150 ;  /* 0x000076321e967816 */ /* 0x000fca0000000096 */
[----:B-1----:R-:W1:Y:S01]  /*28fe0*/  LDC R144, c[0x0][0x228] ;  /* 0x00008a00ff907b82 */ /* 0x002e620000000800 */
[C---:B------:R-:W-:Y:S01]  /*28ff0*/  IMAD.IADD R149, R157.reuse, 0x1, R148 ;  /* 0x000000019d957824 */ /* 0x040fe200078e0294 */
[----:B------:R-:W-:Y:S01]  /*29000*/  @P2 STG.E.U16 desc[UR60][R2.64], R30 ;  /* 0x0000001e02002986 */ /* 0x000fe2000c10153c */
[----:B------:R-:W-:Y:S01]  /*29010*/  IMAD.WIDE R28, R157, 0x2, R16 ;  /* 0x000000029d1c7825 */ /* 0x000fe200078e0210 */
[----:B------:R-:W-:Y:S02]  /*29020*/  PRMT R152, R27, 0x7632, R152 ;  /* 0x000076321b987816 */ /* 0x000fe40000000098 */
[----:B0-----:R-:W-:Y:S01]  /*29030*/  ISETP.GE.AND P2, PT, R163, R0, PT ;  /* 0x00000000a300720c */ /* 0x001fe20003f46270 */
[----:B------:R-:W-:Y:S01]  /*29040*/  IMAD.WIDE R156, R157, 0x2, R18 ;  /* 0x000000029d9c7825 */ /* 0x000fe200078e0212 */
[----:B------:R-:W0:Y:S01]  /*29050*/  LDC R0, c[0x0][0x22c] ;  /* 0x00008b00ff007b82 */ /* 0x000e220000000800 */
[----:B------:R3:W-:Y:S02]  /*29060*/  @P6 STG.E.U16 desc[UR60][R24.64], R150 ;  /* 0x0000009618006986 */ /* 0x0007e4000c10153c */
[----:B------:R-:W-:-:S02]  /*29070*/  VIADD R165, R13, 0x9 ;  /* 0x000000090da57836 */ /* 0x000fc40000000000 */
[----:B------:R-:W-:Y:S01]  /*29080*/  @P5 STG.E.U16 desc[UR60][R28.64], R27 ;  /* 0x0000001b1c005986 */ /* 0x000fe2000c10153c */
[----:B------:R-:W-:-:S03]  /*29090*/  IMAD.WIDE R158, R149, 0x2, R16 ;  /* 0x00000002959e7825 */ /* 0x000fc600078e0210 */
[----:B------:R-:W-:Y:S01]  /*290a0*/  @P1 STG.E.U16 desc[UR60][R156.64], R152 ;  /* 0x000000989c001986 */ /* 0x000fe2000c10153c */
[----:B------:R-:W-:Y:S01]  /*290b0*/  IMAD.WIDE R160, R149, 0x2, R18 ;  /* 0x0000000295a07825 */ /* 0x000fe200078e0212 */
[----:B--2---:R-:W-:Y:S02]  /*290c0*/  ISETP.GE.AND P1, PT, R165, R8, PT ;  /* 0x00000008a500720c */ /* 0x004fe40003f26270 */
[----:B---3--:R-:W-:Y:S01]  /*290d0*/  PRMT R25, R31, 0x7632, R25 ;  /* 0x000076321f197816 */ /* 0x008fe20000000019 */
[----:B------:R-:W-:Y:S01]  /*290e0*/  VIADD R3, R13, 0xa ;  /* 0x0000000a0d037836 */ /* 0x000fe20000000000 */
[----:B------:R-:W2:Y:S01]  /*290f0*/  LDC R8, c[0x0][0x22c] ;  /* 0x00008b00ff087b82 */ /* 0x000ea20000000800 */
[C---:B------:R-:W-:Y:S01]  /*29100*/  ISETP.LT.AND P6, PT, R171.reuse, R14, !P2 ;  /* 0x0000000eab00720c */ /* 0x040fe200057c1270 */
[----:B------:R-:W-:Y:S01]  /*29110*/  @P4 STG.E.U16 desc[UR60][R158.64], R31 ;  /* 0x0000001f9e004986 */ /* 0x000fe2000c10153c */
[----:B------:R-:W-:Y:S02]  /*29120*/  ISETP.LT.AND P2, PT, R170, R26, !P2 ;  /* 0x0000001aaa00720c */ /* 0x000fe40005741270 */
[----:B----4-:R-:W-:Y:S01]  /*29130*/  ISETP.LT.AND P5, PT, R171, R84, !P1 ;  /* 0x00000054ab00720c */ /* 0x010fe20004fa1270 */
[----:B------:R3:W-:Y:S02]  /*29140*/  @P3 STG.E.U16 desc[UR60][R160.64], R25 ;  /* 0x00000019a0003986 */ /* 0x0007e4000c10153c */
[----:B------:R-:W4:Y:S01]  /*29150*/  LDC R14, c[0x0][0x228] ;  /* 0x00008a00ff0e7b82 */ /* 0x000f220000000800 */
[----:B------:R-:W-:-:S02]  /*29160*/  ISETP.GE.AND P3, PT, R3, R10, PT ;  /* 0x0000000a0300720c */ /* 0x000fc40003f66270 */
[----:B------:R-:W-:-:S05]  /*29170*/  ISETP.LT.AND P1, PT, R170, R86, !P1 ;  /* 0x00000056aa00720c */ /* 0x000fca0004f21270 */
[----:B------:R-:W4:Y:S01]  /*29180*/  LDC R84, c[0x0][0x228] ;  /* 0x00008a00ff547b82 */ /* 0x000f220000000800 */
[----:B---3--:R-:W-:Y:S01]  /*29190*/  IMAD.IADD R25, R149, 0x1, R148 ;  /* 0x0000000195197824 */ /* 0x008fe200078e0294 */
[----:B-1----:R-:W-:-:S06]  /*291a0*/  ISETP.LT.AND P4, PT, R171, R144, !P3 ;  /* 0x00000090ab00720c */ /* 0x002fcc0005f81270 */
[----:B------:R-:W1:Y:S01]  /*291b0*/  LDC R10, c[0x0][0x22c] ;  /* 0x00008b00ff0a7b82 */ /* 0x000e620000000800 */
[C---:B------:R-:W-:Y:S01]  /*291c0*/  IMAD.IADD R29, R25.reuse, 0x1, R148 ;  /* 0x00000001191d7824 */ /* 0x040fe200078e0294 */
[----:B------:R-:W-:Y:S01]  /*291d0*/  PRMT R31, R32, 0x7632, R31 ;  /* 0x00007632201f7816 */ /* 0x000fe2000000001f */
[----:B------:R-:W-:-:S05]  /*291e0*/  IMAD.WIDE R2, R25, 0x2, R16 ;  /* 0x0000000219027825 */ /* 0x000fca00078e0210 */
[----:B------:R-:W3:Y:S01]  /*291f0*/  LDC R86, c[0x0][0x228] ;  /* 0x00008a00ff567b82 */ /* 0x000ee20000000800 */
[----:B------:R-:W-:Y:S01]  /*29200*/  IMAD.WIDE R24, R25, 0x2, R18 ;  /* 0x0000000219187825 */ /* 0x000fe200078e0212 */
[----:B------:R-:W-:-:S03]  /*29210*/  ISETP.LT.AND P3, PT, R170, R146, !P3 ;  /* 0x00000092aa00720c */ /* 0x000fc60005f61270 */
[----:B------:R-:W-:-:S03]  /*29220*/  VIADD R159, R13, 0xb ;  /* 0x0000000b0d9f7836 */ /* 0x000fc60000000000 */
[----:B------:R-:W3:Y:S01]  /*29230*/  LDC R144, c[0x0][0x228] ;  /* 0x00008a00ff907b82 */ /* 0x000ee20000000800 */
[----:B------:R-:W-:Y:S01]  /*29240*/  @P6 STG.E.U16 desc[UR60][R2.64], R32 ;  /* 0x0000002002006986 */ /* 0x000fe2000c10153c */
[C---:B------:R-:W-:Y:S01]  /*29250*/  IMAD.IADD R149, R29.reuse, 0x1, R148 ;  /* 0x000000011d957824 */ /* 0x040fe200078e0294 */
[----:B------:R-:W-:Y:S01]  /*29260*/  PRMT R152, R36, 0x7632, R152 ;  /* 0x0000763224987816 */ /* 0x000fe20000000098 */
[----:B------:R-:W-:Y:S01]  /*29270*/  IMAD.WIDE R26, R29, 0x2, R16 ;  /* 0x000000021d1a7825 */ /* 0x000fe200078e0210 */
[----:B------:R2:W-:Y:S01]  /*29280*/  @P2 STG.E.U16 desc[UR60][R24.64], R31 ;  /* 0x0000001f18002986 */ /* 0x0005e2000c10153c */
[----:B0-----:R-:W-:Y:S02]  /*29290*/  ISETP.GE.AND P2, PT, R159, R0, PT ;  /* 0x000000009f00720c */ /* 0x001fe40003f46270 */
[----:B------:R-:W0:Y:S01]  /*292a0*/  LDC R146, c[0x0][0x228] ;  /* 0x00008a00ff927b82 */ /* 0x000e220000000800 */
[----:B------:R-:W-:Y:S01]  /*292b0*/  IMAD.WIDE R28, R29, 0x2, R18 ;  /* 0x000000021d1c7825 */ /* 0x000fe200078e0212 */
[----:B------:R3:W-:Y:S03]  /*292c0*/  @P5 STG.E.U16 desc[UR60][R26.64], R36 ;  /* 0x000000241a005986 */ /* 0x0007e6000c10153c */
[----:B------:R-:W-:-:S03]  /*292d0*/  VIADD R161, R13, 0xc ;  /* 0x0000000c0da17836 */ /* 0x000fc60000000000 */
[----:B------:R-:W0:Y:S01]  /*292e0*/  LDC R150, c[0x0][0x228] ;  /* 0x00008a00ff967b82 */ /* 0x000e220000000800 */
[----:B--2---:R-:W-:Y:S01]  /*292f0*/  IMAD.WIDE R30, R149, 0x2, R16 ;  /* 0x00000002951e7825 */ /* 0x004fe200078e0210 */
[----:B------:R-:W-:Y:S01]  /*29300*/  @P1 STG.E.U16 desc[UR60][R28.64], R152 ;  /* 0x000000981c001986 */ /* 0x000fe2000c10153c */
[----:B------:R-:W-:-:S05]  /*29310*/  PRMT R25, R33, 0x7632, R25 ;  /* 0x0000763221197816 */ /* 0x000fca0000000019 */
[----:B------:R-:W2:Y:S01]  /*29320*/  LDC R0, c[0x0][0x22c] ;  /* 0x00008b00ff007b82 */ /* 0x000ea20000000800 */
[----:B------:R-:W-:Y:S01]  /*29330*/  IMAD.WIDE R156, R149, 0x2, R18 ;  /* 0x00000002959c7825 */ /* 0x000fe200078e0212 */
[----:B------:R-:W-:Y:S02]  /*29340*/  ISETP.GE.AND P1, PT, R161, R8, PT ;  /* 0x00000008a100720c */ /* 0x000fe40003f26270 */
[----:B----4-:R-:W-:Y:S01]  /*29350*/  ISETP.LT.AND P6, PT, R171, R14, !P2 ;  /* 0x0000000eab00720c */ /* 0x010fe200057c1270 */
[----:B------:R-:W-:-:S03]  /*29360*/  VIADD R3, R13, 0xd ;  /* 0x0000000d0d037836 */ /* 0x000fc60000000000 */
[----:B------:R-:W4:Y:S01]  /*29370*/  LDC R8, c[0x0][0x22c] ;  /* 0x00008b00ff087b82 */ /* 0x000f220000000800 */
[----:B------:R-:W-:Y:S01]  /*29380*/  @P4 STG.E.U16 desc[UR60][R30.64], R33 ;  /* 0x000000211e004986 */ /* 0x000fe2000c10153c */
[----:B------:R-:W-:-:S03]  /*29390*/  ISETP.LT.AND P2, PT, R170, R84, !P2 ;  /* 0x00000054aa00720c */ /* 0x000fc60005741270 */
[----:B------:R3:W-:Y:S03]  /*293a0*/  @P3 STG.E.U16 desc[UR60][R156.64], R25 ;  /* 0x000000199c003986 */ /* 0x0007e6000c10153c */
[----:B------:R-:W4:Y:S01]  /*293b0*/  LDC R14, c[0x0][0x228] ;  /* 0x00008a00ff0e7b82 */ /* 0x000f220000000800 */
[----:B-1----:R-:W-:Y:S02]  /*293c0*/  ISETP.GE.AND P3, PT, R3, R10, PT ;  /* 0x0000000a0300720c */ /* 0x002fe40003f66270 */
[----:B---3--:R-:W-:-:S05]  /*293d0*/  ISETP.LT.AND P5, PT, R171, R86, !P1 ;  /* 0x00000056ab00720c */ /* 0x008fca0004fa1270 */
[----:B------:R-:W1:Y:S01]  /*293e0*/  LDC R36, c[0x0][0x228] ;  /* 0x00008a00ff247b82 */ /* 0x000e620000000800 */
[----:B------:R-:W-:Y:S01]  /*293f0*/  IMAD.IADD R25, R149, 0x1, R148 ;  /* 0x0000000195197824 */ /* 0x000fe200078e0294 */
[----:B------:R-:W-:-:S06]  /*29400*/  ISETP.LT.AND P1, PT, R170, R144, !P1 ;  /* 0x00000090aa00720c */ /* 0x000fcc0004f21270 */
[----:B------:R-:W3:Y:S01]  /*29410*/  LDC R10, c[0x0][0x22c] ;  /* 0x00008b00ff0a7b82 */ /* 0x000ee20000000800 */
[----:B------:R-:W-:Y:S01]  /*29420*/  IMAD.IADD R29, R25, 0x1, R148 ;  /* 0x00000001191d7824 */ /* 0x000fe200078e0294 */
[----:B------:R-:W-:Y:S01]  /*29430*/  PRMT R31, R37, 0x7632, R31 ;  /* 0x00007632251f7816 */ /* 0x000fe2000000001f */
[----:B------:R-:W-:-:S05]  /*29440*/  IMAD.WIDE R2, R25, 0x2, R16 ;  /* 0x0000000219027825 */ /* 0x000fca00078e0210 */
[----:B------:R-:W3:Y:S01]  /*29450*/  LDC R84, c[0x0][0x228] ;  /* 0x00008a00ff547b82 */ /* 0x000ee20000000800 */
[----:B------:R-:W-:Y:S01]  /*29460*/  IMAD.WIDE R24, R25, 0x2, R18 ;  /* 0x0000000219187825 */ /* 0x000fe200078e0212 */
[----:B0-----:R-:W-:-:S03]  /*29470*/  ISETP.LT.AND P4, PT, R171, R146, !P3 ;  /* 0x00000092ab00720c */ /* 0x001fc60005f81270 */
[----:B------:R-:W-:-:S03]  /*29480*/  VIADD R157, R13, 0xe ;  /* 0x0000000e0d9d7836 */ /* 0x000fc60000000000 */
[----:B------:R-:W0:Y:S01]  /*29490*/  LDC R86, c[0x0][0x228] ;  /* 0x00008a00ff567b82 */ /* 0x000e220000000800 */
[----:B------:R-:W-:Y:S01]  /*294a0*/  ISETP.LT.AND P3, PT, R170, R150, !P3 ;  /* 0x00000096aa00720c */ /* 0x000fe20005f61270 */
[----:B------:R-:W-:Y:S01]  /*294b0*/  @P6 STG.E.U16 desc[UR60][R2.64], R37 ;  /* 0x0000002502006986 */ /* 0x000fe2000c10153c */
[C---:B------:R-:W-:Y:S01]  /*294c0*/  IMAD.IADD R149, R29.reuse, 0x1, R148 ;  /* 0x000000011d957824 */ /* 0x040fe200078e0294 */
[----:B------:R-:W-:Y:S01]  /*294d0*/  PRMT R33, R34, 0x7632, R33 ;  /* 0x0000763222217816 */ /* 0x000fe20000000021 */
[C---:B------:R-:W-:Y:S01]  /*294e0*/  IMAD.WIDE R26, R29.reuse, 0x2, R16 ;  /* 0x000000021d1a7825 */ /* 0x040fe200078e0210 */
[----:B------:R4:W-:Y:S02]  /*294f0*/  @P2 STG.E.U16 desc[UR60][R24.64], R31 ;  /* 0x0000001f18002986 */ /* 0x0009e4000c10153c */
[----:B------:R-:W0:Y:S01]  /*29500*/  LDC R144, c[0x0][0x228] ;  /* 0x00008a00ff907b82 */ /* 0x000e220000000800 */
[----:B------:R-:W-:Y:S01]  /*29510*/  IMAD.WIDE R28, R29, 0x2, R18 ;  /* 0x000000021d1c7825 */ /* 0x000fe200078e0212 */
[----:B--2---:R-:W-:-:S03]  /*29520*/  ISETP.GE.AND P2, PT, R157, R0, PT ;  /* 0x000000009d00720c */ /* 0x004fc60003f46270 */
[----:B------:R-:W-:-:S03]  /*29530*/  VIADD R159, R13, 0xf ;  /* 0x0000000f0d9f7836 */ /* 0x000fc60000000000 */
[----:B------:R-:W2:Y:S01]  /*29540*/  LDC R146, c[0x0][0x228] ;  /* 0x00008a00ff927b82 */ /* 0x000ea20000000800 */
[----:B------:R-:W-:Y:S01]  /*29550*/  @P5 STG.E.U16 desc[UR60][R26.64], R34 ;  /* 0x000000221a005986 */ /* 0x000fe2000c10153c */
[----:B----4-:R-:W-:Y:S01]  /*29560*/  IMAD.WIDE R30, R149, 0x2, R16 ;  /* 0x00000002951e7825 */ /* 0x010fe200078e0210 */
[----:B------:R-:W-:-:S05]  /*29570*/  PRMT R25, R38, 0x7632, R25 ;  /* 0x0000763226197816 */ /* 0x000fca0000000019 */
[----:B------:R-:W4:Y:S01]  /*29580*/  LDC R0, c[0x0][0x22c] ;  /* 0x00008b00ff007b82 */ /* 0x000f220000000800 */
[----:B------:R3:W-:Y:S01]  /*29590*/  @P1 STG.E.U16 desc[UR60][R28.64], R33 ;  /* 0x000000211c001986 */ /* 0x0007e2000c10153c */
[----:B------:R-:W-:Y:S01]  /*295a0*/  ISETP.GE.AND P1, PT, R159, R8, PT ;  /* 0x000000089f00720c */ /* 0x000fe20003f26270 */
[----:B------:R-:W-:Y:S01]  /*295b0*/  VIADD R3, R13, 0x10 ;  /* 0x000000100d037836 */ /* 0x000fe20000000000 */
[----:B------:R-:W-:Y:S01]  /*295c0*/  ISETP.LT.AND P6, PT, R171, R14, !P2 ;  /* 0x0000000eab00720c */ /* 0x000fe200057c1270 */
[----:B------:R-:W-:Y:S03]  /*295d0*/  @P4 STG.E.U16 desc[UR60][R30.64], R38 ;  /* 0x000000261e004986 */ /* 0x000fe6000c10153c */
[----:B------:R-:W4:Y:S01]  /*295e0*/  LDC R8, c[0x0][0x22c] ;  /* 0x00008b00ff087b82 */ /* 0x000f220000000800 */
[----:B-1----:R-:W-:Y:S01]  /*295f0*/  ISETP.LT.AND P2, PT, R170, R36, !P2 ;  /* 0x00000024aa00720c */ /* 0x002fe20005741270 */
[----:B---3--:R-:W-:-:S06]  /*29600*/  IMAD.WIDE R32, R149, 0x2, R18 ;  /* 0x0000000295207825 */ /* 0x008fcc00078e0212 */
[----:B------:R-:W1:Y:S01]  /*29610*/  LDC R14, c[0x0][0x228] ;  /* 0x00008a00ff0e7b82 */ /* 0x000e620000000800 */
[----:B------:R3:W-:Y:S01]  /*29620*/  @P3 STG.E.U16 desc[UR60][R32.64], R25 ;  /* 0x0000001920003986 */ /* 0x0007e2000c10153c */
[----:B------:R-:W-:-:S06]  /*29630*/  ISETP.GE.AND P3, PT, R3, R10, PT ;  /* 0x0000000a0300720c */ /* 0x000fcc0003f66270 */
[----:B------:R-:W1:Y:S01]  /*29640*/  LDC R34, c[0x0][0x228] ;  /* 0x00008a00ff227b82 */ /* 0x000e620000000800 */
[----:B------:R-:W-:Y:S02]  /*29650*/  ISETP.LT.AND P5, PT, R171, R84, !P1 ;  /* 0x00000054ab00720c */ /* 0x000fe40004fa1270 */
[----:B0-----:R-:W-:-:S05]  /*29660*/  ISETP.LT.AND P1, PT, R170, R86, !P1 ;  /* 0x00000056aa00720c */ /* 0x001fca0004f21270 */
[----:B------:R-:W0:Y:S01]  /*29670*/  LDC R36, c[0x0][0x228] ;  /* 0x00008a00ff247b82 */ /* 0x000e220000000800 */
[----:B---3--:R-:W-:Y:S01]  /*29680*/  IMAD.IADD R25, R149, 0x1, R148 ;  /* 0x0000000195197824 */ /* 0x008fe200078e0294 */
[----:B------:R-:W-:-:S06]  /*29690*/  PRMT R31, R35, 0x7632, R31 ;  /* 0x00007632231f7816 */ /* 0x000fcc000000001f */
[----:B------:R-:W3:Y:S01]  /*296a0*/  LDC R10, c[0x0][0x22c] ;  /* 0x00008b00ff0a7b82 */ /* 0x000ee20000000800 */
[C---:B------:R-:W-:Y:S02]  /*296b0*/  IMAD.IADD R29, R25.reuse, 0x1, R148 ;  /* 0x00000001191d7824 */ /* 0x040fe400078e0294 */
[----:B------:R-:W-:Y:S01]  /*296c0*/  IMAD.WIDE R2, R25, 0x2, R16 ;  /* 0x0000000219027825 */ /* 0x000fe200078e0210 */
[----:B------:R-:W-:-:S04]  /*296d0*/  ISETP.LT.AND P4, PT, R171, R144, !P3 ;  /* 0x00000090ab00720c */ /* 0x000fc80005f81270 */
[----:B------:R-:W3:Y:S01]  /*296e0*/  LDC R38, c[0x0][0x228] ;  /* 0x00008a00ff267b82 */ /* 0x000ee20000000800 */
[----:B------:R-:W-:Y:S01]  /*296f0*/  IMAD.WIDE R24, R25, 0x2, R18 ;  /* 0x0000000219187825 */ /* 0x000fe200078e0212 */
[----:B--2---:R-:W-:-:S03]  /*29700*/  ISETP.LT.AND P3, PT, R170, R146, !P3 ;  /* 0x00000092aa00720c */ /* 0x004fc60005f61270 */
[----:B------:R-:W-:Y:S01]  /*29710*/  VIADD R149, R13, 0x11 ;  /* 0x000000110d957836 */ /* 0x000fe20000000000 */
[----:B------:R-:W-:Y:S01]  /*29720*/  @P6 STG.E.U16 desc[UR60][R2.64], R35 ;  /* 0x0000002302006986 */ /* 0x000fe2000c10153c */
[C---:B------:R-:W-:Y:S01]  /*29730*/  IMAD.IADD R37, R29.reuse, 0x1, R148 ;  /* 0x000000011d257824 */ /* 0x040fe200078e0294 */
[----:B------:R-:W2:Y:S01]  /*29740*/  LDC R84, c[0x0][0x228] ;  /* 0x00008a00ff547b82 */ /* 0x000ea20000000800 */
[----:B------:R-:W-:Y:S01]  /*29750*/  IMAD.WIDE R26, R29, 0x2, R16 ;  /* 0x000000021d1a7825 */ /* 0x000fe200078e0210 */
[----:B------:R-:W-:Y:S01]  /*29760*/  PRMT R33, R39, 0x7632, R33 ;  /* 0x0000763227217816 */ /* 0x000fe20000000021 */
[----:B------:R1:W-:Y:S01]  /*29770*/  @P2 STG.E.U16 desc[UR60][R24.64], R31 ;  /* 0x0000001f18002986 */ /* 0x0003e2000c10153c */
[----:B----4-:R-:W-:Y:S01]  /*29780*/  ISETP.GE.AND P2, PT, R149, R0, PT ;  /* 0x000000009500720c */ /* 0x010fe20003f46270 */
[----:B------:R-:W-:-:S03]  /*29790*/  IMAD.WIDE R28, R29, 0x2, R18 ;  /* 0x000000021d1c7825 */ /* 0x000fc600078e0212 */
[----:B------:R-:W4:Y:S01]  /*297a0*/  LDC R86, c[0x0][0x228] ;  /* 0x00008a00ff567b82 */ /* 0x000f220000000800 */
[----:B------:R-:W-:Y:S01]  /*297b0*/  VIADD R157, R13, 0x12 ;  /* 0x000000120d9d7836 */ /* 0x000fe20000000000 */
[----:B------:R-:W-:Y:S06]  /*297c0*/  @P5 STG.E.U16 desc[UR60][R26.64], R39 ;  /* 0x000000271a005986 */ /* 0x000fec000c10153c */
[----:B------:R-:W4:Y:S01]  /*297d0*/  LDC R0, c[0x0][0x22c] ;  /* 0x00008b00ff007b82 */ /* 0x000f220000000800 */
[----:B-1----:R-:W-:Y:S01]  /*297e0*/  IMAD.WIDE R30, R37, 0x2, R16 ;  /* 0x00000002251e7825 */ /* 0x002fe200078e0210 */
[----:B------:R1:W-:Y:S01]  /*297f0*/  @P1 STG.E.U16 desc[UR60][R28.64], R33 ;  /* 0x000000211c001986 */ /* 0x0003e2000c10153c */
[----:B------:R-:W-:-:S02]  /*29800*/  PRMT R25, R88, 0x7632, R25 ;  /* 0x0000763258197816 */ /* 0x000fc40000000019 */
[----:B------:R-:W-:Y:S01]  /*29810*/  ISETP.GE.AND P1, PT, R157, R8, PT ;  /* 0x000000089d00720c */ /* 0x000fe20003f26270 */
[----:B------:R-:W-:Y:S01]  /*29820*/  VIADD R3, R13, 0x13 ;  /* 0x000000130d037836 */ /* 0x000fe20000000000 */
[----:B------:R-:W-:Y:S01]  /*29830*/  ISETP.LT.AND P6, PT, R171, R14, !P2 ;  /* 0x0000000eab00720c */ /* 0x000fe200057c1270 */
[----:B------:R-:W4:Y:S01]  /*29840*/  LDC R8, c[0x0][0x22c] ;  /* 0x00008b00ff087b82 */ /* 0x000f220000000800 */
[----:B------:R-:W-:Y:S01]  /*29850*/  @P4 STG.E.U16 desc[UR60][R30.64], R88 ;  /* 0x000000581e004986 */ /* 0x000fe2000c10153c */
[----:B------:R-:W-:Y:S01]  /*29860*/  ISETP.LT.AND P2, PT, R170, R34, !P2 ;  /* 0x00000022aa00720c */ /* 0x000fe20005741270 */
[----:B-1----:R-:W-:Y:S01]  /*29870*/  IMAD.WIDE R32, R37, 0x2, R18 ;  /* 0x0000000225207825 */ /* 0x002fe200078e0212 */
[----:B0-----:R-:W-:-:S04]  /*29880*/  ISETP.LT.AND P5, PT, R171, R36, !P1 ;  /* 0x00000024ab00720c */ /* 0x001fc80004fa1270 */
[----:B------:R-:W0:Y:S01]  /*29890*/  LDC R14, c[0x0][0x228] ;  /* 0x00008a00ff0e7b82 */ /* 0x000e220000000800 */
[----:B------:R1:W-:Y:S01]  /*298a0*/  @P3 STG.E.U16 desc[UR60][R32.64], R25 ;  /* 0x0000001920003986 */ /* 0x0003e2000c10153c */
[----:B---3--:R-:W-:-:S06]  /*298b0*/  ISETP.GE.AND P3, PT, R3, R10, PT ;  /* 0x0000000a0300720c */ /* 0x008fcc0003f66270 */
[----:B------:R-:W3:Y:S01]  /*298c0*/  LDC R34, c[0x0][0x228] ;  /* 0x00008a00ff227b82 */ /* 0x000ee20000000800 */
[----:B------:R-:W-:Y:S01]  /*298d0*/  ISETP.LT.AND P1, PT, R170, R38, !P1 ;  /* 0x00000026aa00720c */ /* 0x000fe20004f21270 */
[----:B-1----:R-:W-:-:S06]  /*298e0*/  IMAD.IADD R25, R37, 0x1, R148 ;  /* 0x0000000125197824 */ /* 0x002fcc00078e0294 */
[----:B------:R-:W1:Y:S01]  /*298f0*/  LDC R36, c[0x0][0x228] ;  /* 0x00008a00ff247b82 */ /* 0x000e620000000800 */
[----:B------:R-:W-:-:S07]  /*29900*/  PRMT R31, R92, 0x7632, R31 ;  /* 0x000076325c1f7816 */ /* 0x000fce000000001f */
[----:B------:R-:W1:Y:S01]  /*29910*/  LDC R37, c[0x0][0x228] ;  /* 0x00008a00ff257b82 */ /* 0x000e620000000800 */
[C---:B------:R-:W-:Y:S02]  /*29920*/  IMAD.IADD R29, R25.reuse, 0x1, R148 ;  /* 0x00000001191d7824 */ /* 0x040fe400078e0294 */
[----:B------:R-:W-:-:S05]  /*29930*/  IMAD.WIDE R2, R25, 0x2, R16 ;  /* 0x0000000219027825 */ /* 0x000fca00078e0210 */
[----:B------:R-:W1:Y:S01]  /*29940*/  LDC R10, c[0x0][0x22c] ;  /* 0x00008b00ff0a7b82 */ /* 0x000e620000000800 */
[----:B------:R-:W-:Y:S01]  /*29950*/  IMAD.WIDE R24, R25, 0x2, R18 ;  /* 0x0000000219187825 */ /* 0x000fe200078e0212 */
[----:B--2---:R-:W-:-:S03]  /*29960*/  ISETP.LT.AND P4, PT, R171, R84, !P3 ;  /* 0x00000054ab00720c */ /* 0x004fc60005f81270 */
[----:B------:R-:W-:-:S03]  /*29970*/  VIADD R149, R13, 0x14 ;  /* 0x000000140d957836 */ /* 0x000fc60000000000 */
[----:B------:R-:W2:Y:S01]  /*29980*/  LDC R38, c[0x0][0x228] ;  /* 0x00008a00ff267b82 */ /* 0x000ea20000000800 */
[----:B----4-:R-:W-:Y:S01]  /*29990*/  ISETP.LT.AND P3, PT, R170, R86, !P3 ;  /* 0x00000056aa00720c */ /* 0x010fe20005f61270 */
[----:B------:R-:W-:Y:S06]  /*299a0*/  @P6 STG.E.U16 desc[UR60][R2.64], R92 ;  /* 0x0000005c02006986 */ /* 0x000fec000c10153c */
[----:B------:R-:W4:Y:S01]  /*299b0*/  LDC R39, c[0x0][0x228] ;  /* 0x00008a00ff277b82 */ /* 0x000f220000000800 */
[C---:B------:R-:W-:Y:S01]  /*299c0*/  IMAD.IADD R35, R29.reuse, 0x1, R148 ;  /* 0x000000011d237824 */ /* 0x040fe200078e0294 */
[----:B------:R0:W-:Y:S01]  /*299d0*/  @P2 STG.E.U16 desc[UR60][R24.64], R31 ;  /* 0x0000001f18002986 */ /* 0x0001e2000c10153c */
[----:B------:R-:W-:Y:S01]  /*299e0*/  IMAD.WIDE R26, R29, 0x2, R16 ;  /* 0x000000021d1a7825 */ /* 0x000fe200078e0210 */
[----:B------:R-:W-:-:S02]  /*299f0*/  PRMT R33, R89, 0x7632, R33 ;  /* 0x0000763259217816 */ /* 0x000fc40000000021 */
[----:B------:R-:W-:Y:S01]  /*29a00*/  ISETP.GE.AND P2, PT, R149, R0, PT ;  /* 0x000000009500720c */ /* 0x000fe20003f46270 */
[----:B------:R-:W-:Y:S01]  /*29a10*/  IMAD.WIDE R28, R29, 0x2, R18 ;  /* 0x000000021d1c7825 */ /* 0x000fe200078e0212 */
[----:B------:R-:W4:Y:S03]  /*29a20*/  LDC R0, c[0x0][0x22c] ;  /* 0x00008b00ff007b82 */ /* 0x000f260000000800 */
[----:B------:R-:W-:Y:S01]  /*29a30*/  VIADD R157, R13, 0x15 ;  /* 0x000000150d9d7836 */ /* 0x000fe20000000000 */
[----:B------:R-:W-:Y:S01]  /*29a40*/  @P5 STG.E.U16 desc[UR60][R26.64], R89 ;  /* 0x000000591a005986 */ /* 0x000fe2000c10153c */
[----:B0-----:R-:W-:Y:S01]  /*29a50*/  IMAD.WIDE R30, R35, 0x2, R16 ;  /* 0x00000002231e7825 */ /* 0x001fe200078e0210 */
[----:B------:R-:W-:Y:S02]  /*29a60*/  PRMT R25, R93, 0x7632, R25 ;  /* 0x000076325d197816 */ /* 0x000fe40000000019 */
[----:B------:R0:W-:Y:S01]  /*29a70*/  @P1 STG.E.U16 desc[UR60][R28.64], R33 ;  /* 0x000000211c001986 */ /* 0x0001e2000c10153c */
[----:B------:R-:W-:Y:S01]  /*29a80*/  ISETP.GE.AND P1, PT, R157, R8, PT ;  /* 0x000000089d00720c */ /* 0x000fe20003f26270 */
[----:B------:R-:W-:Y:S01]  /*29a90*/  VIADD R3, R13, 0x16 ;  /* 0x000000160d037836 */ /* 0x000fe20000000000 */
[----:B------:R-:W4:Y:S01]  /*29aa0*/  LDC R8, c[0x0][0x22c] ;  /* 0x00008b00ff087b82 */ /* 0x000f220000000800 */
[----:B------:R-:W-:Y:S01]  /*29ab0*/  ISETP.LT.AND P6, PT, R171, R14, !P2 ;  /* 0x0000000eab00720c */ /* 0x000fe200057c1270 */
[----:B------:R-:W-:Y:S01]  /*29ac0*/  @P4 STG.E.U16 desc[UR60][R30.64], R93 ;  /* 0x0000005d1e004986 */ /* 0x000fe2000c10153c */
[----:B---3--:R-:W-:-:S02]  /*29ad0*/  ISETP.LT.AND P2, PT, R170, R34, !P2 ;  /* 0x00000022aa00720c */ /* 0x008fc40005741270 */
[----:B-1----:R-:W-:-:S03]  /*29ae0*/  ISETP.LT.AND P5, PT, R171, R36, !P1 ;  /* 0x00000024ab00720c */ /* 0x002fc60004fa1270 */
[----:B------:R-:W1:Y:S01]  /*29af0*/  LDC R14, c[0x0][0x228] ;  /* 0x00008a00ff0e7b82 */ /* 0x000e620000000800 */
[----:B0-----:R-:W-:Y:S01]  /*29b00*/  IMAD.WIDE R32, R35, 0x2, R18 ;  /* 0x0000000223207825 */ /* 0x001fe200078e0212 */
[----:B------:R-:W-:-:S04]  /*29b10*/  ISETP.LT.AND P1, PT, R170, R37, !P1 ;  /* 0x00000025aa00720c */ /* 0x000fc80004f21270 */
[----:B------:R0:W-:Y:S02]  /*29b20*/  @P3 STG.E.U16 desc[UR60][R32.64], R25 ;  /* 0x0000001920003986 */ /* 0x0001e4000c10153c */
[----:B------:R-:W3:Y:S01]  /*29b30*/  LDC R34, c[0x0][0x228] ;  /* 0x00008a00ff227b82 */ /* 0x000ee20000000800 */
[----:B------:R-:W-:-:S07]  /*29b40*/  ISETP.GE.AND P3, PT, R3, R10, PT ;  /* 0x0000000a0300720c */ /* 0x000fce0003f66270 */
[----:B------:R-:W3:Y:S01]  /*29b50*/  LDC R36, c[0x0][0x228] ;  /* 0x00008a00ff247b82 */ /* 0x000ee20000000800 */
[----:B0-----:R-:W-:Y:S01]  /*29b60*/  IMAD.IADD R25, R35, 0x1, R148 ;  /* 0x0000000123197824 */ /* 0x001fe200078e0294 */
[----:B--2---:R-:W-:-:S06]  /*29b70*/  ISETP.LT.AND P4, PT, R171, R38, !P3 ;  /* 0x00000026ab00720c */ /* 0x004fcc0005f81270 */
[----:B------:R-:W0:Y:S01]  /*29b80*/  LDC R37, c[0x0][0x228] ;  /* 0x00008a00ff257b82 */ /* 0x000e220000000800 */
[----:B----4-:R-:W-:Y:S01]  /*29b90*/  ISETP.LT.AND P3, PT, R170, R39, !P3 ;  /* 0x00000027aa00720c */ /* 0x010fe20005f61270 */
[----:B------:R-:W-:-:S06]  /*29ba0*/  IMAD.IADD R29, R25, 0x1, R148 ;  /* 0x00000001191d7824 */ /* 0x000fcc00078e0294 */
[----:B------:R-:W2:Y:S01]  /*29bb0*/  LDC R10, c[0x0][0x22c] ;  /* 0x00008b00ff0a7b82 */ /* 0x000ea20000000800 */
[----:B------:R-:W-:Y:S01]  /*29bc0*/  IMAD.WIDE R2, R25, 0x2, R16 ;  /* 0x0000000219027825 */ /* 0x000fe200078e0210 */
[----:B------:R-:W-:-:S03]  /*29bd0*/  PRMT R31, R90, 0x7632, R31 ;  /* 0x000076325a1f7816 */ /* 0x000fc6000000001f */
[----:B------:R-:W-:-:S03]  /*29be0*/  IMAD.WIDE R24, R25, 0x2, R18 ;  /* 0x0000000219187825 */ /* 0x000fc600078e0212 */
[----:B------:R-:W4:Y:S01]  /*29bf0*/  LDC R38, c[0x0][0x228] ;  /* 0x00008a00ff267b82 */ /* 0x000f220000000800 */
[----:B------:R-:W-:Y:S01]  /*29c00*/  VIADD R89, R13, 0x17 ;  /* 0x000000170d597836 */ /* 0x000fe20000000000 */
        /* <DEDUP_REMOVED lines=11> */
[----:B-1----:R-:W-:Y:S01]  /*29cc0*/  IMAD.WIDE R30, R35, 0x2, R16 ;  /* 0x00000002231e7825 */ /* 0x002fe200078e0210 */
        /* <DEDUP_REMOVED lines=8> */
[----:B------:R-:W-:-:S03]  /*29d50*/  ISETP.LT.AND P5, PT, R171, R36, !P1 ;  /* 0x00000024ab00720c */ /* 0x000fc60004fa1270 */
[----:B------:R-:W3:Y:S01]  /*29d60*/  LDC R14, c[0x0][0x228] ;  /* 0x00008a00ff0e7b82 */ /* 0x000ee20000000800 */
[----:B-1----:R-:W-:Y:S01]  /*29d70*/  IMAD.WIDE R32, R35, 0x2, R18 ;  /* 0x0000000223207825 */ /* 0x002fe200078e0212 */
[----:B0-----:R-:W-:-:S04]  /*29d80*/  ISETP.LT.AND P1, PT, R170, R37, !P1 ;  /* 0x00000025aa00720c */ /* 0x001fc80004f21270 */
[----:B------:R0:W-:Y:S02]  /*29d90*/  @P3 STG.E.U16 desc[UR60][R32.64], R25 ;  /* 0x0000001920003986 */ /* 0x0001e4000c10153c */
[----:B------:R-:W1:Y:S01]  /*29da0*/  LDC R34, c[0x0][0x228] ;  /* 0x00008a00ff227b82 */ /* 0x000e620000000800 */
[----:B--2---:R-:W-:-:S07]  /*29db0*/  ISETP.GE.AND P3, PT, R3, R10, PT ;  /* 0x0000000a0300720c */ /* 0x004fce0003f66270 */
[----:B------:R-:W2:Y:S01]  /*29dc0*/  LDC R36, c[0x0][0x228] ;  /* 0x00008a00ff247b82 */ /* 0x000ea20000000800 */
[----:B0-----:R-:W-:Y:S01]  /*29dd0*/  IMAD.IADD R25, R35, 0x1, R148 ;  /* 0x0000000123197824 */ /* 0x001fe200078e0294 */
[----:B----4-:R-:W-:-:S06]  /*29de0*/  ISETP.LT.AND P4, PT, R171, R38, !P3 ;  /* 0x00000026ab00720c */ /* 0x010fcc0005f81270 */
[----:B------:R-:W0:Y:S01]  /*29df0*/  LDC R37, c[0x0][0x228] ;  /* 0x00008a00ff257b82 */ /* 0x000e220000000800 */
[----:B------:R-:W-:Y:S01]  /*29e00*/  ISETP.LT.AND P3, PT, R170, R39, !P3 ;  /* 0x00000027aa00720c */ /* 0x000fe20005f61270 */
[----:B------:R-:W-:-:S06]  /*29e10*/  IMAD.IADD R29, R25, 0x1, R148 ;  /* 0x00000001191d7824 */ /* 0x000fcc00078e0294 */
[----:B------:R-:W4:Y:S01]  /*29e20*/  LDC R10, c[0x0][0x22c] ;  /* 0x00008b00ff0a7b82 */ /* 0x000f220000000800 */
        /* <DEDUP_REMOVED lines=16> */
[----:B---3--:R-:W-:Y:S01]  /*29f30*/  IMAD.WIDE R30, R35, 0x2, R16 ;  /* 0x00000002231e7825 */ /* 0x008fe200078e0210 */
[----:B------:R-:W-:Y:S02]  /*29f40*/  PRMT R25, R140, 0x7632, R25 ;  /* 0x000076328c197816 */ /* 0x000fe40000000019 */
[----:B------:R3:W-:Y:S01]  /*29f50*/  @P1 STG.E.U16 desc[UR60][R28.64], R33 ;  /* 0x000000211c001986 */ /* 0x0007e2000c10153c */
[----:B------:R-:W-:Y:S01]  /*29f60*/  ISETP.GE.AND P1, PT, R91, R8, PT ;  /* 0x000000085b00720c */ /* 0x000fe20003f26270 */
[----:B------:R-:W-:Y:S01]  /*29f70*/  VIADD R3, R13, 0x1c ;  /* 0x0000001c0d037836 */ /* 0x000fe20000000000 */
[----:B------:R-:W4:Y:S01]  /*29f80*/  LDC R8, c[0x0][0x22c] ;  /* 0x00008b00ff087b82 */ /* 0x000f220000000800 */
[----:B------:R-:W-:Y:S01]  /*29f90*/  ISETP.LT.AND P6, PT, R171, R14, !P2 ;  /* 0x0000000eab00720c */ /* 0x000fe200057c1270 */
[----:B------:R-:W-:Y:S01]  /*29fa0*/  @P4 STG.E.U16 desc[UR60][R30.64], R140 ;  /* 0x0000008c1e004986 */ /* 0x000fe2000c10153c */
[----:B-1----:R-:W-:-:S02]  /*29fb0*/  ISETP.LT.AND P2, PT, R170, R34, !P2 ;  /* 0x00000022aa00720c */ /* 0x002fc40005741270 */
[----:B--2---:R-:W-:-:S03]  /*29fc0*/  ISETP.LT.AND P5, PT, R171, R36, !P1 ;  /* 0x00000024ab00720c */ /* 0x004fc60004fa1270 */
[----:B------:R-:W1:Y:S01]  /*29fd0*/  LDC R14, c[0x0][0x228] ;  /* 0x00008a00ff0e7b82 */ /* 0x000e620000000800 */
[----:B---3--:R-:W-:Y:S01]  /*29fe0*/  IMAD.WIDE R32, R35, 0x2, R18 ;  /* 0x0000000223207825 */ /* 0x008fe200078e0212 */
[----:B0-----:R-:W-:-:S04]  /*29ff0*/  ISETP.LT.AND P1, PT, R170, R37, !P1 ;  /* 0x00000025aa00720c */ /* 0x001fc80004f21270 */
[----:B------:R0:W-:Y:S02]  /*2a000*/  @P3 STG.E.U16 desc[UR60][R32.64], R25 ;  /* 0x0000001920003986 */ /* 0x0001e4000c10153c */
[----:B------:R-:W2:Y:S01]  /*2a010*/  LDC R34, c[0x0][0x228] ;  /* 0x00008a00ff227b82 */ /* 0x000ea20000000800 */
[----:B----4-:R-:W-:-:S07]  /*2a020*/  ISETP.GE.AND P3, PT, R3, R10, PT ;  /* 0x0000000a0300720c */ /* 0x010fce0003f66270 */
[----:B------:R-:W3:Y:S01]  /*2a030*/  LDC R36, c[0x0][0x228] ;  /* 0x00008a00ff247b82 */ /* 0x000ee20000000800 */
[----:B0-----:R-:W-:Y:S01]  /*2a040*/  IMAD.IADD R25, R35, 0x1, R148 ;  /* 0x0000000123197824 */ /* 0x001fe200078e0294 */
[----:B------:R-:W-:-:S06]  /*2a050*/  ISETP.LT.AND P4, PT, R171, R38, !P3 ;  /* 0x00000026ab00720c */ /* 0x000fcc0005f81270 */
        /* <DEDUP_REMOVED lines=28> */
[----:B--2---:R-:W-:-:S02]  /*2a220*/  ISETP.LT.AND P2, PT, R170, R34, !P2 ;  /* 0x00000022aa00720c */ /* 0x004fc40005741270 */
[----:B---3--:R-:W-:-:S03]  /*2a230*/  ISETP.LT.AND P5, PT, R171, R36, !P1 ;  /* 0x00000024ab00720c */ /* 0x008fc60004fa1270 */
[----:B------:R-:W2:Y:S01]  /*2a240*/  LDC R14, c[0x0][0x228] ;  /* 0x00008a00ff0e7b82 */ /* 0x000ea20000000800 */
[----:B-1----:R-:W-:Y:S01]  /*2a250*/  IMAD.WIDE R32, R35, 0x2, R18 ;  /* 0x0000000223207825 */ /* 0x002fe200078e0212 */
[----:B0-----:R-:W-:-:S04]  /*2a260*/  ISETP.LT.AND P1, PT, R170, R37, !P1 ;  /* 0x00000025aa00720c */ /* 0x001fc80004f21270 */
[----:B------:R0:W-:Y:S02]  /*2a270*/  @P3 STG.E.U16 desc[UR60][R32.64], R25 ;  /* 0x0000001920003986 */ /* 0x0001e4000c10153c */
[----:B------:R-:W1:Y:S01]  /*2a280*/  LDC R34, c[0x0][0x228] ;  /* 0x00008a00ff227b82 */ /* 0x000e620000000800 */
        /* <DEDUP_REMOVED lines=24> */
[----:B--2---:R-:W-:Y:S01]  /*2a410*/  IMAD.WIDE R30, R35, 0x2, R16 ;  /* 0x00000002231e7825 */ /* 0x004fe200078e0210 */
        /* <DEDUP_REMOVED lines=8> */
[----:B---3--:R-:W-:-:S03]  /*2a4a0*/  ISETP.LT.AND P5, PT, R171, R36, !P1 ;  /* 0x00000024ab00720c */ /* 0x008fc60004fa1270 */
[----:B------:R-:W1:Y:S01]  /*2a4b0*/  LDC R14, c[0x0][0x228] ;  /* 0x00008a00ff0e7b82 */ /* 0x000e620000000800 */
[----:B--2---:R-:W-:Y:S01]  /*2a4c0*/  IMAD.WIDE R32, R35, 0x2, R18 ;  /* 0x0000000223207825 */ /* 0x004fe200078e0212 */
        /* <DEDUP_REMOVED lines=679> */
[----:B------:R-:W-:Y:S01]  /*2cf40*/  PRMT R33, R126, 0x7632, R33 ;  /* 0x000076327e217816 */ /* 0x000fe20000000021 */
[----:B------:R-:W-:-:S05]  /*2cf50*/  IMAD.IADD R35, R29, 0x1, R148 ;  /* 0x000000011d237824 */ /* 0x000fca00078e0294 */
[----:B------:R-:W4:Y:S01]  /*2cf60*/  LDC R39, c[0x0][0x228] ;  /* 0x00008a00ff277b82 */ /* 0x000f220000000800 */
[C---:B------:R-:W-:Y:S01]  /*2cf70*/  IMAD.WIDE R26, R29.reuse, 0x2, R16 ;  /* 0x000000021d1a7825 */ /* 0x040fe200078e0210 */
[----:B------:R-:W-:Y:S03]  /*2cf80*/  @P6 STG.E.U16 desc[UR60][R2.64], R61 ;  /* 0x0000003d02006986 */ /* 0x000fe6000c10153c */
[----:B------:R-:W-:Y:S01]  /*2cf90*/  IMAD.WIDE R28, R29, 0x2, R18 ;  /* 0x000000021d1c7825 */ /* 0x000fe200078e0212 */
[----:B------:R2:W-:Y:S01]  /*2cfa0*/  @P2 STG.E.U16 desc[UR60][R24.64], R31 ;  /* 0x0000001f18002986 */ /* 0x0005e2000c10153c */
[----:B------:R-:W-:Y:S02]  /*2cfb0*/  ISETP.GE.AND P2, PT, R41, R0, PT ;  /* 0x000000002900720c */ /* 0x000fe40003f46270 */
[----:B------:R-:W-:Y:S01]  /*2cfc0*/  VIADD R43, R13, 0x57 ;  /* 0x000000570d2b7836 */ /* 0x000fe20000000000 */
[----:B------:R-:W4:Y:S01]  /*2cfd0*/  LDC R0, c[0x0][0x22c] ;  /* 0x00008b00ff007b82 */ /* 0x000f220000000800 */
[----:B------:R-:W-:Y:S04]  /*2cfe0*/  @P5 STG.E.U16 desc[UR60][R26.64], R126 ;  /* 0x0000007e1a005986 */ /* 0x000fe8000c10153c */
[----:B------:R1:W-:Y:S01]  /*2cff0*/  @P1 STG.E.U16 desc[UR60][R28.64], R33 ;  /* 0x000000211c001986 */ /* 0x0003e2000c10153c */
[----:B--2---:R-:W-:Y:S01]  /*2d000*/  IMAD.WIDE R30, R35, 0x2, R16 ;  /* 0x00000002231e7825 */ /* 0x004fe200078e0210 */
[----:B------:R-:W-:-:S02]  /*2d010*/  PRMT R25, R62, 0x7632, R25 ;  /* 0x000076323e197816 */ /* 0x000fc40000000019 */
[----:B------:R-:W-:Y:S01]  /*2d020*/  ISETP.GE.AND P1, PT, R43, R8, PT ;  /* 0x000000082b00720c */ /* 0x000fe20003f26270 */
[----:B------:R-:W-:Y:S01]  /*2d030*/  VIADD R3, R13, 0x58 ;  /* 0x000000580d037836 */ /* 0x000fe20000000000 */
[----:B------:R-:W2:Y:S01]  /*2d040*/  LDC R8, c[0x0][0x22c] ;  /* 0x00008b00ff087b82 */ /* 0x000ea20000000800 */
[----:B-1----:R-:W-:Y:S01]  /*2d050*/  IMAD.WIDE R32, R35, 0x2, R18 ;  /* 0x0000000223207825 */ /* 0x002fe200078e0212 */
[----:B------:R-:W-:Y:S01]  /*2d060*/  @P4 STG.E.U16 desc[UR60][R30.64], R62 ;  /* 0x0000003e1e004986 */ /* 0x000fe2000c10153c */
[C---:B------:R-:W-:Y:S02]  /*2d070*/  ISETP.LT.AND P6, PT, R171.reuse, R14, !P2 ;  /* 0x0000000eab00720c */ /* 0x040fe400057c1270 */
[----:B------:R-:W-:Y:S01]  /*2d080*/  ISETP.LT.AND P2, PT, R170, R34, !P2 ;  /* 0x00000022aa00720c */ /* 0x000fe20005741270 */
[----:B------:R1:W-:Y:S02]  /*2d090*/  @P3 STG.E.U16 desc[UR60][R32.64], R25 ;  /* 0x0000001920003986 */ /* 0x0003e4000c10153c */
[----:B------:R-:W2:Y:S01]  /*2d0a0*/  LDC R14, c[0x0][0x228] ;  /* 0x00008a00ff0e7b82 */ /* 0x000ea20000000800 */
[----:B---3--:R-:W-:-:S02]  /*2d0b0*/  ISETP.LT.AND P5, PT, R171, R36, !P1 ;  /* 0x00000024ab00720c */ /* 0x008fc40004fa1270 */
[----:B0-----:R-:W-:Y:S02]  /*2d0c0*/  ISETP.LT.AND P1, PT, R170, R37, !P1 ;  /* 0x00000025aa00720c */ /* 0x001fe40004f21270 */
[----:B----4-:R-:W-:-:S03]  /*2d0d0*/  ISETP.GE.AND P3, PT, R3, R10, PT ;  /* 0x0000000a0300720c */ /* 0x010fc60003f66270 */
[----:B------:R-:W0:Y:S01]  /*2d0e0*/  LDC R34, c[0x0][0x228] ;  /* 0x00008a00ff227b82 */ /* 0x000e220000000800 */
[----:B-1----:R-:W-:-:S07]  /*2d0f0*/  IMAD.IADD R25, R35, 0x1, R148 ;  /* 0x0000000123197824 */ /* 0x002fce00078e0294 */
[----:B------:R-:W1:Y:S01]  /*2d100*/  LDC R36, c[0x0][0x228] ;  /* 0x00008a00ff247b82 */ /* 0x000e620000000800 */
[----:B------:R-:W-:Y:S01]  /*2d110*/  IMAD.IADD R29, R25, 0x1, R148 ;  /* 0x00000001191d7824 */ /* 0x000fe200078e0294 */
[----:B------:R-:W-:Y:S01]  /*2d120*/  ISETP.LT.AND P4, PT, R171, R38, !P3 ;  /* 0x00000026ab00720c */ /* 0x000fe20005f81270 */
[----:B------:R-:W-:-:S05]  /*2d130*/  IMAD.WIDE R2, R25, 0x2, R16 ;  /* 0x0000000219027825 */ /* 0x000fca00078e0210 */
[----:B------:R-:W3:Y:S01]  /*2d140*/  LDC R37, c[0x0][0x228] ;  /* 0x00008a00ff257b82 */ /* 0x000ee20000000800 */
[----:B------:R-:W-:Y:S01]  /*2d150*/  ISETP.LT.AND P3, PT, R170, R39, !P3 ;  /* 0x00000027aa00720c */ /* 0x000fe20005f61270 */
[----:B------:R-:W-:Y:S01]  /*2d160*/  IMAD.WIDE R24, R25, 0x2, R18 ;  /* 0x0000000219187825 */ /* 0x000fe200078e0212 */
[----:B------:R-:W-:-:S05]  /*2d170*/  PRMT R31, R127, 0x7632, R31 ;  /* 0x000076327f1f7816 */ /* 0x000fca000000001f */
[----:B------:R-:W4:Y:S01]  /*2d180*/  LDC R10, c[0x0][0x22c] ;  /* 0x00008b00ff0a7b82 */ /* 0x000f220000000800 */
[----:B------:R-:W-:Y:S01]  /*2d190*/  IMAD.IADD R35, R29, 0x1, R148 ;  /* 0x000000011d237824 */ /* 0x000fe200078e0294 */
[----:B------:R-:W-:Y:S01]  /*2d1a0*/  PRMT R33, R63, 0x7632, R33 ;  /* 0x000076323f217816 */ /* 0x000fe20000000021 */
[C---:B------:R-:W-:Y:S01]  /*2d1b0*/  IMAD.WIDE R26, R29.reuse, 0x2, R16 ;  /* 0x000000021d1a7825 */ /* 0x040fe200078e0210 */
[----:B------:R-:W-:Y:S04]  /*2d1c0*/  @P6 STG.E.U16 desc[UR60][R2.64], R127 ;  /* 0x0000007f02006986 */ /* 0x000fe8000c10153c */
[----:B------:R-:W4:Y:S01]  /*2d1d0*/  LDC R38, c[0x0][0x228] ;  /* 0x00008a00ff267b82 */ /* 0x000f220000000800 */
[----:B------:R-:W-:Y:S01]  /*2d1e0*/  IMAD.WIDE R28, R29, 0x2, R18 ;  /* 0x000000021d1c7825 */ /* 0x000fe200078e0212 */
[----:B------:R2:W-:Y:S03]  /*2d1f0*/  @P2 STG.E.U16 desc[UR60][R24.64], R31 ;  /* 0x0000001f18002986 */ /* 0x0005e6000c10153c */
[C---:B------:R-:W-:Y:S01]  /*2d200*/  VIADD R39, R13.reuse, 0x59 ;  /* 0x000000590d277836 */ /* 0x040fe20000000000 */
[----:B------:R0:W-:Y:S01]  /*2d210*/  @P5 STG.E.U16 desc[UR60][R26.64], R63 ;  /* 0x0000003f1a005986 */ /* 0x0001e2000c10153c */
[----:B------:R-:W-:-:S03]  /*2d220*/  VIADD R41, R13, 0x5a ;  /* 0x0000005a0d297836 */ /* 0x000fc60000000000 */
[----:B------:R1:W-:Y:S01]  /*2d230*/  @P1 STG.E.U16 desc[UR60][R28.64], R33 ;  /* 0x000000211c001986 */ /* 0x0003e2000c10153c */
[----:B------:R-:W-:Y:S02]  /*2d240*/  ISETP.GE.AND P2, PT, R39, R0, PT ;  /* 0x000000002700720c */ /* 0x000fe40003f46270 */
[----:B------:R-:W4:Y:S01]  /*2d250*/  LDC R0, c[0x0][0x22c] ;  /* 0x00008b00ff007b82 */ /* 0x000f220000000800 */
[----:B--2---:R-:W-:Y:S01]  /*2d260*/  IMAD.WIDE R30, R35, 0x2, R16 ;  /* 0x00000002231e7825 */ /* 0x004fe200078e0210 */
[----:B0-----:R-:W-:-:S03]  /*2d270*/  PRMT R27, R128, 0x7632, R27 ;  /* 0x00007632801b7816 */ /* 0x001fc6000000001b */
[----:B-1----:R-:W-:Y:S01]  /*2d280*/  IMAD.WIDE R32, R35, 0x2, R18 ;  /* 0x0000000223207825 */ /* 0x002fe200078e0212 */
[----:B------:R-:W-:Y:S01]  /*2d290*/  @P4 STG.E.U16 desc[UR60][R30.64], R128 ;  /* 0x000000801e004986 */ /* 0x000fe2000c10153c */
[----:B------:R-:W-:-:S03]  /*2d2a0*/  ISETP.LT.AND P4, PT, R171, R14, !P2 ;  /* 0x0000000eab00720c */ /* 0x000fc60005781270 */
[----:B------:R0:W-:Y:S01]  /*2d2b0*/  @P3 STG.E.U16 desc[UR60][R32.64], R27 ;  /* 0x0000001b20003986 */ /* 0x0001e2000c10153c */
[----:B------:R-:W-:Y:S01]  /*2d2c0*/  ISETP.GE.AND P3, PT, R41, R8, PT ;  /* 0x000000082900720c */ /* 0x000fe20003f66270 */
[----:B------:R-:W-:Y:S01]  /*2d2d0*/  VIADD R3, R13, 0x5b ;  /* 0x0000005b0d037836 */ /* 0x000fe20000000000 */
[C---:B------:R-:W-:Y:S01]  /*2d2e0*/  ISETP.LT.AND P2, PT, R170.reuse, R34, !P2 ;  /* 0x00000022aa00720c */ /* 0x040fe20005741270 */
[--C-:B------:R-:W-:Y:S01]  /*2d2f0*/  IMAD.IADD R25, R35, 0x1, R148.reuse ;  /* 0x0000000123197824 */ /* 0x100fe200078e0294 */
[----:B------:R-:W-:Y:S01]  /*2d300*/  ISETP.LT.AND P5, PT, R171, R36, !P3 ;  /* 0x00000024ab00720c */ /* 0x000fe20005fa1270 */
[----:B------:R-:W1:Y:S01]  /*2d310*/  LDC R14, c[0x0][0x228] ;  /* 0x00008a00ff0e7b82 */ /* 0x000e620000000800 */
[----:B---3--:R-:W-:Y:S02]  /*2d320*/  ISETP.LT.AND P3, PT, R170, R37, !P3 ;  /* 0x00000025aa00720c */ /* 0x008fe40005f61270 */
[----:B----4-:R-:W-:Y:S01]  /*2d330*/  ISETP.GE.AND P1, PT, R3, R10, PT ;  /* 0x0000000a0300720c */ /* 0x010fe20003f26270 */
[----:B------:R-:W-:-:S04]  /*2d340*/  IMAD.IADD R29, R25, 0x1, R148 ;  /* 0x00000001191d7824 */ /* 0x000fc800078e0294 */
[----:B------:R-:W2:Y:S01]  /*2d350*/  LDC R8, c[0x0][0x22c] ;  /* 0x00008b00ff087b82 */ /* 0x000ea20000000800 */
[----:B------:R-:W-:Y:S01]  /*2d360*/  ISETP.LT.AND P6, PT, R171, R38, !P1 ;  /* 0x00000026ab00720c */ /* 0x000fe20004fc1270 */
[----:B------:R-:W-:Y:S01]  /*2d370*/  IMAD.WIDE R2, R25, 0x2, R16 ;  /* 0x0000000219027825 */ /* 0x000fe200078e0210 */
[----:B------:R-:W-:-:S03]  /*2d380*/  PRMT R38, R64, 0x7632, R38 ;  /* 0x0000763240267816 */ /* 0x000fc60000000026 */
[----:B------:R-:W-:Y:S01]  /*2d390*/  IMAD.WIDE R24, R25, 0x2, R18 ;  /* 0x0000000219187825 */ /* 0x000fe200078e0212 */
[----:B------:R-:W-:Y:S01]  /*2d3a0*/  PRMT R39, R129, 0x7632, R39 ;  /* 0x0000763281277816 */ /* 0x000fe20000000027 */
[----:B0-----:R-:W0:Y:S02]  /*2d3b0*/  LDC R32, c[0x0][0x228] ;  /* 0x00008a00ff207b82 */ /* 0x001e240000000800 */
[C---:B------:R-:W-:Y:S02]  /*2d3c0*/  IMAD.IADD R33, R29.reuse, 0x1, R148 ;  /* 0x000000011d217824 */ /* 0x040fe400078e0294 */
[C---:B------:R-:W-:Y:S01]  /*2d3d0*/  IMAD.WIDE R26, R29.reuse, 0x2, R16 ;  /* 0x000000021d1a7825 */ /* 0x040fe200078e0210 */
[----:B------:R3:W-:Y:S03]  /*2d3e0*/  @P4 STG.E.U16 desc[UR60][R2.64], R64 ;  /* 0x0000004002004986 */ /* 0x0007e6000c10153c */
[----:B------:R-:W4:Y:S01]  /*2d3f0*/  LDC R34, c[0x0][0x228] ;  /* 0x00008a00ff227b82 */ /* 0x000f220000000800 */
[----:B------:R-:W-:Y:S01]  /*2d400*/  IMAD.WIDE R28, R29, 0x2, R18 ;  /* 0x000000021d1c7825 */ /* 0x000fe200078e0212 */
[----:B------:R-:W-:Y:S03]  /*2d410*/  @P2 STG.E.U16 desc[UR60][R24.64], R38 ;  /* 0x0000002618002986 */ /* 0x000fe6000c10153c */
[----:B------:R-:W-:-:S03]  /*2d420*/  VIADD R37, R13, 0x5c ;  /* 0x0000005c0d257836 */ /* 0x000fc60000000000 */
[----:B------:R-:W4:Y:S01]  /*2d430*/  LDC R10, c[0x0][0x22c] ;  /* 0x00008b00ff0a7b82 */ /* 0x000f220000000800 */
[----:B------:R-:W-:Y:S04]  /*2d440*/  @P5 STG.E.U16 desc[UR60][R26.64], R129 ;  /* 0x000000811a005986 */ /* 0x000fe8000c10153c */
[----:B------:R-:W-:Y:S01]  /*2d450*/  @P3 STG.E.U16 desc[UR60][R28.64], R39 ;  /* 0x000000271c003986 */ /* 0x000fe2000c10153c */
[----:B------:R-:W-:Y:S02]  /*2d460*/  ISETP.GE.AND P3, PT, R37, R0, PT ;  /* 0x000000002500720c */ /* 0x000fe40003f66270 */
[----:B------:R-:W4:Y:S01]  /*2d470*/  LDC R35, c[0x0][0x228] ;  /* 0x00008a00ff237b82 */ /* 0x000f220000000800 */
[----:B---3--:R-:W-:-:S07]  /*2d480*/  VIADD R3, R13, 0x5d ;  /* 0x0000005d0d037836 */ /* 0x008fce0000000000 */
[----:B------:R-:W3:Y:S08]  /*2d490*/  LDC R36, c[0x0][0x228] ;  /* 0x00008a00ff247b82 */ /* 0x000ef00000000800 */
[----:B------:R-:W3:Y:S01]  /*2d4a0*/  LDC R37, c[0x0][0x228] ;  /* 0x00008a00ff257b82 */ /* 0x000ee20000000800 */
[----:B-1----:R-:W-:Y:S01]  /*2d4b0*/  ISETP.LT.AND P1, PT, R170, R14, !P1 ;  /* 0x0000000eaa00720c */ /* 0x002fe20004f21270 */
[----:B------:R-:W-:Y:S01]  /*2d4c0*/  IMAD.WIDE R30, R33, 0x2, R16 ;  /* 0x00000002211e7825 */ /* 0x000fe200078e0210 */
[----:B--2---:R-:W-:-:S03]  /*2d4d0*/  ISETP.GE.AND P4, PT, R3, R8, PT ;  /* 0x000000080300720c */ /* 0x004fc60003f86270 */
[----:B------:R-:W-:Y:S02]  /*2d4e0*/  VIADD R3, R13, 0x5e ;  /* 0x0000005e0d037836 */ /* 0x000fe40000000000 */
[----:B------:R-:W1:Y:S01]  /*2d4f0*/  LDC R0, c[0x0][0x22c] ;  /* 0x00008b00ff007b82 */ /* 0x000e620000000800 */
[----:B0-----:R-:W-:Y:S01]  /*2d500*/  ISETP.LT.AND P5, PT, R171, R32, !P3 ;  /* 0x00000020ab00720c */ /* 0x001fe20005fa1270 */
[----:B------:R0:W-:Y:S01]  /*2d510*/  @P6 STG.E.U16 desc[UR60][R30.64], R65 ;  /* 0x000000411e006986 */ /* 0x0001e2000c10153c */
[----:B----4-:R-:W-:Y:S02]  /*2d520*/  ISETP.LT.AND P3, PT, R170, R34, !P3 ;  /* 0x00000022aa00720c */ /* 0x010fe40005f61270 */
[----:B------:R-:W-:-:S03]  /*2d530*/  ISETP.GE.AND P2, PT, R3, R10, PT ;  /* 0x0000000a0300720c */ /* 0x000fc60003f46270 */
[----:B------:R-:W2:Y:S01]  /*2d540*/  LDC R8, c[0x0][0x22c] ;  /* 0x00008b00ff087b82 */ /* 0x000ea20000000800 */
[----:B------:R-:W-:-:S07]  /*2d550*/  IMAD.WIDE R2, R33, 0x2, R18 ;  /* 0x0000000221027825 */ /* 0x000fce00078e0212 */
[----:B------:R-:W4:Y:S01]  /*2d560*/  LDC R14, c[0x0][0x228] ;  /* 0x00008a00ff0e7b82 */ /* 0x000f220000000800 */
[----:B0-----:R-:W-:Y:S01]  /*2d570*/  PRMT R65, R65, 0x7632, R65 ;  /* 0x0000763241417816 */ /* 0x001fe20000000041 */
[----:B------:R-:W-:Y:S01]  /*2d580*/  IMAD.IADD R27, R33, 0x1, R148 ;  /* 0x00000001211b7824 */ /* 0x000fe200078e0294 */
[----:B------:R-:W-:-:S05]  /*2d590*/  ISETP.LT.AND P6, PT, R171, R35, !P4 ;  /* 0x00000023ab00720c */ /* 0x000fca00067c1270 */
[----:B------:R-:W0:Y:S01]  /*2d5a0*/  LDC R32, c[0x0][0x228] ;  /* 0x00008a00ff207b82 */ /* 0x000e220000000800 */
[----:B---3--:R-:W-:Y:S01]  /*2d5b0*/  ISETP.LT.AND P4, PT, R170, R36, !P4 ;  /* 0x00000024aa00720c */ /* 0x008fe20006781270 */
[----:B------:R3:W-:Y:S01]  /*2d5c0*/  @P1 STG.E.U16 desc[UR60][R2.64], R65 ;  /* 0x0000004102001986 */ /* 0x0007e2000c10153c */
[----:B------:R-:W-:Y:S01]  /*2d5d0*/  IMAD.WIDE R24, R27, 0x2, R16 ;  /* 0x000000021b187825 */ /* 0x000fe200078e0210 */
[----:B------:R-:W-:-:S04]  /*2d5e0*/  ISETP.LT.AND P1, PT, R171, R37, !P2 ;  /* 0x00000025ab00720c */ /* 0x000fc80005721270 */
[----:B------:R-:W0:Y:S01]  /*2d5f0*/  LDC R10, c[0x0][0x228] ;  /* 0x00008a00ff0a7b82 */ /* 0x000e220000000800 */
[C---:B------:R-:W-:Y:S01]  /*2d600*/  IMAD.IADD R31, R27.reuse, 0x1, R148 ;  /* 0x000000011b1f7824 */ /* 0x040fe200078e0294 */
[----:B------:R-:W-:Y:S01]  /*2d610*/  PRMT R36, R130, 0x7632, R36 ;  /* 0x0000763282247816 */ /* 0x000fe20000000024 */
[----:B------:R-:W-:-:S05]  /*2d620*/  IMAD.WIDE R26, R27, 0x2, R18 ;  /* 0x000000021b1a7825 */ /* 0x000fca00078e0212 */
[----:B------:R-:W0:Y:S01]  /*2d630*/  LDC R34, c[0x0][0x228] ;  /* 0x00008a00ff227b82 */ /* 0x000e220000000800 */
[C---:B------:R-:W-:Y:S01]  /*2d640*/  IMAD.IADD R33, R31.reuse, 0x1, R148 ;  /* 0x000000011f217824 */ /* 0x040fe200078e0294 */
[----:B------:R-:W-:Y:S06]  /*2d650*/  @P5 STG.E.U16 desc[UR60][R24.64], R130 ;  /* 0x0000008218005986 */ /* 0x000fec000c10153c */
[----:B------:R-:W0:Y:S01]  /*2d660*/  LDC R35, c[0x0][0x228] ;  /* 0x00008a00ff237b82 */ /* 0x000e220000000800 */
[----:B------:R-:W-:Y:S01]  /*2d670*/  IMAD.WIDE R28, R31, 0x2, R16 ;  /* 0x000000021f1c7825 */ /* 0x000fe200078e0210 */
[----:B------:R1:W-:Y:S03]  /*2d680*/  @P3 STG.E.U16 desc[UR60][R26.64], R36 ;  /* 0x000000241a003986 */ /* 0x0003e6000c10153c */
[----:B------:R-:W-:-:S02]  /*2d690*/  VIADD R37, R13, 0x5f ;  /* 0x0000005f0d257836 */ /* 0x000fc40000000000 */
[----:B------:R-:W-:Y:S01]  /*2d6a0*/  IMAD.WIDE R30, R31, 0x2, R18 ;  /* 0x000000021f1e7825 */ /* 0x000fe200078e0212 */
[----:B------:R0:W-:Y:S03]  /*2d6b0*/  @P6 STG.E.U16 desc[UR60][R28.64], R66 ;  /* 0x000000421c006986 */ /* 0x0001e6000c10153c */
[----:B---3--:R-:W-:Y:S01]  /*2d6c0*/  IMAD.WIDE R2, R33, 0x2, R16 ;  /* 0x0000000221027825 */ /* 0x008fe200078e0210 */
[----:B-1----:R-:W-:-:S03]  /*2d6d0*/  PRMT R27, R66, 0x7632, R27 ;  /* 0x00007632421b7816 */ /* 0x002fc6000000001b */
[----:B------:R-:W-:Y:S01]  /*2d6e0*/  VIADD R25, R13, 0x60 ;  /* 0x000000600d197836 */ /* 0x000fe20000000000 */
[----:B------:R-:W-:Y:S01]  /*2d6f0*/  ISETP.GE.AND P3, PT, R37, R0, PT ;  /* 0x000000002500720c */ /* 0x000fe20003f66270 */
[----:B------:R-:W1:Y:S01]  /*2d700*/  LDC R36, c[0x0][0x228] ;  /* 0x00008a00ff247b82 */ /* 0x000e620000000800 */
[----:B------:R3:W-:Y:S02]  /*2d710*/  @P4 STG.E.U16 desc[UR60][R30.64], R27 ;  /* 0x0000001b1e004986 */ /* 0x0007e4000c10153c */
[----:B----4-:R-:W-:Y:S02]  /*2d720*/  ISETP.LT.AND P4, PT, R171, R14, !P3 ;  /* 0x0000000eab00720c */ /* 0x010fe40005f81270 */
[----:B------:R4:W-:Y:S03]  /*2d730*/  @P1 STG.E.U16 desc[UR60][R2.64], R131 ;  /* 0x0000008302001986 */ /* 0x0009e6000c10153c */
[----:B------:R-:W1:Y:S01]  /*2d740*/  LDC R0, c[0x0][0x22c] ;  /* 0x00008b00ff007b82 */ /* 0x000e620000000800 */
[----:B--2---:R-:W-:-:S02]  /*2d750*/  ISETP.GE.AND P1, PT, R25, R8, PT ;  /* 0x000000081900720c */ /* 0x004fc40003f26270 */
[----:B0-----:R-:W-:-:S05]  /*2d760*/  ISETP.LT.AND P3, PT, R170, R32, !P3 ;  /* 0x00000020aa00720c */ /* 0x001fca0005f61270 */
[----:B------:R-:W0:Y:S01]  /*2d770*/  LDC R8, c[0x0][0x22c] ;  /* 0x00008b00ff087b82 */ /* 0x000e220000000800 */
[----:B------:R-:W-:-:S07]  /*2d780*/  ISETP.LT.AND P2, PT, R170, R10, !P2 ;  /* 0x0000000aaa00720c */ /* 0x000fce0005741270 */
[----:B------:R-:W2:Y:S01]  /*2d790*/  LDC R14, c[0x0][0x228] ;  /* 0x00008a00ff0e7b82 */ /* 0x000ea20000000800 */
[----:B------:R-:W-:-:S07]  /*2d7a0*/  ISETP.LT.AND P5, PT, R171, R34, !P1 ;  /* 0x00000022ab00720c */ /* 0x000fce0004fa1270 */
[----:B------:R-:W2:Y:S01]  /*2d7b0*/  LDC R32, c[0x0][0x228] ;  /* 0x00008a00ff207b82 */ /* 0x000ea20000000800 */
[----:B------:R-:W-:Y:S01]  /*2d7c0*/  ISETP.LT.AND P1, PT, R170, R35, !P1 ;  /* 0x00000023aa00720c */ /* 0x000fe20004f21270 */
[----:B------:R-:W-:-:S06]  /*2d7d0*/  IMAD.IADD R29, R33, 0x1, R148 ;  /* 0x00000001211d7824 */ /* 0x000fcc00078e0294 */
[----:B------:R-:W2:Y:S01]  /*2d7e0*/  LDC R10, c[0x0][0x22c] ;  /* 0x00008b00ff0a7b82 */ /* 0x000ea20000000800 */
[----:B---3--:R-:W-:Y:S01]  /*2d7f0*/  PRMT R31, R131, 0x7632, R31 ;  /* 0x00007632831f7816 */ /* 0x008fe2000000001f */
[----:B----4-:R-:W-:-:S06]  /*2d800*/  IMAD.WIDE R2, R33, 0x2, R18 ;  /* 0x0000000221027825 */ /* 0x010fcc00078e0212 */
[----:B------:R-:W3:Y:S01]  /*2d810*/  LDC R34, c[0x0][0x228] ;  /* 0x00008a00ff227b82 */ /* 0x000ee20000000800 */
[----:B------:R-:W-:-:S07]  /*2d820*/  IMAD.IADD R33, R29, 0x1, R148 ;  /* 0x000000011d217824 */ /* 0x000fce00078e0294 */
[----:B------:R-:W4:Y:S01]  /*2d830*/  LDC R35, c[0x0][0x228] ;  /* 0x00008a00ff237b82 */ /* 0x000f220000000800 */
[----:B------:R-:W-:Y:S01]  /*2d840*/  VIADD R37, R13, 0x61 ;  /* 0x000000610d257836 */ /* 0x000fe20000000000 */
[----:B------:R-:W-:Y:S01]  /*2d850*/  PRMT R38, R67, 0x7632, R38 ;  /* 0x0000763243267816 */ /* 0x000fe20000000026 */
[C---:B------:R-:W-:Y:S01]  /*2d860*/  IMAD.WIDE R24, R29.reuse, 0x2, R16 ;  /* 0x000000021d187825 */ /* 0x040fe200078e0210 */
[----:B------:R0:W-:Y:S03]  /*2d870*/  @P2 STG.E.U16 desc[UR60][R2.64], R31 ;  /* 0x0000001f02002986 */ /* 0x0001e6000c10153c */
[----:B------:R-:W-:Y:S01]  /*2d880*/  IMAD.WIDE R26, R29, 0x2, R18 ;  /* 0x000000021d1a7825 */ /* 0x000fe200078e0212 */
[----:B-1----:R-:W-:Y:S01]  /*2d890*/  ISETP.GE.AND P2, PT, R37, R0, PT ;  /* 0x000000002500720c */ /* 0x002fe20003f46270 */
[----:B------:R1:W-:Y:S01]  /*2d8a0*/  @P4 STG.E.U16 desc[UR60][R24.64], R67 ;  /* 0x0000004318004986 */ /* 0x0003e2000c10153c */
[----:B------:R-:W4:Y:S01]  /*2d8b0*/  LDC R0, c[0x0][0x22c] ;  /* 0x00008b00ff007b82 */ /* 0x000f220000000800 */
[----:B------:R-:W-:-:S04]  /*2d8c0*/  IMAD.WIDE R28, R33, 0x2, R16 ;  /* 0x00000002211c7825 */ /* 0x000fc800078e0210 */
[----:B0-----:R-:W-:Y:S01]  /*2d8d0*/  VIADD R3, R13, 0x62 ;  /* 0x000000620d037836 */ /* 0x001fe20000000000 */
[----:B------:R-:W-:Y:S01]  /*2d8e0*/  @P3 STG.E.U16 desc[UR60][R26.64], R38 ;  /* 0x000000261a003986 */ /* 0x000fe2000c10153c */
[----:B------:R-:W-:Y:S01]  /*2d8f0*/  IMAD.WIDE R30, R33, 0x2, R18 ;  /* 0x00000002211e7825 */ /* 0x000fe200078e0212 */
[----:B-1----:R-:W-:Y:S02]  /*2d900*/  PRMT R25, R132, 0x7632, R25 ;  /* 0x0000763284197816 */ /* 0x002fe40000000019 */
[----:B------:R-:W-:Y:S01]  /*2d910*/  @P5 STG.E.U16 desc[UR60][R28.64], R132 ;  /* 0x000000841c005986 */ /* 0x000fe2000c10153c */
[----:B------:R-:W-:Y:S01]  /*2d920*/  ISETP.GE.AND P3, PT, R3, R8, PT ;  /* 0x000000080300720c */ /* 0x000fe20003f66270 */
[----:B------:R-:W-:Y:S01]  /*2d930*/  VIADD R3, R13, 0x63 ;  /* 0x000000630d037836 */ /* 0x000fe20000000000 */
[----:B--2---:R-:W-:Y:S01]  /*2d940*/  ISETP.LT.AND P5, PT, R171, R14, !P2 ;  /* 0x0000000eab00720c */ /* 0x004fe200057a1270 */
[----:B------:R-:W0:Y:S01]  /*2d950*/  LDC R8, c[0x0][0x22c] ;  /* 0x00008b00ff087b82 */ /* 0x000e220000000800 */
[----:B------:R-:W-:Y:S01]  /*2d960*/  ISETP.LT.AND P2, PT, R170, R32, !P2 ;  /* 0x00000020aa00720c */ /* 0x000fe20005741270 */
[----:B------:R1:W-:Y:S01]  /*2d970*/  @P1 STG.E.U16 desc[UR60][R30.64], R25 ;  /* 0x000000191e001986 */ /* 0x0003e2000c10153c */
[----:B------:R-:W-:Y:S01]  /*2d980*/  IMAD.IADD R33, R33, 0x1, R148 ;  /* 0x0000000121217824 */ /* 0x000fe200078e0294 */
[----:B------:R-:W-:-:S04]  /*2d990*/  ISETP.GE.AND P1, PT, R3, R10, PT ;  /* 0x0000000a0300720c */ /* 0x000fc80003f26270 */
[----:B------:R-:W2:Y:S01]  /*2d9a0*/  LDC R14, c[0x0][0x228] ;  /* 0x00008a00ff0e7b82 */ /* 0x000ea20000000800 */
[----:B---3--:R-:W-:Y:S01]  /*2d9b0*/  ISETP.LT.AND P4, PT, R171, R34, !P3 ;  /* 0x00000022ab00720c */ /* 0x008fe20005f81270 */
[----:B------:R-:W-:Y:S01]  /*2d9c0*/  IMAD.WIDE R2, R33, 0x2, R16 ;  /* 0x0000000221027825 */ /* 0x000fe200078e0210 */
[----:B----4-:R-:W-:-:S05]  /*2d9d0*/  ISETP.LT.AND P3, PT, R170, R35, !P3 ;  /* 0x00000023aa00720c */ /* 0x010fca0005f61270 */
[----:B------:R-:W3:Y:S01]  /*2d9e0*/  LDC R32, c[0x0][0x228] ;  /* 0x00008a00ff207b82 */ /* 0x000ee20000000800 */
[----:B-1----:R-:W-:Y:S01]  /*2d9f0*/  IMAD.WIDE R24, R33, 0x2, R18 ;  /* 0x0000000221187825 */ /* 0x002fe200078e0212 */
[----:B------:R-:W-:-:S06]  /*2da00*/  PRMT R27, R68, 0x7632, R27 ;  /* 0x00007632441b7816 */ /* 0x000fcc000000001b */
[----:B------:R-:W1:Y:S01]  /*2da10*/  LDC R10, c[0x0][0x228] ;  /* 0x00008a00ff0a7b82 */ /* 0x000e620000000800 */
[--C-:B------:R-:W-:Y:S01]  /*2da20*/  IMAD.IADD R29, R33, 0x1, R148.reuse ;  /* 0x00000001211d7824 */ /* 0x100fe200078e0294 */
[----:B------:R-:W-:Y:S01]  /*2da30*/  @P5 STG.E.U16 desc[UR60][R2.64], R68 ;  /* 0x0000004402005986 */ /* 0x000fe2000c10153c */
[----:B------:R-:W-:Y:S02]  /*2da40*/  ISETP.LT.AND P5, PT, R171, R36, !P1 ;  /* 0x00000024ab00720c */ /* 0x000fe40004fa1270 */
[----:B------:R-:W-:Y:S01]  /*2da50*/  IMAD.IADD R31, R29, 0x1, R148 ;  /* 0x000000011d1f7824 */ /* 0x000fe200078e0294 */
[----:B------:R4:W-:Y:S02]  /*2da60*/  @P2 STG.E.U16 desc[UR60][R24.64], R27 ;  /* 0x0000001b18002986 */ /* 0x0009e4000c10153c */
[----:B------:R-:W1:Y:S01]  /*2da70*/  LDC R30, c[0x0][0x228] ;  /* 0x00008a00ff1e7b82 */ /* 0x000e620000000800 */
[C---:B------:R-:W-:Y:S02]  /*2da80*/  VIADD R35, R13.reuse, 0x64 ;  /* 0x000000640d237836 */ /* 0x040fe40000000000 */
[----:B------:R-:W-:-:S05]  /*2da90*/  VIADD R37, R13, 0x65 ;  /* 0x000000650d257836 */ /* 0x000fca0000000000 */
[----:B------:R-:W1:Y:S01]  /*2daa0*/  LDC R33, c[0x0][0x228] ;  /* 0x00008a00ff217b82 */ /* 0x000e620000000800 */
[----:B----4-:R-:W-:Y:S01]  /*2dab0*/  IMAD.WIDE R26, R29, 0x2, R16 ;  /* 0x000000021d1a7825 */ /* 0x010fe200078e0210 */
[----:B------:R-:W-:-:S03]  /*2dac0*/  PRMT R25, R133, 0x7632, R25 ;  /* 0x0000763285197816 */ /* 0x000fc60000000019 */
[----:B------:R-:W-:Y:S01]  /*2dad0*/  IMAD.WIDE R28, R29, 0x2, R18 ;  /* 0x000000021d1c7825 */ /* 0x000fe200078e0212 */
[----:B------:R-:W-:Y:S01]  /*2dae0*/  @P4 STG.E.U16 desc[UR60][R26.64], R133 ;  /* 0x000000851a004986 */ /* 0x000fe2000c10153c */
[----:B0-----:R-:W-:Y:S01]  /*2daf0*/  ISETP.GE.AND P2, PT, R37, R8, PT ;  /* 0x000000082500720c */ /* 0x001fe20003f46270 */
[----:B------:R-:W0:Y:S01]  /*2db00*/  LDC R34, c[0x0][0x228] ;  /* 0x00008a00ff227b82 */ /* 0x000e220000000800 */
[----:B------:R-:W-:Y:S01]  /*2db10*/  IMAD.WIDE R2, R31, 0x2, R16 ;  /* 0x000000021f027825 */ /* 0x000fe200078e0210 */
[----:B------:R-:W-:Y:S01]  /*2db20*/  @P3 STG.E.U16 desc[UR60][R28.64], R25 ;  /* 0x000000191c003986 */ /* 0x000fe2000c10153c */
[----:B------:R-:W-:-:S05]  /*2db30*/  ISETP.GE.AND P3, PT, R35, R0, PT ;  /* 0x000000002300720c */ /* 0x000fca0003f66270 */
[----:B------:R-:W4:Y:S01]  /*2db40*/  LDC R0, c[0x0][0x22c] ;  /* 0x00008b00ff007b82 */ /* 0x000f220000000800 */
[----:B------:R1:W-:Y:S01]  /*2db50*/  @P5 STG.E.U16 desc[UR60][R2.64], R69 ;  /* 0x0000004502005986 */ /* 0x0003e2000c10153c */
[C---:B--2---:R-:W-:Y:S02]  /*2db60*/  ISETP.LT.AND P4, PT, R171.reuse, R14, !P3 ;  /* 0x0000000eab00720c */ /* 0x044fe40005f81270 */
[----:B---3--:R-:W-:Y:S02]  /*2db70*/  ISETP.LT.AND P5, PT, R171, R32, !P2 ;  /* 0x00000020ab00720c */ /* 0x008fe400057a1270 */
[C---:B-1----:R-:W-:Y:S02]  /*2db80*/  ISETP.LT.AND P1, PT, R170.reuse, R10, !P1 ;  /* 0x0000000aaa00720c */ /* 0x042fe40004f21270 */
[----:B------:R-:W1:Y:S08]  /*2db90*/  LDC R14, c[0x0][0x228] ;  /* 0x00008a00ff0e7b82 */ /* 0x000e700000000800 */
[----:B------:R-:W2:Y:S08]  /*2dba0*/  LDC R8, c[0x0][0x22c] ;  /* 0x00008b00ff087b82 */ /* 0x000eb00000000800 */
[----:B------:R-:W3:Y:S01]  /*2dbb0*/  LDC R32, c[0x0][0x228] ;  /* 0x00008a00ff207b82 */ /* 0x000ee20000000800 */
[----:B------:R-:W-:Y:S01]  /*2dbc0*/  ISETP.LT.AND P3, PT, R170, R30, !P3 ;  /* 0x0000001eaa00720c */ /* 0x000fe20005f61270 */
[----:B------:R-:W-:Y:S01]  /*2dbd0*/  IMAD.WIDE R2, R31, 0x2, R18 ;  /* 0x000000021f027825 */ /* 0x000fe200078e0212 */
[----:B------:R-:W-:-:S05]  /*2dbe0*/  PRMT R38, R69, 0x7632, R38 ;  /* 0x0000763245267816 */ /* 0x000fca0000000026 */
[----:B------:R-:W0:Y:S01]  /*2dbf0*/  LDC R10, c[0x0][0x22c] ;  /* 0x00008b00ff0a7b82 */ /* 0x000e220000000800 */
[----:B------:R-:W-:-:S07]  /*2dc00*/  IMAD.IADD R29, R31, 0x1, R148 ;  /* 0x000000011f1d7824 */ /* 0x000fce00078e0294 */
[----:B------:R-:W0:Y:S01]  /*2dc10*/  LDC R35, c[0x0][0x228] ;  /* 0x00008a00ff237b82 */ /* 0x000e220000000800 */
[----:B------:R1:W-:Y:S01]  /*2dc20*/  @P1 STG.E.U16 desc[UR60][R2.64], R38 ;  /* 0x0000002602001986 */ /* 0x0003e2000c10153c */
[----:B------:R-:W-:Y:S01]  /*2dc30*/  VIADD R37, R13, 0x66 ;  /* 0x000000660d257836 */ /* 0x000fe20000000000 */
[----:B------:R-:W-:Y:S01]  /*2dc40*/  ISETP.LT.AND P1, PT, R170, R33, !P2 ;  /* 0x00000021aa00720c */ /* 0x000fe20005721270 */
[----:B------:R-:W-:Y:S01]  /*2dc50*/  IMAD.WIDE R24, R29, 0x2, R16 ;  /* 0x000000021d187825 */ /* 0x000fe200078e0210 */
[----:B------:R-:W-:-:S03]  /*2dc60*/  PRMT R31, R134, 0x7632, R31 ;  /* 0x00007632861f7816 */ /* 0x000fc6000000001f */
[----:B------:R-:W-:Y:S01]  /*2dc70*/  IMAD.WIDE R26, R29, 0x2, R18 ;  /* 0x000000021d1a7825 */ /* 0x000fe200078e0212 */
[----:B----4-:R-:W-:Y:S01]  /*2dc80*/  ISETP.GE.AND P2, PT, R37, R0, PT ;  /* 0x000000002500720c */ /* 0x010fe20003f46270 */
[----:B------:R-:W4:Y:S02]  /*2dc90*/  LDC R36, c[0x0][0x228] ;  /* 0x00008a00ff247b82 */ /* 0x000f240000000800 */
[----:B------:R-:W-:Y:S02]  /*2dca0*/  IMAD.IADD R33, R29, 0x1, R148 ;  /* 0x000000011d217824 */ /* 0x000fe400078e0294 */
[----:B-1----:R-:W-:Y:S01]  /*2dcb0*/  VIADD R3, R13, 0x67 ;  /* 0x000000670d037836 */ /* 0x002fe20000000000 */
[----:B------:R1:W-:Y:S01]  /*2dcc0*/  @P4 STG.E.U16 desc[UR60][R24.64], R134 ;  /* 0x0000008618004986 */ /* 0x0003e2000c10153c */
[----:B------:R-:W-:Y:S02]  /*2dcd0*/  IMAD.WIDE R28, R33, 0x2, R16 ;  /* 0x00000002211c7825 */ /* 0x000fe400078e0210 */
[----:B------:R-:W4:Y:S01]  /*2dce0*/  LDC R0, c[0x0][0x22c] ;  /* 0x00008b00ff007b82 */ /* 0x000f220000000800 */
[----:B------:R1:W-:Y:S01]  /*2dcf0*/  @P3 STG.E.U16 desc[UR60][R26.64], R31 ;  /* 0x0000001f1a003986 */ /* 0x0003e2000c10153c */
[----:B--2---:R-:W-:Y:S01]  /*2dd00*/  ISETP.GE.AND P3, PT, R3, R8, PT ;  /* 0x000000080300720c */ /* 0x004fe20003f66270 */
[----:B------:R-:W-:Y:S01]  /*2dd10*/  VIADD R3, R13, 0x68 ;  /* 0x000000680d037836 */ /* 0x000fe20000000000 */
[----:B------:R-:W-:-:S02]  /*2dd20*/  ISETP.LT.AND P4, PT, R171, R14, !P2 ;  /* 0x0000000eab00720c */ /* 0x000fc40005781270 */
[----:B---3--:R-:W-:Y:S02]  /*2dd30*/  ISETP.LT.AND P2, PT, R170, R32, !P2 ;  /* 0x00000020aa00720c */ /* 0x008fe40005741270 */
[----:B------:R-:W2:Y:S01]  /*2dd40*/  LDC R14, c[0x0][0x228] ;  /* 0x00008a00ff0e7b82 */ /* 0x000ea20000000800 */
[----:B-1----:R-:W-:Y:S01]  /*2dd50*/  PRMT R25, R70, 0x7632, R25 ;  /* 0x0000763246197816 */ /* 0x002fe20000000019 */
[----:B------:R-:W-:Y:S01]  /*2dd60*/  IMAD.WIDE R30, R33, 0x2, R18 ;  /* 0x00000002211e7825 */ /* 0x000fe200078e0212 */
[----:B------:R1:W-:Y:S01]  /*2dd70*/  @P5 STG.E.U16 desc[UR60][R28.64], R70 ;  /* 0x000000461c005986 */ /* 0x0003e2000c10153c */
[----:B------:R-:W-:-:S04]  /*2dd80*/  PRMT R27, R135, 0x7632, R27 ;  /* 0x00007632871b7816 */ /* 0x000fc8000000001b */
[----:B------:R-:W3:Y:S01]  /*2dd90*/  LDC R8, c[0x0][0x22c] ;  /* 0x00008b00ff087b82 */ /* 0x000ee20000000800 */
[----:B------:R-:W-:Y:S01]  /*2dda0*/  IMAD.IADD R33, R33, 0x1, R148 ;  /* 0x0000000121217824 */ /* 0x000fe200078e0294 */
[----:B------:R1:W-:Y:S01]  /*2ddb0*/  @P1 STG.E.U16 desc[UR60][R30.64], R25 ;  /* 0x000000191e001986 */ /* 0x0003e2000c10153c */
[----:B0-----:R-:W-:Y:S02]  /*2ddc0*/  ISETP.GE.AND P1, PT, R3, R10, PT ;  /* 0x0000000a0300720c */ /* 0x001fe40003f26270 */
[----:B------:R-:W-:Y:S01]  /*2ddd0*/  ISETP.LT.AND P5, PT, R171, R34, !P3 ;  /* 0x00000022ab00720c */ /* 0x000fe20005fa1270 */
[C---:B------:R-:W-:Y:S01]  /*2dde0*/  IMAD.WIDE R2, R33.reuse, 0x2, R16 ;  /* 0x0000000221027825 */ /* 0x040fe200078e0210 */
[----:B------:R-:W-:Y:S01]  /*2ddf0*/  ISETP.LT.AND P3, PT, R170, R35, !P3 ;  /* 0x00000023aa00720c */ /* 0x000fe20005f61270 */
[----:B------:R-:W0:Y:S02]  /*2de00*/  LDC R10, c[0x0][0x228] ;  /* 0x00008a00ff0a7b82 */ /* 0x000e240000000800 */
[----:B-1----:R-:W-:-:S02]  /*2de10*/  IMAD.IADD R29, R33, 0x1, R148 ;  /* 0x00000001211d7824 */ /* 0x002fc400078e0294 */
[----:B------:R-:W-:-:S04]  /*2de20*/  IMAD.WIDE R24, R33, 0x2, R18 ;  /* 0x0000000221187825 */ /* 0x000fc800078e0212 */
[----:B------:R-:W1:Y:S01]  /*2de30*/  LDC R32, c[0x0][0x228] ;  /* 0x00008a00ff207b82 */ /* 0x000e620000000800 */
[----:B------:R4:W-:Y:S01]  /*2de40*/  @P4 STG.E.U16 desc[UR60][R2.64], R135 ;  /* 0x0000008702004986 */ /* 0x0009e2000c10153c */
[----:B------:R-:W-:-:S03]  /*2de50*/  IMAD.IADD R33, R29, 0x1, R148 ;  /* 0x000000011d217824 */ /* 0x000fc600078e0294 */
[----:B------:R2:W-:Y:S03]  /*2de60*/  @P2 STG.E.U16 desc[UR60][R24.64], R27 ;  /* 0x0000001b18002986 */ /* 0x0005e6000c10153c */
[----:B------:R-:W1:Y:S01]  /*2de70*/  LDC R34, c[0x0][0x228] ;  /* 0x00008a00ff227b82 */ /* 0x000e620000000800 */
[----:B------:R-:W-:Y:S01]  /*2de80*/  VIADD R35, R13, 0x69 ;  /* 0x000000690d237836 */ /* 0x000fe20000000000 */
[----:B----4-:R-:W-:-:S06]  /*2de90*/  PRMT R3, R71, 0x7632, R3 ;  /* 0x0000763247037816 */ /* 0x010fcc0000000003 */
[----:B------:R-:W4:Y:S01]  /*2dea0*/  LDC R37, c[0x0][0x228] ;  /* 0x00008a00ff257b82 */ /* 0x000f220000000800 */
[----:B--2---:R-:W-:-:S04]  /*2deb0*/  IMAD.WIDE R26, R29, 0x2, R16 ;  /* 0x000000021d1a7825 */ /* 0x004fc800078e0210 */
[----:B------:R-:W-:Y:S01]  /*2dec0*/  IMAD.WIDE R28, R29, 0x2, R18 ;  /* 0x000000021d1c7825 */ /* 0x000fe200078e0212 */
[----:B------:R2:W-:Y:S04]  /*2ded0*/  @P5 STG.E.U16 desc[UR60][R26.64], R71 ;  /* 0x000000471a005986 */ /* 0x0005e8000c10153c */
[----:B------:R2:W-:Y:S01]  /*2dee0*/  @P3 STG.E.U16 desc[UR60][R28.64], R3 ;  /* 0x000000031c003986 */ /* 0x0005e2000c10153c */
[----:B------:R-:W-:Y:S02]  /*2def0*/  ISETP.GE.AND P3, PT, R35, R0, PT ;  /* 0x000000002300720c */ /* 0x000fe40003f66270 */
[----:B------:R-:W4:Y:S01]  /*2df00*/  LDC R0, c[0x0][0x22c] ;  /* 0x00008b00ff007b82 */ /* 0x000f220000000800 */
[----:B------:R-:W-:Y:S01]  /*2df10*/  VIADD R39, R13, 0x6a ;  /* 0x0000006a0d277836 */ /* 0x000fe20000000000 */
[----:B------:R-:W-:-:S02]  /*2df20*/  ISETP.LT.AND P4, PT, R171, R14, !P3 ;  /* 0x0000000eab00720c */ /* 0x000fc40005f81270 */
[----:B------:R-:W-:-:S04]  /*2df30*/  ISETP.LT.AND P6, PT, R171, R36, !P1 ;  /* 0x00000024ab00720c */ /* 0x000fc80004fc1270 */
[----:B------:R-:W4:Y:S01]  /*2df40*/  LDC R14, c[0x0][0x228] ;  /* 0x00008a00ff0e7b82 */ /* 0x000f220000000800 */
[C---:B0-----:R-:W-:Y:S02]  /*2df50*/  ISETP.LT.AND P1, PT, R170.reuse, R10, !P1 ;  /* 0x0000000aaa00720c */ /* 0x041fe40004f21270 */
[----:B---3--:R-:W-:Y:S02]  /*2df60*/  ISETP.GE.AND P2, PT, R39, R8, PT ;  /* 0x000000082700720c */ /* 0x008fe40003f46270 */
[----:B-1----:R-:W-:-:S03]  /*2df70*/  ISETP.LT.AND P3, PT, R170, R32, !P3 ;  /* 0x00000020aa00720c */ /* 0x002fc60005f61270 */
[----:B------:R-:W0:Y:S01]  /*2df80*/  LDC R8, c[0x0][0x22c] ;  /* 0x00008b00ff087b82 */ /* 0x000e220000000800 */
[----:B------:R-:W-:Y:S01]  /*2df90*/  ISETP.LT.AND P5, PT, R171, R34, !P2 ;  /* 0x00000022ab00720c */ /* 0x000fe200057a1270 */
[C---:B--2---:R-:W-:Y:S01]  /*2dfa0*/  IMAD.IADD R27, R33.reuse, 0x1, R148 ;  /* 0x00000001211b7824 */ /* 0x044fe200078e0294 */
[----:B------:R-:W-:Y:S01]  /*2dfb0*/  PRMT R29, R72, 0x7632, R29 ;  /* 0x00007632481d7816 */ /* 0x000fe2000000001d */
[----:B------:R-:W-:-:S04]  /*2dfc0*/  IMAD.WIDE R30, R33, 0x2, R16 ;  /* 0x00000002211e7825 */ /* 0x000fc800078e0210 */
[----:B------:R-:W1:Y:S01]  /*2dfd0*/  LDC R32, c[0x0][0x228] ;  /* 0x00008a00ff207b82 */ /* 0x000e620000000800 */
[----:B------:R-:W-:Y:S01]  /*2dfe0*/  IMAD.WIDE R2, R33, 0x2, R18 ;  /* 0x0000000221027825 */ /* 0x000fe200078e0212 */
[----:B----4-:R-:W-:-:S06]  /*2dff0*/  ISETP.LT.AND P2, PT, R170, R37, !P2 ;  /* 0x00000025aa00720c */ /* 0x010fcc0005741270 */
[----:B------:R-:W2:Y:S01]  /*2e000*/  LDC R34, c[0x0][0x228] ;  /* 0x00008a00ff227b82 */ /* 0x000ea20000000800 */
[----:B------:R-:W-:Y:S01]  /*2e010*/  IMAD.IADD R33, R27, 0x1, R148 ;  /* 0x000000011b217824 */ /* 0x000fe200078e0294 */
[----:B------:R-:W-:Y:S01]  /*2e020*/  @P6 STG.E.U16 desc[UR60][R30.64], R72 ;  /* 0x000000481e006986 */ /* 0x000fe2000c10153c */
[----:B------:R-:W-:-:S05]  /*2e030*/  VIADD R37, R13, 0x6b ;  /* 0x0000006b0d257836 */ /* 0x000fca0000000000 */
[----:B------:R-:W3:Y:S01]  /*2e040*/  LDC R35, c[0x0][0x228] ;  /* 0x00008a00ff237b82 */ /* 0x000ee20000000800 */
[C---:B------:R-:W-:Y:S01]  /*2e050*/  IMAD.WIDE R24, R27.reuse, 0x2, R16 ;  /* 0x000000021b187825 */ /* 0x040fe200078e0210 */
[----:B------:R4:W-:Y:S01]  /*2e060*/  @P1 STG.E.U16 desc[UR60][R2.64], R29 ;  /* 0x0000001d02001986 */ /* 0x0009e2000c10153c */
[----:B------:R-:W-:Y:S02]  /*2e070*/  PRMT R38, R76, 0x7632, R38 ;  /* 0x000076324c267816 */ /* 0x000fe40000000026 */
[----:B------:R-:W-:-:S03]  /*2e080*/  IMAD.WIDE R26, R27, 0x2, R18 ;  /* 0x000000021b1a7825 */ /* 0x000fc600078e0212 */
[----:B------:R-:W3:Y:S01]  /*2e090*/  LDC R10, c[0x0][0x22c] ;  /* 0x00008b00ff0a7b82 */ /* 0x000ee20000000800 */
[----:B------:R-:W-:Y:S01]  /*2e0a0*/  ISETP.GE.AND P1, PT, R37, R0, PT ;  /* 0x000000002500720c */ /* 0x000fe20003f26270 */
[----:B------:R3:W-:Y:S01]  /*2e0b0*/  @P4 STG.E.U16 desc[UR60][R24.64], R76 ;  /* 0x0000004c18004986 */ /* 0x0007e2000c10153c */
[----:B----4-:R-:W-:-:S03]  /*2e0c0*/  IMAD.WIDE R28, R33, 0x2, R16 ;  /* 0x00000002211c7825 */ /* 0x010fc600078e0210 */
[----:B------:R-:W-:Y:S02]  /*2e0d0*/  @P3 STG.E.U16 desc[UR60][R26.64], R38 ;  /* 0x000000261a003986 */ /* 0x000fe4000c10153c */
[----:B------:R-:W4:Y:S02]  /*2e0e0*/  LDC R36, c[0x0][0x228] ;  /* 0x00008a00ff247b82 */ /* 0x000f240000000800 */
[----:B------:R3:W-:Y:S01]  /*2e0f0*/  @P5 STG.E.U16 desc[UR60][R28.64], R73 ;  /* 0x000000491c005986 */ /* 0x0007e2000c10153c */
[----:B------:R-:W-:Y:S01]  /*2e100*/  ISETP.LT.AND P5, PT, R171, R14, !P1 ;  /* 0x0000000eab00720c */ /* 0x000fe20004fa1270 */
[----:B------:R-:W-:-:S04]  /*2e110*/  VIADD R39, R13, 0x6c ;  /* 0x0000006c0d277836 */ /* 0x000fc80000000000 */
[----:B------:R-:W4:Y:S01]  /*2e120*/  LDC R14, c[0x0][0x228] ;  /* 0x00008a00ff0e7b82 */ /* 0x000f220000000800 */
[----:B0-----:R-:W-:-:S07]  /*2e130*/  ISETP.GE.AND P3, PT, R39, R8, PT ;  /* 0x000000082700720c */ /* 0x001fce0003f66270 */
[----:B------:R-:W0:Y:S01]  /*2e140*/  LDC R37, c[0x0][0x228] ;  /* 0x00008a00ff257b82 */ /* 0x000e220000000800 */
[----:B-1----:R-:W-:Y:S01]  /*2e150*/  ISETP.LT.AND P1, PT, R170, R32, !P1 ;  /* 0x00000020aa00720c */ /* 0x002fe20004f21270 */
[----:B------:R-:W-:Y:S01]  /*2e160*/  IMAD.WIDE R30, R33, 0x2, R18 ;  /* 0x00000002211e7825 */ /* 0x000fe200078e0212 */
[----:B--2---:R-:W-:-:S05]  /*2e170*/  ISETP.LT.AND P4, PT, R171, R34, !P3 ;  /* 0x00000022ab00720c */ /* 0x004fca0005f81270 */
[----:B------:R-:W1:Y:S01]  /*2e180*/  LDC R0, c[0x0][0x22c] ;  /* 0x00008b00ff007b82 */ /* 0x000e620000000800 */
[----:B------:R-:W-:Y:S01]  /*2e190*/  PRMT R40, R73, 0x7632, R40 ;  /* 0x0000763249287816 */ /* 0x000fe20000000028 */
[----:B------:R-:W-:Y:S01]  /*2e1a0*/  VIADD R3, R13, 0x6d ;  /* 0x0000006d0d037836 */ /* 0x000fe20000000000 */
[----:B---3--:R-:W-:-:S05]  /*2e1b0*/  ISETP.LT.AND P3, PT, R170, R35, !P3 ;  /* 0x00000023aa00720c */ /* 0x008fca0005f61270 */
[----:B------:R-:W2:Y:S01]  /*2e1c0*/  LDC R8, c[0x0][0x22c] ;  /* 0x00008b00ff087b82 */ /* 0x000ea20000000800 */
[----:B------:R-:W-:Y:S01]  /*2e1d0*/  IMAD.IADD R25, R33, 0x1, R148 ;  /* 0x0000000121197824 */ /* 0x000fe200078e0294 */
[----:B------:R-:W-:Y:S06]  /*2e1e0*/  @P2 STG.E.U16 desc[UR60][R30.64], R40 ;  /* 0x000000281e002986 */ /* 0x000fec000c10153c */
[----:B------:R-:W3:Y:S01]  /*2e1f0*/  LDC R32, c[0x0][0x228] ;  /* 0x00008a00ff207b82 */ /* 0x000ee20000000800 */
[----:B------:R-:W-:-:S07]  /*2e200*/  ISETP.GE.AND P2, PT, R3, R10, PT ;  /* 0x0000000a0300720c */ /* 0x000fce0003f46270 */
[----:B------:R-:W3:Y:S01]  /*2e210*/  LDC R34, c[0x0][0x228] ;  /* 0x00008a00ff227b82 */ /* 0x000ee20000000800 */
[----:B------:R-:W-:-:S07]  /*2e220*/  IMAD.WIDE R2, R25, 0x2, R16 ;  /* 0x0000000219027825 */ /* 0x000fce00078e0210 */
[----:B------:R-:W3:Y:S01]  /*2e230*/  LDC R35, c[0x0][0x228] ;  /* 0x00008a00ff237b82 */ /* 0x000ee20000000800 */
[----:B------:R-:W-:Y:S01]  /*2e240*/  IMAD.IADD R29, R25, 0x1, R148 ;  /* 0x00000001191d7824 */ /* 0x000fe200078e0294 */
[----:B----4-:R-:W-:Y:S01]  /*2e250*/  ISETP.LT.AND P6, PT, R171, R36, !P2 ;  /* 0x00000024ab00720c */ /* 0x010fe200057c1270 */
[----:B------:R-:W-:Y:S01]  /*2e260*/  IMAD.WIDE R24, R25, 0x2, R18 ;  /* 0x0000000219187825 */ /* 0x000fe200078e0212 */
[----:B------:R-:W-:Y:S01]  /*2e270*/  PRMT R36, R77, 0x7632, R36 ;  /* 0x000076324d247816 */ /* 0x000fe20000000024 */
[----:B------:R4:W-:Y:S01]  /*2e280*/  @P5 STG.E.U16 desc[UR60][R2.64], R77 ;  /* 0x0000004d02005986 */ /* 0x0009e2000c10153c */
[----:B------:R-:W-:Y:S01]  /*2e290*/  PRMT R38, R74, 0x7632, R38 ;  /* 0x000076324a267816 */ /* 0x000fe20000000026 */
[C---:B------:R-:W-:Y:S01]  /*2e2a0*/  IMAD.IADD R33, R29.reuse, 0x1, R148 ;  /* 0x000000011d217824 */ /* 0x040fe200078e0294 */
[----:B------:R-:W3:Y:S01]  /*2e2b0*/  LDC R10, c[0x0][0x22c] ;  /* 0x00008b00ff0a7b82 */ /* 0x000ee20000000800 */
[----:B------:R-:W-:Y:S01]  /*2e2c0*/  IMAD.WIDE R26, R29, 0x2, R16 ;  /* 0x000000021d1a7825 */ /* 0x000fe200078e0210 */
[----:B------:R-:W-:-:S03]  /*2e2d0*/  ISETP.LT.AND P2, PT, R170, R14, !P2 ;  /* 0x0000000eaa00720c */ /* 0x000fc60005741270 */
[----:B------:R-:W-:Y:S01]  /*2e2e0*/  IMAD.WIDE R28, R29, 0x2, R18 ;  /* 0x000000021d1c7825 */ /* 0x000fe200078e0212 */
[----:B0-----:R-:W-:Y:S01]  /*2e2f0*/  ISETP.LT.AND P5, PT, R171, R37, !P0 ;  /* 0x00000025ab00720c */ /* 0x001fe200047a1270 */
[----:B------:R-:W-:Y:S01]  /*2e300*/  @P1 STG.E.U16 desc[UR60][R24.64], R36 ;  /* 0x0000002418001986 */ /* 0x000fe2000c10153c */
[----:B------:R-:W0:Y:S01]  /*2e310*/  LDC R14, c[0x0][0x228] ;  /* 0x00008a00ff0e7b82 */ /* 0x000e220000000800 */
[C---:B----4-:R-:W-:Y:S02]  /*2e320*/  VIADD R3, R13.reuse, 0x6e ;  /* 0x0000006e0d037836 */ /* 0x050fe40000000000 */
[----:B------:R-:W-:Y:S01]  /*2e330*/  VIADD R37, R13, 0x6f ;  /* 0x0000006f0d257836 */ /* 0x000fe20000000000 */
[----:B------:R4:W-:Y:S01]  /*2e340*/  @P4 STG.E.U16 desc[UR60][R26.64], R74 ;  /* 0x0000004a1a004986 */ /* 0x0009e2000c10153c */
[----:B------:R-:W-:-:S03]  /*2e350*/  IMAD.WIDE R30, R33, 0x2, R16 ;  /* 0x00000002211e7825 */ /* 0x000fc600078e0210 */
[----:B------:R-:W-:Y:S01]  /*2e360*/  @P3 STG.E.U16 desc[UR60][R28.64], R38 ;  /* 0x000000261c003986 */ /* 0x000fe2000c10153c */
[----:B-1----:R-:W-:Y:S02]  /*2e370*/  ISETP.GE.AND P3, PT, R3, R0, PT ;  /* 0x000000000300720c */ /* 0x002fe40003f66270 */
[----:B--2---:R-:W-:Y:S01]  /*2e380*/  ISETP.GE.AND P1, PT, R37, R8, PT ;  /* 0x000000082500720c */ /* 0x004fe20003f26270 */
[----:B------:R-:W1:Y:S01]  /*2e390*/  LDC R0, c[0x0][0x22c] ;  /* 0x00008b00ff007b82 */ /* 0x000e620000000800 */
[----:B------:R2:W-:Y:S01]  /*2e3a0*/  @P6 STG.E.U16 desc[UR60][R30.64], R78 ;  /* 0x0000004e1e006986 */ /* 0x0005e2000c10153c */
[----:B---3--:R-:W-:Y:S02]  /*2e3b0*/  ISETP.LT.AND P4, PT, R171, R32, !P3 ;  /* 0x00000020ab00720c */ /* 0x008fe40005f81270 */
[----:B------:R-:W-:Y:S01]  /*2e3c0*/  ISETP.LT.AND P6, PT, R170, R34, !P3 ;  /* 0x00000022aa00720c */ /* 0x000fe20005fc1270 */
[----:B----4-:R-:W-:Y:S01]  /*2e3d0*/  IMAD.IADD R27, R33, 0x1, R148 ;  /* 0x00000001211b7824 */ /* 0x010fe200078e0294 */
[----:B------:R-:W-:-:S02]  /*2e3e0*/  ISETP.LT.AND P3, PT, R171, R35, !P1 ;  /* 0x00000023ab00720c */ /* 0x000fc40004f61270 */
[----:B------:R-:W3:Y:S01]  /*2e3f0*/  LDC R36, c[0x0][0x228] ;  /* 0x00008a00ff247b82 */ /* 0x000ee20000000800 */
[----:B------:R-:W-:-:S07]  /*2e400*/  IMAD.WIDE R2, R33, 0x2, R18 ;  /* 0x0000000221027825 */ /* 0x000fce00078e0212 */
[----:B--2---:R-:W2:Y:S01]  /*2e410*/  LDC R30, c[0x0][0x228] ;  /* 0x00008a00ff1e7b82 */ /* 0x004ea20000000800 */
[C---:B------:R-:W-:Y:S01]  /*2e420*/  IMAD.IADD R31, R27.reuse, 0x1, R148 ;  /* 0x000000011b1f7824 */ /* 0x040fe200078e0294 */
[----:B------:R-:W-:Y:S01]  /*2e430*/  PRMT R78, R78, 0x7632, R78 ;  /* 0x000076324e4e7816 */ /* 0x000fe2000000004e */
[----:B------:R-:W-:-:S05]  /*2e440*/  IMAD.WIDE R24, R27, 0x2, R16 ;  /* 0x000000021b187825 */ /* 0x000fca00078e0210 */
[----:B------:R-:W4:Y:S01]  /*2e450*/  LDC R32, c[0x0][0x228] ;  /* 0x00008a00ff207b82 */ /* 0x000f220000000800 */
[----:B------:R-:W-:Y:S01]  /*2e460*/  IMAD.WIDE R26, R27, 0x2, R18 ;  /* 0x000000021b1a7825 */ /* 0x000fe200078e0212 */
[----:B------:R-:W-:Y:S01]  /*2e470*/  PRMT R34, R75, 0x7632, R34 ;  /* 0x000076324b227816 */ /* 0x000fe20000000022 */
[----:B------:R0:W-:Y:S02]  /*2e480*/  @P2 STG.E.U16 desc[UR60][R2.64], R78 ;  /* 0x0000004e02002986 */ /* 0x0001e4000c10153c */
[----:B------:R-:W-:-:S03]  /*2e490*/  IMAD.WIDE R28, R31, 0x2, R16 ;  /* 0x000000021f1c7825 */ /* 0x000fc600078e0210 */
[----:B------:R-:W4:Y:S01]  /*2e4a0*/  LDC R8, c[0x0][0x22c] ;  /* 0x00008b00ff087b82 */ /* 0x000f220000000800 */
[----:B------:R-:W-:Y:S01]  /*2e4b0*/  VIADD R33, R13, 0x70 ;  /* 0x000000700d217836 */ /* 0x000fe20000000000 */
[----:B------:R-:W-:Y:S04]  /*2e4c0*/  @P4 STG.E.U16 desc[UR60][R24.64], R75 ;  /* 0x0000004b18004986 */ /* 0x000fe8000c10153c */
[----:B------:R2:W-:Y:S01]  /*2e4d0*/  @P6 STG.E.U16 desc[UR60][R26.64], R34 ;  /* 0x000000221a006986 */ /* 0x0005e2000c10153c */
[----:B------:R-:W-:Y:S01]  /*2e4e0*/  ISETP.GE.AND P2, PT, R33, R10, PT ;  /* 0x0000000a2100720c */ /* 0x000fe20003f46270 */
[----:B0-----:R-:W-:Y:S01]  /*2e4f0*/  VIADD R3, R13, 0x71 ;  /* 0x000000710d037836 */ /* 0x001fe20000000000 */
[----:B------:R-:W0:Y:S01]  /*2e500*/  LDC R10, c[0x0][0x22c] ;  /* 0x00008b00ff0a7b82 */ /* 0x000e220000000800 */
[----:B------:R4:W-:Y:S01]  /*2e510*/  @P3 STG.E.U16 desc[UR60][R28.64], R79 ;  /* 0x0000004f1c003986 */ /* 0x0009e2000c10153c */
[----:B------:R-:W-:-:S06]  /*2e520*/  ISETP.LT.AND P3, PT, R170, R14, !P1 ;  /* 0x0000000eaa00720c */ /* 0x000fcc0004f61270 */
[----:B------:R-:W0:Y:S01]  /*2e530*/  LDC R14, c[0x0][0x228] ;  /* 0x00008a00ff0e7b82 */ /* 0x000e220000000800 */
[----:B-1----:R-:W-:Y:S01]  /*2e540*/  ISETP.GE.AND P1, PT, R3, R0, PT ;  /* 0x000000000300720c */ /* 0x002fe20003f26270 */
[----:B------:R-:W-:Y:S01]  /*2e550*/  IMAD.WIDE R2, R31, 0x2, R18 ;  /* 0x000000021f027825 */ /* 0x000fe200078e0212 */
[----:B------:R-:W-:Y:S02]  /*2e560*/  PRMT R38, R79, 0x7632, R38 ;  /* 0x000076324f267816 */ /* 0x000fe40000000026 */
[----:B---3--:R-:W-:Y:S01]  /*2e570*/  ISETP.LT.AND P4, PT, R171, R36, !P2 ;  /* 0x00000024ab00720c */ /* 0x008fe20005781270 */
[----:B------:R-:W-:Y:S01]  /*2e580*/  VIADD R37, R13, 0x72 ;  /* 0x000000720d257836 */ /* 0x000fe20000000000 */
[----:B--2---:R-:W-:Y:S01]  /*2e590*/  ISETP.LT.AND P6, PT, R170, R30, !P2 ;  /* 0x0000001eaa00720c */ /* 0x004fe200057c1270 */
[----:B------:R-:W1:Y:S01]  /*2e5a0*/  LDC R33, c[0x0][0x228] ;  /* 0x00008a00ff217b82 */ /* 0x000e620000000800 */
[--C-:B------:R-:W-:Y:S01]  /*2e5b0*/  IMAD.IADD R27, R31, 0x1, R148.reuse ;  /* 0x000000011f1b7824 */ /* 0x100fe200078e0294 */
[----:B----4-:R-:W-:Y:S01]  /*2e5c0*/  ISETP.LT.AND P2, PT, R171, R32, !P1 ;  /* 0x00000020ab00720c */ /* 0x010fe20004f41270 */
[----:B------:R-:W-:Y:S01]  /*2e5d0*/  @P3 STG.E.U16 desc[UR60][R2.64], R38 ;  /* 0x0000002602003986 */ /* 0x000fe2000c10153c */
[----:B------:R-:W-:Y:S01]  /*2e5e0*/  ISETP.GE.AND P3, PT, R37, R8, PT ;  /* 0x000000082500720c */ /* 0x000fe20003f66270 */
[----:B------:R-:W-:-:S03]  /*2e5f0*/  IMAD.IADD R31, R27, 0x1, R148 ;  /* 0x000000011b1f7824 */ /* 0x000fc600078e0294 */
[----:B------:R-:W2:Y:S01]  /*2e600*/  LDC R34, c[0x0][0x228] ;  /* 0x00008a00ff227b82 */ /* 0x000ea20000000800 */
[----:B------:R-:W-:Y:S01]  /*2e610*/  IMAD.WIDE R24, R27, 0x2, R16 ;  /* 0x000000021b187825 */ /* 0x000fe200078e0210 */
[----:B------:R-:W-:-:S03]  /*2e620*/  PRMT R32, R20, 0x7632, R32 ;  /* 0x0000763214207816 */ /* 0x000fc60000000020 */
[----:B------:R-:W-:-:S03]  /*2e630*/  IMAD.WIDE R26, R27, 0x2, R18 ;  /* 0x000000021b1a7825 */ /* 0x000fc600078e0212 */
[----:B------:R-:W3:Y:S01]  /*2e640*/  LDC R35, c[0x0][0x228] ;  /* 0x00008a00ff237b82 */ /* 0x000ee20000000800 */
[----:B------:R-:W-:Y:S01]  /*2e650*/  IMAD.WIDE R28, R31, 0x2, R16 ;  /* 0x000000021f1c7825 */ /* 0x000fe200078e0210 */
[----:B------:R-:W-:Y:S06]  /*2e660*/  @P4 STG.E.U16 desc[UR60][R24.64], R20 ;  /* 0x0000001418004986 */ /* 0x000fec000c10153c */
[----:B------:R-:W4:Y:S01]  /*2e670*/  LDC R8, c[0x0][0x228] ;  /* 0x00008a00ff087b82 */ /* 0x000f220000000800 */
[----:B------:R-:W-:Y:S01]  /*2e680*/  VIADD R37, R13, 0x73 ;  /* 0x000000730d257836 */ /* 0x000fe20000000000 */
[----:B------:R1:W-:Y:S04]  /*2e690*/  @P6 STG.E.U16 desc[UR60][R26.64], R32 ;  /* 0x000000201a006986 */ /* 0x0003e8000c10153c */
[----:B------:R4:W-:Y:S02]  /*2e6a0*/  @P2 STG.E.U16 desc[UR60][R28.64], R80 ;  /* 0x000000501c002986 */ /* 0x0009e4000c10153c */
[----:B------:R-:W4:Y:S01]  /*2e6b0*/  LDC R0, c[0x0][0x22c] ;  /* 0x00008b00ff007b82 */ /* 0x000f220000000800 */
[----:B0-----:R-:W-:-:S02]  /*2e6c0*/  ISETP.LT.AND P2, PT, R170, R14, !P1 ;  /* 0x0000000eaa00720c */ /* 0x001fc40004f41270 */
[----:B------:R-:W-:-:S05]  /*2e6d0*/  ISETP.GE.AND P1, PT, R37, R10, PT ;  /* 0x0000000a2500720c */ /* 0x000fca0003f26270 */
[----:B------:R-:W0:Y:S01]  /*2e6e0*/  LDC R10, c[0x0][0x228] ;  /* 0x00008a00ff0a7b82 */ /* 0x000e220000000800 */
[----:B-1----:R-:W-:Y:S01]  /*2e6f0*/  ISETP.LT.AND P6, PT, R171, R33, !P3 ;  /* 0x00000021ab00720c */ /* 0x002fe20005fc1270 */
[C---:B------:R-:W-:Y:S01]  /*2e700*/  IMAD.IADD R27, R31.reuse, 0x1, R148 ;  /* 0x000000011f1b7824 */ /* 0x040fe200078e0294 */
[----:B--2---:R-:W-:Y:S01]  /*2e710*/  ISETP.LT.AND P3, PT, R170, R34, !P3 ;  /* 0x00000022aa00720c */ /* 0x004fe20005f61270 */
[----:B------:R-:W-:Y:S01]  /*2e720*/  IMAD.WIDE R2, R31, 0x2, R18 ;  /* 0x000000021f027825 */ /* 0x000fe200078e0212 */
[----:B------:R-:W-:-:S03]  /*2e730*/  PRMT R32, R80, 0x7632, R32 ;  /* 0x0000763250207816 */ /* 0x000fc60000000020 */
[----:B------:R-:W1:Y:S01]  /*2e740*/  LDC R20, c[0x0][0x228] ;  /* 0x00008a00ff147b82 */ /* 0x000e620000000800 */
[----:B---3--:R-:W-:Y:S01]  /*2e750*/  ISETP.LT.AND P4, PT, R171, R35, !P1 ;  /* 0x00000023ab00720c */ /* 0x008fe20004f81270 */
[----:B------:R-:W-:Y:S01]  /*2e760*/  VIADD R14, R13, 0x75 ;  /* 0x000000750d0e7836 */ /* 0x000fe20000000000 */
[----:B----4-:R-:W-:Y:S01]  /*2e770*/  ISETP.LT.AND P1, PT, R170, R8, !P1 ;  /* 0x00000008aa00720c */ /* 0x010fe20004f21270 */
[----:B------:R-:W-:Y:S01]  /*2e780*/  IMAD.WIDE R24, R27, 0x2, R16 ;  /* 0x000000021b187825 */ /* 0x000fe200078e0210 */
[----:B------:R2:W-:Y:S03]  /*2e790*/  @P2 STG.E.U16 desc[UR60][R2.64], R32 ;  /* 0x0000002002002986 */ /* 0x0005e6000c10153c */
[----:B------:R-:W3:Y:S01]  /*2e7a0*/  LDC R28, c[0x0][0x228] ;  /* 0x00008a00ff1c7b82 */ /* 0x000ee20000000800 */
[----:B------:R-:W-:Y:S01]  /*2e7b0*/  VIADD R31, R13, 0x74 ;  /* 0x000000740d1f7836 */ /* 0x000fe20000000000 */
[----:B------:R-:W-:Y:S01]  /*2e7c0*/  ISETP.GE.AND P2, PT, R14, R15, PT ;  /* 0x0000000f0e00720c */ /* 0x000fe20003f46270 */
[----:B------:R-:W-:-:S05]  /*2e7d0*/  IMAD.WIDE R14, R27, 0x2, R18 ;  /* 0x000000021b0e7825 */ /* 0x000fca00078e0212 */
[----:B------:R-:W4:Y:S01]  /*2e7e0*/  LDC R8, c[0x0][0x228] ;  /* 0x00008a00ff087b82 */ /* 0x000f220000000800 */
[----:B--2---:R-:W-:Y:S01]  /*2e7f0*/  PRMT R3, R21, 0x7632, R3 ;  /* 0x0000763215037816 */ /* 0x004fe20000000003 */
[----:B------:R-:W-:Y:S01]  /*2e800*/  @P6 STG.E.U16 desc[UR60][R24.64], R21 ;  /* 0x0000001518006986 */ /* 0x000fe2000c10153c */
[----:B------:R-:W-:-:S05]  /*2e810*/  ISETP.GE.AND P6, PT, R31, R0, PT ;  /* 0x000000001f00720c */ /* 0x000fca0003fc6270 */
[----:B------:R-:W2:Y:S01]  /*2e820*/  LDC R30, c[0x0][0x228] ;  /* 0x00008a00ff1e7b82 */ /* 0x000ea20000000800 */
[----:B------:R1:W-:Y:S01]  /*2e830*/  @P3 STG.E.U16 desc[UR60][R14.64], R3 ;  /* 0x000000030e003986 */ /* 0x0003e2000c10153c */
[----:B0-----:R-:W-:Y:S01]  /*2e840*/  ISETP.LT.AND P3, PT, R171, R10, !P6 ;  /* 0x0000000aab00720c */ /* 0x001fe20007761270 */
[----:B------:R-:W-:-:S05]  /*2e850*/  IMAD.IADD R29, R27, 0x1, R148 ;  /* 0x000000011b1d7824 */ /* 0x000fca00078e0294 */
[----:B------:R-:W0:Y:S01]  /*2e860*/  LDC R0, c[0x0][0x228] ;  /* 0x00008a00ff007b82 */ /* 0x000e220000000800 */
[----:B------:R-:W-:-:S07]  /*2e870*/  IMAD.WIDE R26, R29, 0x2, R16 ;  /* 0x000000021d1a7825 */ /* 0x000fce00078e0210 */
[----:B------:R-:W0:Y:S01]  /*2e880*/  LDC R10, c[0x0][0x228] ;  /* 0x00008a00ff0a7b82 */ /* 0x000e220000000800 */
[----:B-1----:R-:W-:Y:S01]  /*2e890*/  PRMT R15, R81, 0x7632, R15 ;  /* 0x00007632510f7816 */ /* 0x002fe2000000000f */
[C---:B------:R-:W-:Y:S01]  /*2e8a0*/  IMAD.WIDE R2, R29.reuse, 0x2, R18 ;  /* 0x000000021d027825 */ /* 0x040fe200078e0212 */
[C---:B------:R-:W-:Y:S01]  /*2e8b0*/  ISETP.LT.AND P6, PT, R170.reuse, R20, !P6 ;  /* 0x00000014aa00720c */ /* 0x040fe200077c1270 */
[----:B------:R1:W-:Y:S02]  /*2e8c0*/  @P4 STG.E.U16 desc[UR60][R26.64], R81 ;  /* 0x000000511a004986 */ /* 0x0003e4000c10153c */
[--C-:B------:R-:W-:Y:S02]  /*2e8d0*/  IMAD.IADD R21, R29, 0x1, R148.reuse ;  /* 0x000000011d157824 */ /* 0x100fe400078e0294 */
[----:B------:R1:W-:Y:S01]  /*2e8e0*/  @P1 STG.E.U16 desc[UR60][R2.64], R15 ;  /* 0x0000000f02001986 */ /* 0x0003e2000c10153c */
[----:B---3--:R-:W-:Y:S01]  /*2e8f0*/  ISETP.LT.AND P1, PT, R171, R28, !P2 ;  /* 0x0000001cab00720c */ /* 0x008fe20005721270 */
[----:B------:R-:W-:Y:S01]  /*2e900*/  VIADD R24, R13, 0x76 ;  /* 0x000000760d187836 */ /* 0x000fe20000000000 */
[----:B----4-:R-:W-:Y:S01]  /*2e910*/  ISETP.LT.AND P2, PT, R170, R8, !P2 ;  /* 0x00000008aa00720c */ /* 0x010fe20005741270 */
[----:B------:R-:W3:Y:S01]  /*2e920*/  LDC R28, c[0x0][0x228] ;  /* 0x00008a00ff1c7b82 */ /* 0x000ee20000000800 */
[----:B-1----:R-:W-:-:S07]  /*2e930*/  IMAD.IADD R27, R21, 0x1, R148 ;  /* 0x00000001151b7824 */ /* 0x002fce00078e0294 */
[----:B------:R-:W1:Y:S01]  /*2e940*/  LDC R8, c[0x0][0x228] ;  /* 0x00008a00ff087b82 */ /* 0x000e620000000800 */
[----:B------:R-:W-:Y:S01]  /*2e950*/  IMAD.WIDE R14, R21, 0x2, R16 ;  /* 0x00000002150e7825 */ /* 0x000fe200078e0210 */
[----:B------:R-:W-:-:S03]  /*2e960*/  PRMT R3, R22, 0x7632, R3 ;  /* 0x0000763216037816 */ /* 0x000fc60000000003 */
[----:B------:R-:W-:Y:S01]  /*2e970*/  IMAD.WIDE R20, R21, 0x2, R18 ;  /* 0x0000000215147825 */ /* 0x000fe200078e0212 */
[----:B------:R-:W-:Y:S01]  /*2e980*/  ISETP.GE.AND P4, PT, R24, R87, PT ;  /* 0x000000571800720c */ /* 0x000fe20003f86270 */
[----:B------:R4:W-:Y:S01]  /*2e990*/  @P3 STG.E.U16 desc[UR60][R14.64], R22 ;  /* 0x000000160e003986 */ /* 0x0009e2000c10153c */
[----:B--2---:R-:W-:Y:S01]  /*2e9a0*/  ISETP.LT.AND P0, PT, R170, R30, !P0 ;  /* 0x0000001eaa00720c */ /* 0x004fe20004701270 */
[----:B------:R-:W2:Y:S01]  /*2e9b0*/  LDC R31, c[0x0][0x228] ;  /* 0x00008a00ff1f7b82 */ /* 0x000ea20000000800 */
[----:B------:R-:W-:Y:S01]  /*2e9c0*/  IMAD.WIDE R24, R27, 0x2, R16 ;  /* 0x000000021b187825 */ /* 0x000fe200078e0210 */
[----:B------:R4:W-:Y:S01]  /*2e9d0*/  @P6 STG.E.U16 desc[UR60][R20.64], R3 ;  /* 0x0000000314006986 */ /* 0x0009e2000c10153c */
[----:B0-----:R-:W-:Y:S02]  /*2e9e0*/  ISETP.LT.AND P6, PT, R171, R0, !P4 ;  /* 0x00000000ab00720c */ /* 0x001fe400067c1270 */
[----:B------:R-:W-:-:S03]  /*2e9f0*/  VIADD R0, R13, 0x78 ;  /* 0x000000780d007836 */ /* 0x000fc60000000000 */
[----:B------:R-:W0:Y:S01]  /*2ea00*/  LDC R30, c[0x0][0x228] ;  /* 0x00008a00ff1e7b82 */ /* 0x000e220000000800 */
[----:B------:R-:W-:Y:S01]  /*2ea10*/  ISETP.LT.AND P4, PT, R170, R10, !P4 ;  /* 0x0000000aaa00720c */ /* 0x000fe20006781270 */
[C---:B------:R-:W-:Y:S01]  /*2ea20*/  VIADD R10, R13.reuse, 0x79 ;  /* 0x000000790d0a7836 */ /* 0x040fe20000000000 */
[----:B----4-:R-:W-:Y:S01]  /*2ea30*/  PRMT R15, R82, 0x7632, R15 ;  /* 0x00007632520f7816 */ /* 0x010fe2000000000f */
[----:B------:R-:W-:Y:S02]  /*2ea40*/  VIADD R26, R13, 0x77 ;  /* 0x000000770d1a7836 */ /* 0x000fe40000000000 */
[C---:B------:R-:W-:Y:S01]  /*2ea50*/  IMAD.WIDE R2, R27.reuse, 0x2, R18 ;  /* 0x000000021b027825 */ /* 0x040fe200078e0212 */
[----:B------:R-:W-:Y:S01]  /*2ea60*/  @P1 STG.E.U16 desc[UR60][R24.64], R82 ;  /* 0x0000005218001986 */ /* 0x000fe2000c10153c */
[----:B------:R-:W-:Y:S01]  /*2ea70*/  ISETP.GE.AND P1, PT, R0, R151, PT ;  /* 0x000000970000720c */ /* 0x000fe20003f26270 */
[----:B------:R-:W4:Y:S01]  /*2ea80*/  LDC R32, c[0x0][0x228] ;  /* 0x00008a00ff207b82 */ /* 0x000f220000000800 */
[----:B------:R-:W-:Y:S01]  /*2ea90*/  IMAD.IADD R29, R27, 0x1, R148 ;  /* 0x000000011b1d7824 */ /* 0x000fe200078e0294 */
[----:B------:R3:W-:Y:S01]  /*2eaa0*/  @P2 STG.E.U16 desc[UR60][R2.64], R15 ;  /* 0x0000000f02002986 */ /* 0x0007e2000c10153c */
[----:B------:R-:W-:-:S02]  /*2eab0*/  ISETP.GE.AND P2, PT, R10, R153, PT ;  /* 0x000000990a00720c */ /* 0x000fc40003f46270 */
[----:B------:R-:W-:-:S03]  /*2eac0*/  ISETP.GE.AND P3, PT, R26, R85, PT ;  /* 0x000000551a00720c */ /* 0x000fc60003f66270 */
[----:B------:R-:W4:Y:S01]  /*2ead0*/  LDC R0, c[0x0][0x228] ;  /* 0x00008a00ff007b82 */ /* 0x000f220000000800 */
[----:B------:R1:W4:Y:S01]  /*2eae0*/  LDS.128 R24, [R12] ;  /* 0x000000000c187984 */ /* 0x0003220000000c00 */
[----:B------:R-:W-:-:S04]  /*2eaf0*/  IMAD.WIDE R20, R29, 0x2, R18 ;  /* 0x000000021d147825 */ /* 0x000fc800078e0212 */
[----:B---3--:R-:W-:Y:S01]  /*2eb00*/  IMAD.WIDE R14, R29, 0x2, R16 ;  /* 0x000000021d0e7825 */ /* 0x008fe200078e0210 */
[----:B------:R-:W-:Y:S01]  /*2eb10*/  PRMT R3, R23, 0x7632, R3 ;  /* 0x0000763217037816 */ /* 0x000fe20000000003 */
[----:B------:R-:W3:Y:S03]  /*2eb20*/  LDC R10, c[0x0][0x228] ;  /* 0x00008a00ff0a7b82 */ /* 0x000ee60000000800 */
[----:B------:R2:W-:Y:S04]  /*2eb30*/  @P6 STG.E.U16 desc[UR60][R14.64], R23 ;  /* 0x000000170e006986 */ /* 0x0005e8000c10153c */
[----:B------:R2:W-:Y:S01]  /*2eb40*/  @P4 STG.E.U16 desc[UR60][R20.64], R3 ;  /* 0x0000000314004986 */ /* 0x0005e2000c10153c */
[----:B-1----:R-:W-:Y:S01]  /*2eb50*/  ISETP.LT.AND P4, PT, R171, R8, !P3 ;  /* 0x00000008ab00720c */ /* 0x002fe20005f81270 */
[----:B------:R-:W1:Y:S01]  /*2eb60*/  LDC R12, c[0x0][0x228] ;  /* 0x00008a00ff0c7b82 */ /* 0x000e620000000800 */
[----:B------:R-:W-:Y:S01]  /*2eb70*/  ISETP.LT.AND P3, PT, R170, R28, !P3 ;  /* 0x0000001caa00720c */ /* 0x000fe20005f61270 */
[----:B------:R-:W-:Y:S01]  /*2eb80*/  IMAD.IADD R29, R29, 0x1, R148 ;  /* 0x000000011d1d7824 */ /* 0x000fe200078e0294 */
[----:B0-----:R-:W-:-:S02]  /*2eb90*/  ISETP.LT.AND P6, PT, R171, R30, !P1 ;  /* 0x0000001eab00720c */ /* 0x001fc40004fc1270 */
[----:B--2---:R-:W-:Y:S01]  /*2eba0*/  ISETP.LT.AND P1, PT, R170, R31, !P1 ;  /* 0x0000001faa00720c */ /* 0x004fe20004f21270 */
[C---:B------:R-:W-:Y:S02]  /*2ebb0*/  IMAD.IADD R31, R29.reuse, 0x1, R148 ;  /* 0x000000011d1f7824 */ /* 0x040fe400078e0294 */
[C---:B------:R-:W-:Y:S01]  /*2ebc0*/  IMAD.WIDE R14, R29.reuse, 0x2, R18 ;  /* 0x000000021d0e7825 */ /* 0x040fe200078e0212 */
[----:B------:R-:W0:Y:S03]  /*2ebd0*/  LDC R28, c[0x0][0x228] ;  /* 0x00008a00ff1c7b82 */ /* 0x000e260000000800 */
[----:B------:R-:W-:Y:S01]  /*2ebe0*/  IMAD.WIDE R2, R29, 0x2, R16 ;  /* 0x000000021d027825 */ /* 0x000fe200078e0210 */
[----:B------:R-:W-:-:S04]  /*2ebf0*/  PRMT R29, R83, 0x7632, R29 ;  /* 0x00007632531d7816 */ /* 0x000fc8000000001d */
[----:B------:R2:W-:Y:S04]  /*2ec00*/  @P4 STG.E.U16 desc[UR60][R2.64], R83 ;  /* 0x0000005302004986 */ /* 0x0005e8000c10153c */
[----:B------:R2:W-:Y:S01]  /*2ec10*/  @P3 STG.E.U16 desc[UR60][R14.64], R29 ;  /* 0x0000001d0e003986 */ /* 0x0005e2000c10153c */
[----:B----4-:R-:W-:Y:S02]  /*2ec20*/  ISETP.LT.AND P3, PT, R171, R0, !P2 ;  /* 0x00000000ab00720c */ /* 0x010fe40005761270 */
[----:B------:R-:W4:Y:S01]  /*2ec30*/  LDC R0, c[0x0][0x228] ;  /* 0x00008a00ff007b82 */ /* 0x000f220000000800 */
[----:B---3--:R-:W-:Y:S01]  /*2ec40*/  ISETP.LT.AND P2, PT, R170, R10, !P2 ;  /* 0x0000000aaa00720c */ /* 0x008fe20005741270 */
[----:B------:R-:W-:-:S06]  /*2ec50*/  VIADD R8, R13, 0x7a ;  /* 0x0000007a0d087836 */ /* 0x000fcc0000000000 */
[----:B------:R-:W3:Y:S01]  /*2ec60*/  LDC R10, c[0x0][0x228] ;  /* 0x00008a00ff0a7b82 */ /* 0x000ee20000000800 */
[C---:B------:R-:W-:Y:S01]  /*2ec70*/  IMAD.WIDE R20, R31.reuse, 0x2, R16 ;  /* 0x000000021f147825 */ /* 0x040fe200078e0210 */
[----:B------:R-:W-:Y:S02]  /*2ec80*/  PRMT R33, R4, 0x7632, R33 ;  /* 0x0000763204217816 */ /* 0x000fe40000000021 */
[----:B------:R-:W-:Y:S01]  /*2ec90*/  ISETP.GE.AND P4, PT, R8, R9, PT ;  /* 0x000000090800720c */ /* 0x000fe20003f86270 */
[----:B------:R-:W-:Y:S01]  /*2eca0*/  IMAD.WIDE R22, R31, 0x2, R18 ;  /* 0x000000021f167825 */ /* 0x000fe200078e0212 */
[----:B------:R1:W-:Y:S02]  /*2ecb0*/  @P6 STG.E.U16 desc[UR60][R20.64], R4 ;  /* 0x0000000414006986 */ /* 0x0003e4000c10153c */
[----:B------:R-:W-:Y:S01]  /*2ecc0*/  ISETP.LT.AND P6, PT, R171, R32, !P4 ;  /* 0x00000020ab00720c */ /* 0x000fe200067c1270 */
[----:B------:R-:W-:Y:S02]  /*2ecd0*/  IMAD.IADD R9, R31, 0x1, R148 ;  /* 0x000000011f097824 */ /* 0x000fe400078e0294 */
[----:B------:R-:W-:Y:S01]  /*2ece0*/  VIADD R30, R13, 0x7b ;  /* 0x0000007b0d1e7836 */ /* 0x000fe20000000000 */
[----:B------:R0:W-:Y:S01]  /*2ecf0*/  @P1 STG.E.U16 desc[UR60][R22.64], R33 ;  /* 0x0000002116001986 */ /* 0x0001e2000c10153c */
[C---:B--2---:R-:W-:Y:S01]  /*2ed00*/  IMAD.WIDE R2, R9.reuse, 0x2, R16 ;  /* 0x0000000209027825 */ /* 0x044fe200078e0210 */
[----:B------:R-:W2:Y:S02]  /*2ed10*/  LDC R29, c[0x0][0x228] ;  /* 0x00008a00ff1d7b82 */ /* 0x000ea40000000800 */
[----:B------:R-:W-:Y:S01]  /*2ed20*/  ISETP.GE.AND P1, PT, R30, R147, PT ;  /* 0x000000931e00720c */ /* 0x000fe20003f26270 */
[----:B-1----:R-:W-:Y:S01]  /*2ed30*/  IMAD.IADD R21, R9, 0x1, R148 ;  /* 0x0000000109157824 */ /* 0x002fe200078e0294 */
[----:B------:R-:W-:-:S04]  /*2ed40*/  PRMT R4, R24, 0x7632, R4 ;  /* 0x0000763218047816 */ /* 0x000fc80000000004 */
[----:B------:R-:W1:Y:S01]  /*2ed50*/  LDC R20, c[0x0][0x228] ;  /* 0x00008a00ff147b82 */ /* 0x000e620000000800 */
[----:B------:R-:W-:Y:S01]  /*2ed60*/  IMAD.WIDE R8, R9, 0x2, R18 ;  /* 0x0000000209087825 */ /* 0x000fe200078e0212 */
[----:B------:R-:W-:-:S03]  /*2ed70*/  ISETP.LT.AND P4, PT, R170, R12, !P4 ;  /* 0x0000000caa00720c */ /* 0x000fc60006781270 */
[----:B------:R-:W-:-:S03]  /*2ed80*/  VIADD R32, R13, 0x7c ;  /* 0x0000007c0d207836 */ /* 0x000fc60000000000 */
[----:B0-----:R-:W0:Y:S01]  /*2ed90*/  LDC R22, c[0x0][0x228] ;  /* 0x00008a00ff167b82 */ /* 0x001e220000000800 */
[----:B------:R-:W-:Y:S01]  /*2eda0*/  IMAD.WIDE R14, R21, 0x2, R16 ;  /* 0x00000002150e7825 */ /* 0x000fe200078e0210 */
[----:B------:R3:W-:Y:S06]  /*2edb0*/  @P3 STG.E.U16 desc[UR60][R2.64], R24 ;  /* 0x0000001802003986 */ /* 0x0007ec000c10153c */
[----:B------:R-:W2:Y:S01]  /*2edc0*/  LDC R23, c[0x0][0x228] ;  /* 0x00008a00ff177b82 */ /* 0x000ea20000000800 */
[----:B------:R3:W-:Y:S01]  /*2edd0*/  @P2 STG.E.U16 desc[UR60][R8.64], R4 ;  /* 0x0000000408002986 */ /* 0x0007e2000c10153c */
[----:B------:R-:W-:-:S06]  /*2ede0*/  ISETP.GE.AND P3, PT, R32, R145, PT ;  /* 0x000000912000720c */ /* 0x000fcc0003f66270 */
[----:B------:R-:W2:Y:S01]  /*2edf0*/  LDC R30, c[0x0][0x228] ;  /* 0x00008a00ff1e7b82 */ /* 0x000ea20000000800 */
[----:B----4-:R-:W-:Y:S01]  /*2ee00*/  ISETP.LT.AND P2, PT, R171, R0, !P1 ;  /* 0x00000000ab00720c */ /* 0x010fe20004f41270 */
[----:B------:R4:W-:Y:S01]  /*2ee10*/  @P6 STG.E.U16 desc[UR60][R14.64], R5 ;  /* 0x000000050e006986 */ /* 0x0009e2000c10153c */
[----:B---3--:R-:W-:Y:S01]  /*2ee20*/  ISETP.LT.AND P1, PT, R170, R10, !P1 ;  /* 0x0000000aaa00720c */ /* 0x008fe20004f21270 */
[----:B------:R-:W-:Y:S01]  /*2ee30*/  IMAD.WIDE R2, R21, 0x2, R18 ;  /* 0x0000000215027825 */ /* 0x000fe200078e0212 */
[----:B------:R-:W-:Y:S02]  /*2ee40*/  PRMT R31, R5, 0x7632, R31 ;  /* 0x00007632051f7816 */ /* 0x000fe4000000001f */
[----:B------:R-:W-:Y:S01]  /*2ee50*/  ISETP.LT.AND P6, PT, R171, R28, !P3 ;  /* 0x0000001cab00720c */ /* 0x000fe20005fc1270 */
[----:B------:R-:W-:Y:S02]  /*2ee60*/  IMAD.IADD R9, R21, 0x1, R148 ;  /* 0x0000000115097824 */ /* 0x000fe400078e0294 */
[C---:B------:R-:W-:Y:S01]  /*2ee70*/  VIADD R0, R13.reuse, 0x7d ;  /* 0x0000007d0d007836 */ /* 0x040fe20000000000 */
[----:B------:R3:W-:Y:S01]  /*2ee80*/  @P4 STG.E.U16 desc[UR60][R2.64], R31 ;  /* 0x0000001f02004986 */ /* 0x0007e2000c10153c */
[----:B------:R-:W-:-:S02]  /*2ee90*/  VIADD R10, R13, 0x7e ;  /* 0x0000007e0d0a7836 */ /* 0x000fc40000000000 */
[C---:B----4-:R-:W-:Y:S02]  /*2eea0*/  IMAD.IADD R15, R9.reuse, 0x1, R148 ;  /* 0x00000001090f7824 */ /* 0x050fe400078e0294 */
[----:B------:R-:W-:Y:S01]  /*2eeb0*/  IMAD.WIDE R4, R9, 0x2, R16 ;  /* 0x0000000209047825 */ /* 0x000fe200078e0210 */
[----:B------:R-:W-:-:S03]  /*2eec0*/  ISETP.GE.AND P4, PT, R0, R11, PT ;  /* 0x0000000b0000720c */ /* 0x000fc60003f86270 */
[----:B------:R-:W-:Y:S01]  /*2eed0*/  IMAD.WIDE R8, R9, 0x2, R18 ;  /* 0x0000000209087825 */ /* 0x000fe200078e0212 */
[----:B---3--:R-:W-:-:S03]  /*2eee0*/  PRMT R3, R25, 0x7632, R3 ;  /* 0x0000763219037816 */ /* 0x008fc60000000003 */
[C---:B------:R-:W-:Y:S01]  /*2eef0*/  IMAD.WIDE R12, R15.reuse, 0x2, R16 ;  /* 0x000000020f0c7825 */ /* 0x040fe200078e0210 */
[----:B------:R3:W-:Y:S01]  /*2ef00*/  @P2 STG.E.U16 desc[UR60][R4.64], R25 ;  /* 0x0000001904002986 */ /* 0x0007e2000c10153c */
[----:B------:R-:W-:Y:S02]  /*2ef10*/  ISETP.GE.AND P2, PT, R10, R155, PT ;  /* 0x0000009b0a00720c */ /* 0x000fe40003f46270 */
[C---:B-1----:R-:W-:Y:S01]  /*2ef20*/  ISETP.LT.AND P3, PT, R170.reuse, R20, !P3 ;  /* 0x00000014aa00720c */ /* 0x042fe20005f61270 */
[----:B------:R1:W-:Y:S01]  /*2ef30*/  @P1 STG.E.U16 desc[UR60][R8.64], R3 ;  /* 0x0000000308001986 */ /* 0x0003e2000c10153c */
[----:B------:R-:W-:Y:S01]  /*2ef40*/  IMAD.IADD R11, R15, 0x1, R148 ;  /* 0x000000010f0b7824 */ /* 0x000fe200078e0294 */
[----:B0-----:R-:W-:Y:S02]  /*2ef50*/  ISETP.LT.AND P1, PT, R171, R22, !P4 ;  /* 0x00000016ab00720c */ /* 0x001fe40006721270 */
[----:B------:R0:W-:Y:S01]  /*2ef60*/  @P6 STG.E.U16 desc[UR60][R12.64], R6 ;  /* 0x000000060c006986 */ /* 0x0001e2000c10153c */
[----:B--2---:R-:W-:-:S02]  /*2ef70*/  ISETP.LT.AND P4, PT, R170, R23, !P4 ;  /* 0x00000017aa00720c */ /* 0x004fc40006781270 */
[----:B------:R-:W-:Y:S01]  /*2ef80*/  ISETP.LT.AND P6, PT, R171, R29, !P2 ;  /* 0x0000001dab00720c */ /* 0x000fe200057c1270 */
[C---:B------:R-:W-:Y:S01]  /*2ef90*/  IMAD.IADD R21, R11.reuse, 0x1, R148 ;  /* 0x000000010b157824 */ /* 0x040fe200078e0294 */
[----:B------:R-:W-:Y:S01]  /*2efa0*/  ISETP.LT.AND P2, PT, R170, R30, !P2 ;  /* 0x0000001eaa00720c */ /* 0x000fe20005741270 */
[----:B---3--:R-:W-:Y:S01]  /*2efb0*/  IMAD.WIDE R4, R11, 0x2, R16 ;  /* 0x000000020b047825 */ /* 0x008fe200078e0210 */
[----:B------:R-:W-:-:S03]  /*2efc0*/  PRMT R0, R6, 0x7632, R0 ;  /* 0x0000763206007816 */ /* 0x000fc60000000000 */
[----:B-1----:R-:W-:Y:S01]  /*2efd0*/  IMAD.WIDE R2, R15, 0x2, R18 ;  /* 0x000000020f027825 */ /* 0x002fe200078e0212 */
[----:B0-----:R-:W-:-:S03]  /*2efe0*/  PRMT R6, R26, 0x7632, R6 ;  /* 0x000076321a067816 */ /* 0x001fc60000000006 */
[----:B------:R-:W-:Y:S02]  /*2eff0*/  IMAD.IADD R15, R21, 0x1, R148 ;  /* 0x00000001150f7824 */ /* 0x000fe400078e0294 */
[----:B------:R-:W-:Y:S01]  /*2f000*/  IMAD.WIDE R8, R11, 0x2, R18 ;  /* 0x000000020b087825 */ /* 0x000fe200078e0212 */
[----:B------:R-:W-:Y:S01]  /*2f010*/  PRMT R14, R7, 0x7632, R14 ;  /* 0x00007632070e7816 */ /* 0x000fe2000000000e */
[----:B------:R0:W-:Y:S02]  /*2f020*/  @P3 STG.E.U16 desc[UR60][R2.64], R0 ;  /* 0x0000000002003986 */ /* 0x0001e4000c10153c */
[C---:B------:R-:W-:Y:S02]  /*2f030*/  IMAD.WIDE R10, R21.reuse, 0x2, R16 ;  /* 0x00000002150a7825 */ /* 0x040fe400078e0210 */
[----:B------:R0:W-:Y:S02]  /*2f040*/  @P1 STG.E.U16 desc[UR60][R4.64], R26 ;  /* 0x0000001a04001986 */ /* 0x0001e4000c10153c */
[----:B------:R-:W-:-:S02]  /*2f050*/  IMAD.WIDE R12, R21, 0x2, R18 ;  /* 0x00000002150c7825 */ /* 0x000fc400078e0212 */
[----:B------:R0:W-:Y:S02]  /*2f060*/  @P4 STG.E.U16 desc[UR60][R8.64], R6 ;  /* 0x0000000608004986 */ /* 0x0001e4000c10153c */
[C---:B------:R-:W-:Y:S02]  /*2f070*/  IMAD.WIDE R16, R15.reuse, 0x2, R16 ;  /* 0x000000020f107825 */ /* 0x040fe400078e0210 */
[----:B------:R0:W-:Y:S04]  /*2f080*/  @P6 STG.E.U16 desc[UR60][R10.64], R7 ;  /* 0x000000070a006986 */ /* 0x0001e8000c10153c */
[----:B------:R0:W-:Y:S01]  /*2f090*/  @P2 STG.E.U16 desc[UR60][R12.64], R14 ;  /* 0x0000000e0c002986 */ /* 0x0001e2000c10153c */
[----:B------:R-:W-:-:S03]  /*2f0a0*/  IMAD.WIDE R18, R15, 0x2, R18 ;  /* 0x000000020f127825 */ /* 0x000fc600078e0212 */
[----:B------:R0:W-:Y:S01]  /*2f0b0*/  @P5 STG.E.U16 desc[UR60][R16.64], R27 ;  /* 0x0000001b10005986 */ /* 0x0001e2000c10153c */
[----:B------:R-:W-:Y:S05]  /*2f0c0*/  @!P0 EXIT ;  /* 0x000000000000894d */ /* 0x000fea0003800000 */
[----:B0-----:R-:W-:-:S05]  /*2f0d0*/  PRMT R9, R27, 0x7632, R9 ;  /* 0x000076321b097816 */ /* 0x001fca0000000009 */
[----:B------:R-:W-:Y:S01]  /*2f0e0*/  STG.E.U16 desc[UR60][R18.64], R9 ;  /* 0x0000000912007986 */ /* 0x000fe2000c10153c */
[----:B------:R-:W-:Y:S05]  /*2f0f0*/  EXIT ;  /* 0x000000000000794d */ /* 0x000fea0003800000 */
.L_x_2:
[----:B------:R-:W-:-:S00]  /*2f100*/  BRA `(.L_x_2) ;  /* 0xfffffffc00fc7947 */ /* 0x000fc0000383ffff */
[----:B------:R-:W-:-:S00]  /*2f110*/  NOP ;  /* 0x0000000000007918 */ /* 0x000fc00000000000 */
        /* <DEDUP_REMOVED lines=14> */
.L_x_3:


//--------------------- .nv.shared.matmul_kernel  --------------------------
	.section	.nv.shared.matmul_kernel,"aw",@nobits
	.sectionflags	@""
	.align	16
	.zero		1024


//--------------------- .nv.shared.reserved.0     --------------------------
	.section	.nv.shared.reserved.0,"aw",@nobits
	.weak		__nv_reservedSMEM_offset_0_alias
	.size		__nv_reservedSMEM_offset_0_alias, 0, 0
	.other		__nv_reservedSMEM_offset_0_alias,@"STO_CUDA_RESERVED_SHARED STV_DEFAULT"
__nv_reservedSMEM_offset_0_alias:
	.zero		0


//--------------------- .nv.constant0.matmul_kernel --------------------------
	.section	.nv.constant0.matmul_kernel,"a",@progbits
	.sectionflags	@""
	.align	4
.nv.constant0.matmul_kernel:
	.zero		608


//--------------------- SYMBOLS --------------------------

	.type		.nv.reservedSmem.offset0,@object
	.size		.nv.reservedSmem.offset0,0x4
